	.target	sm_80

	.elftype	@"ET_EXEC"


//--------------------- .note.nv.tkinfo           --------------------------
	.section	.note.nv.tkinfo,"",@"SHT_NOTE"
	.sectionflags	@"SHF_NOTE_NV_TKINFO"
	.tkinfo
        /*0018*/ 	.word	0x00000002
        /*0030*/ 	.string	""
        /*0030*/ 	.string	"ptxas"
        /*0030*/ 	.string	"Cuda compilation tools, release 13.0, V13.0.88"
        /*0030*/ 	.string	"Build cuda_13.0.r13.0/compiler.36424714_0"
        /*0030*/ 	.string	"-v  -suppress-debug-info  -lineinfo  -arch sm_80 "



//--------------------- .note.nv.cuinfo           --------------------------
	.section	.note.nv.cuinfo,"",@"SHT_NOTE"
	.sectionflags	@"SHF_NOTE_NV_CUINFO"
        /*0018*/ 	.short	0x0002
        /*001a*/ 	.short	0x0050
        /*001c*/ 	.short	0x0082
	.zero		2


//--------------------- .nv.info                  --------------------------
	.section	.nv.info,"",@"SHT_CUDA_INFO"
	.align	4


	//----- nvinfo : EIATTR_REGCOUNT
	.align		4
        /*0000*/ 	.byte	0x04, 0x2f
        /*0002*/ 	.short	(.L_1 - .L_0)
	.align		4
.L_0:
        /*0004*/ 	.word	index@(matmul_kernel)
        /*0008*/ 	.word	0x00000020


	//----- nvinfo : EIATTR_FRAME_SIZE
	.align		4
.L_1:
        /*000c*/ 	.byte	0x04, 0x11
        /*000e*/ 	.short	(.L_3 - .L_2)
	.align		4
.L_2:
        /*0010*/ 	.word	index@(matmul_kernel)
        /*0014*/ 	.word	0x00001870


	//----- nvinfo : EIATTR_MIN_STACK_SIZE
	.align		4
.L_3:
        /*0018*/ 	.byte	0x04, 0x12
        /*001a*/ 	.short	(.L_5 - .L_4)
	.align		4
.L_4:
        /*001c*/ 	.word	index@(matmul_kernel)
        /*0020*/ 	.word	0x00001870
.L_5:


//--------------------- .nv.info.matmul_kernel    --------------------------
	.section	.nv.info.matmul_kernel,"",@"SHT_CUDA_INFO"
	.sectionflags	@""
	.align	4


	//----- nvinfo : EIATTR_CUDA_API_VERSION
	.align		4
        /*0000*/ 	.byte	0x04, 0x37
        /*0002*/ 	.short	(.L_7 - .L_6)
.L_6:
        /*0004*/ 	.word	0x00000082


	//----- nvinfo : EIATTR_SW2861232_WAR
	.align		4
.L_7:
        /*0008*/ 	.byte	0x01, 0x35
	.zero		2


	//----- nvinfo : EIATTR_PARAM_CBANK
	.align		4
        /*000c*/ 	.byte	0x04, 0x0a
        /*000e*/ 	.short	(.L_9 - .L_8)
	.align		4
.L_8:
        /*0010*/ 	.word	index@(.nv.constant0.matmul_kernel)
        /*0014*/ 	.short	0x0160
        /*0016*/ 	.short	0x0050


	//----- nvinfo : EIATTR_CBANK_PARAM_SIZE
	.align		4
.L_9:
        /*0018*/ 	.byte	0x03, 0x19
        /*001a*/ 	.short	0x0050


	//----- nvinfo : EIATTR_KPARAM_INFO
	.align		4
        /*001c*/ 	.byte	0x04, 0x17
        /*001e*/ 	.short	(.L_11 - .L_10)
.L_10:
        /*0020*/ 	.word	0x00000000
        /*0024*/ 	.short	0x000d
        /*0026*/ 	.short	0x0048
        /*0028*/ 	.byte	0x00, 0xf4, 0x21, 0x00


	//----- nvinfo : EIATTR_KPARAM_INFO
	.align		4
.L_11:
        /*002c*/ 	.byte	0x04, 0x17
        /*002e*/ 	.short	(.L_13 - .L_12)
.L_12:
        /*0030*/ 	.word	0x00000000
        /*0034*/ 	.short	0x000c
        /*0036*/ 	.short	0x0040
        /*0038*/ 	.byte	0x00, 0xf4, 0x21, 0x00


	//----- nvinfo : EIATTR_KPARAM_INFO
	.align		4
.L_13:
        /*003c*/ 	.byte	0x04, 0x17
        /*003e*/ 	.short	(.L_15 - .L_14)
.L_14:
        /*0040*/ 	.word	0x00000000
        /*0044*/ 	.short	0x000b
        /*0046*/ 	.short	0x0038
        /*0048*/ 	.byte	0x00, 0xf0, 0x11, 0x00


	//----- nvinfo : EIATTR_KPARAM_INFO
	.align		4
.L_15:
        /*004c*/ 	.byte	0x04, 0x17
        /*004e*/ 	.short	(.L_17 - .L_16)
.L_16:
        /*0050*/ 	.word	0x00000000
        /*0054*/ 	.short	0x000a
        /*0056*/ 	.short	0x0034
        /*0058*/ 	.byte	0x00, 0xf0, 0x11, 0x00


	//----- nvinfo : EIATTR_KPARAM_INFO
	.align		4
.L_17:
        /*005c*/ 	.byte	0x04, 0x17
        /*005e*/ 	.short	(.L_19 - .L_18)
.L_18:
        /*0060*/ 	.word	0x00000000
        /*0064*/ 	.short	0x0009
        /*0066*/ 	.short	0x0030
        /*0068*/ 	.byte	0x00, 0xf0, 0x11, 0x00


	//----- nvinfo : EIATTR_KPARAM_INFO
	.align		4
.L_19:
        /*006c*/ 	.byte	0x04, 0x17
        /*006e*/ 	.short	(.L_21 - .L_20)
.L_20:
        /*0070*/ 	.word	0x00000000
        /*0074*/ 	.short	0x0008
        /*0076*/ 	.short	0x002c
        /*0078*/ 	.byte	0x00, 0xf0, 0x11, 0x00


	//----- nvinfo : EIATTR_KPARAM_INFO
	.align		4
.L_21:
        /*007c*/ 	.byte	0x04, 0x17
        /*007e*/ 	.short	(.L_23 - .L_22)
.L_22:
        /*0080*/ 	.word	0x00000000
        /*0084*/ 	.short	0x0007
        /*0086*/ 	.short	0x0028
        /*0088*/ 	.byte	0x00, 0xf0, 0x11, 0x00


	//----- nvinfo : EIATTR_KPARAM_INFO
	.align		4
.L_23:
        /*008c*/ 	.byte	0x04, 0x17
        /*008e*/ 	.short	(.L_25 - .L_24)
.L_24:
        /*0090*/ 	.word	0x00000000
        /*0094*/ 	.short	0x0006
        /*0096*/ 	.short	0x0024
        /*0098*/ 	.byte	0x00, 0xf0, 0x11, 0x00


	//----- nvinfo : EIATTR_KPARAM_INFO
	.align		4
.L_25:
        /*009c*/ 	.byte	0x04, 0x17
        /*009e*/ 	.short	(.L_27 - .L_26)
.L_26:
        /*00a0*/ 	.word	0x00000000
        /*00a4*/ 	.short	0x0005
        /*00a6*/ 	.short	0x0020
        /*00a8*/ 	.byte	0x00, 0xf0, 0x11, 0x00


	//----- nvinfo : EIATTR_KPARAM_INFO
	.align		4
.L_27:
        /*00ac*/ 	.byte	0x04, 0x17
        /*00ae*/ 	.short	(.L_29 - .L_28)
.L_28:
        /*00b0*/ 	.word	0x00000000
        /*00b4*/ 	.short	0x0004
        /*00b6*/ 	.short	0x001c
        /*00b8*/ 	.byte	0x00, 0xf0, 0x11, 0x00


	//----- nvinfo : EIATTR_KPARAM_INFO
	.align		4
.L_29:
        /*00bc*/ 	.byte	0x04, 0x17
        /*00be*/ 	.short	(.L_31 - .L_30)
.L_30:
        /*00c0*/ 	.word	0x00000000
        /*00c4*/ 	.short	0x0003
        /*00c6*/ 	.short	0x0018
        /*00c8*/ 	.byte	0x00, 0xf0, 0x11, 0x00


	//----- nvinfo : EIATTR_KPARAM_INFO
	.align		4
.L_31:
        /*00cc*/ 	.byte	0x04, 0x17
        /*00ce*/ 	.short	(.L_33 - .L_32)
.L_32:
        /*00d0*/ 	.word	0x00000000
        /*00d4*/ 	.short	0x0002
        /*00d6*/ 	.short	0x0010
        /*00d8*/ 	.byte	0x00, 0xf4, 0x21, 0x00


	//----- nvinfo : EIATTR_KPARAM_INFO
	.align		4
.L_33:
        /*00dc*/ 	.byte	0x04, 0x17
        /*00de*/ 	.short	(.L_35 - .L_34)
.L_34:
        /*00e0*/ 	.word	0x00000000
        /*00e4*/ 	.short	0x0001
        /*00e6*/ 	.short	0x0008
        /*00e8*/ 	.byte	0x00, 0xf4, 0x21, 0x00


	//----- nvinfo : EIATTR_KPARAM_INFO
	.align		4
.L_35:
        /*00ec*/ 	.byte	0x04, 0x17
        /*00ee*/ 	.short	(.L_37 - .L_36)
.L_36:
        /*00f0*/ 	.word	0x00000000
        /*00f4*/ 	.short	0x0000
        /*00f6*/ 	.short	0x0000
        /*00f8*/ 	.byte	0x00, 0xf4, 0x21, 0x00


	//----- nvinfo : EIATTR_MAXREG_COUNT
	.align		4
.L_37:
        /*00fc*/ 	.byte	0x03, 0x1b
        /*00fe*/ 	.short	0x0080


	//----- nvinfo : EIATTR_NUM_BARRIERS
	.align		4
        /*0100*/ 	.byte	0x02, 0x4c
        /*0102*/ 	.byte	0x01
	.zero		1


	//----- nvinfo : EIATTR_ANNOTATIONS
	.align		4
        /*0104*/ 	.byte	0x04, 0x55
        /*0106*/ 	.short	(.L_39 - .L_38)


	//   ....[0]....
.L_38:
        /*0108*/ 	.word	0x00000001
        /*010c*/ 	.byte	0x20, 0x05, 0x00, 0x00, 0x01, 0x00, 0x00, 0x00, 0x30, 0x05, 0x00, 0x00, 0x01, 0x00, 0x00, 0x00
        /* <DEDUP_REMOVED lines=2233> */
        /*8cac*/ 	.byte	0x30, 0x1a, 0x02, 0x00


	//----- nvinfo : EIATTR_MERCURY_ISA_VERSION
	.align		4
.L_39:
        /*8cb0*/ 	.byte	0x03, 0x5f
        /*8cb2*/ 	.short	0x0000


	//----- nvinfo : EIATTR_EXIT_INSTR_OFFSETS
	.align		4
        /*8cb4*/ 	.byte	0x04, 0x1c
        /*8cb6*/ 	.short	(.L_41 - .L_40)


	//   ....[0]....
.L_40:
        /*8cb8*/ 	.word	0x00022100


	//   ....[1]....
        /*8cbc*/ 	.word	0x00022130


	//----- nvinfo : EIATTR_REQNTID
	.align		4
.L_41:
        /*8cc0*/ 	.byte	0x04, 0x10
        /*8cc2*/ 	.short	(.L_43 - .L_42)
.L_42:
        /*8cc4*/ 	.word	0x00000200
        /*8cc8*/ 	.word	0x00000001
        /*8ccc*/ 	.word	0x00000001
.L_43:


//--------------------- .nv.callgraph             --------------------------
	.section	.nv.callgraph,"",@"SHT_CUDA_CALLGRAPH"
	.align	4
	.sectionentsize	8
	.align		4
        /*0000*/ 	.word	0x00000000
	.align		4
        /*0004*/ 	.word	0xffffffff
	.align		4
        /*0008*/ 	.word	0x00000000
	.align		4
        /*000c*/ 	.word	0xfffffffe
	.align		4
        /*0010*/ 	.word	0x00000000
	.align		4
        /*0014*/ 	.word	0xfffffffd
	.align		4
        /*0018*/ 	.word	0x00000000
	.align		4
        /*001c*/ 	.word	0xfffffffc


//--------------------- .nv.rel.action            --------------------------
	.section	.nv.rel.action,"",@"SHT_CUDA_RELOCINFO"
	.align	8
	.sectionentsize	8
        /*0000*/ 	.byte	0x73, 0x00, 0x00, 0x00, 0x00, 0x00, 0x00, 0x00, 0x00, 0x00, 0x00, 0x11, 0x25, 0x00, 0x05, 0x36


//--------------------- .nv.constant0.matmul_kernel --------------------------
	.section	.nv.constant0.matmul_kernel,"a",@progbits
	.sectionflags	@""
	.align	4
.nv.constant0.matmul_kernel:
	.zero		432


//--------------------- .text.matmul_kernel       --------------------------
	.section	.text.matmul_kernel,"ax",@progbits
	.sectioninfo	@"SHI_REGISTERS=32"
	.align	128
        .global         matmul_kernel
        .type           matmul_kernel,@function
        .size           matmul_kernel,(.L_x_5 - matmul_kernel)
        .other          matmul_kernel,@"STO_CUDA_ENTRY STV_DEFAULT"
matmul_kernel:
.text.matmul_kernel:
[----:B------:R-:W-:-:S03]  /*0000*/  IMAD.MOV.U32 R1, RZ, RZ, c[0x0][0x28] ;  /* 0x00000a00ff017624 */ /* 0x000fc600078e00ff */
[----:B------:R-:W-:Y:S01]  /*0010*/  IMAD.MOV.U32 R0, RZ, RZ, c[0x0][0x17c] ;  /* 0x00005f00ff007624 */ /* 0x000fe200078e00ff */
[----:B------:R-:W0:Y:S01]  /*0020*/  S2R R12, SR_TID.X ;  /* 0x00000000000c7919 */ /* 0x000e220000002100 */
[----:B------:R-:W-:Y:S01]  /*0030*/  IADD3 R1, R1, -0x1870, RZ ;  /* 0xffffe79001017810 */ /* 0x000fe20007ffe0ff */
[----:B------:R-:W-:Y:S02]  /*0040*/  ULDC.64 UR4, c[0x0][0x118] ;  /* 0x0000460000047ab9 */ /* 0x000fe40000000a00 */
[----:B------:R-:W-:-:S04]  /*0050*/  IADD3 R0, R0, 0xff, RZ ;  /* 0x000000ff00007810 */ /* 0x000fc80007ffe0ff */
[----:B------:R-:W-:-:S04]  /*0060*/  SHF.R.S32.HI R3, RZ, 0x1f, R0 ;  /* 0x0000001fff037819 */ /* 0x000fc80000011400 */
[----:B------:R-:W-:-:S04]  /*0070*/  LEA.HI R3, R3, R0, RZ, 0x8 ;  /* 0x0000000003037211 */ /* 0x000fc800078f40ff */
[----:B------:R-:W-:Y:S02]  /*0080*/  SHF.R.S32.HI R0, RZ, 0x8, R3 ;  /* 0x00000008ff007819 */ /* 0x000fe40000011403 */
[----:B------:R-:W1:Y:S03]  /*0090*/  S2R R3, SR_CTAID.X ;  /* 0x0000000000037919 */ /* 0x000e660000002500 */
[----:B------:R-:W-:Y:S01]  /*00a0*/  IMAD.SHL.U32 R0, R0, 0x8, RZ ;  /* 0x0000000800007824 */ /* 0x000fe200078e00ff */
[----:B0-----:R-:W-:-:S04]  /*00b0*/  LOP3.LUT R14, R12, 0x1ff, RZ, 0xc0, !PT ;  /* 0x000001ff0c0e7812 */ /* 0x001fc800078ec0ff */
[-C--:B------:R-:W-:Y:S02]  /*00c0*/  IABS R7, R0.reuse ;  /* 0x0000000000077213 */ /* 0x080fe40000000000 */
[----:B------:R-:W-:Y:S02]  /*00d0*/  IABS R10, R0 ;  /* 0x00000000000a7213 */ /* 0x000fe40000000000 */
[----:B------:R-:W0:Y:S01]  /*00e0*/  I2F.RP R2, R7 ;  /* 0x0000000700027306 */ /* 0x000e220000209400 */
[----:B-1----:R-:W-:-:S07]  /*00f0*/  IABS R8, R3 ;  /* 0x0000000300087213 */ /* 0x002fce0000000000 */
[----:B0-----:R-:W0:Y:S02]  /*0100*/  MUFU.RCP R2, R2 ;  /* 0x0000000200027308 */ /* 0x001e240000001000 */
[----:B0-----:R-:W-:Y:S01]  /*0110*/  IADD3 R4, R2, 0xffffffe, RZ ;  /* 0x0ffffffe02047810 */ /* 0x001fe20007ffe0ff */
[----:B------:R-:W-:-:S05]  /*0120*/  IMAD.MOV R2, RZ, RZ, -R10 ;  /* 0x000000ffff027224 */ /* 0x000fca00078e0a0a */
[----:B------:R0:W1:Y:S02]  /*0130*/  F2I.FTZ.U32.TRUNC.NTZ R5, R4 ;  /* 0x0000000400057305 */ /* 0x000064000021f000 */
[----:B0-----:R-:W-:Y:S02]  /*0140*/  IMAD.MOV.U32 R4, RZ, RZ, RZ ;  /* 0x000000ffff047224 */ /* 0x001fe400078e00ff */
[----:B-1----:R-:W-:-:S04]  /*0150*/  IMAD.MOV R6, RZ, RZ, -R5 ;  /* 0x000000ffff067224 */ /* 0x002fc800078e0a05 */
[----:B------:R-:W-:Y:S02]  /*0160*/  IMAD R9, R6, R7, RZ ;  /* 0x0000000706097224 */ /* 0x000fe400078e02ff */
[----:B------:R-:W-:Y:S02]  /*0170*/  IMAD.MOV.U32 R6, RZ, RZ, R8 ;  /* 0x000000ffff067224 */ /* 0x000fe400078e0008 */
[----:B------:R-:W-:-:S06]  /*0180*/  IMAD.HI.U32 R5, R5, R9, R4 ;  /* 0x0000000905057227 */ /* 0x000fcc00078e0004 */
[----:B------:R-:W-:-:S04]  /*0190*/  IMAD.HI.U32 R5, R5, R6, RZ ;  /* 0x0000000605057227 */ /* 0x000fc800078e00ff */
[----:B------:R-:W-:-:S05]  /*01a0*/  IMAD R2, R5, R2, R6 ;  /* 0x0000000205027224 */ /* 0x000fca00078e0206 */
[----:B------:R-:W-:-:S13]  /*01b0*/  ISETP.GT.U32.AND P1, PT, R7, R2, PT ;  /* 0x000000020700720c */ /* 0x000fda0003f24070 */
[----:B------:R-:W-:Y:S01]  /*01c0*/  @!P1 IMAD.IADD R2, R2, 0x1, -R7 ;  /* 0x0000000102029824 */ /* 0x000fe200078e0a07 */
[----:B------:R-:W-:Y:S02]  /*01d0*/  @!P1 IADD3 R5, R5, 0x1, RZ ;  /* 0x0000000105059810 */ /* 0x000fe40007ffe0ff */
[----:B------:R-:W-:Y:S02]  /*01e0*/  ISETP.NE.AND P1, PT, R0, RZ, PT ;  /* 0x000000ff0000720c */ /* 0x000fe40003f25270 */
[----:B------:R-:W-:Y:S02]  /*01f0*/  ISETP.GE.U32.AND P0, PT, R2, R7, PT ;  /* 0x000000070200720c */ /* 0x000fe40003f06070 */
[----:B------:R-:W-:-:S04]  /*0200*/  LOP3.LUT R2, R3, R0, RZ, 0x3c, !PT ;  /* 0x0000000003027212 */ /* 0x000fc800078e3cff */
[----:B------:R-:W-:Y:S01]  /*0210*/  ISETP.GE.AND P2, PT, R2, RZ, PT ;  /* 0x000000ff0200720c */ /* 0x000fe20003f46270 */
[----:B------:R-:W-:-:S05]  /*0220*/  IMAD.MOV.U32 R2, RZ, RZ, c[0x0][0x178] ;  /* 0x00005e00ff027624 */ /* 0x000fca00078e00ff */
[----:B------:R-:W-:Y:S02]  /*0230*/  IADD3 R2, R2, 0x1ff, RZ ;  /* 0x000001ff02027810 */ /* 0x000fe40007ffe0ff */
[----:B------:R-:W-:-:S05]  /*0240*/  @P0 IADD3 R5, R5, 0x1, RZ ;  /* 0x0000000105050810 */ /* 0x000fca0007ffe0ff */
[----:B------:R-:W-:Y:S01]  /*0250*/  IMAD.MOV.U32 R4, RZ, RZ, R5 ;  /* 0x000000ffff047224 */ /* 0x000fe200078e0005 */
[----:B------:R-:W-:-:S03]  /*0260*/  SHF.R.S32.HI R5, RZ, 0x1f, R2 ;  /* 0x0000001fff057819 */ /* 0x000fc60000011402 */
[----:B------:R-:W-:Y:S01]  /*0270*/  @!P2 IMAD.MOV R4, RZ, RZ, -R4 ;  /* 0x000000ffff04a224 */ /* 0x000fe200078e0a04 */
[----:B------:R-:W-:Y:S02]  /*0280*/  @!P1 LOP3.LUT R4, RZ, R0, RZ, 0x33, !PT ;  /* 0x00000000ff049212 */ /* 0x000fe400078e33ff */
[----:B------:R-:W-:-:S03]  /*0290*/  LEA.HI R5, R5, R2, RZ, 0x9 ;  /* 0x0000000205057211 */ /* 0x000fc600078f48ff */
[----:B------:R-:W-:Y:S02]  /*02a0*/  IMAD.SHL.U32 R2, R4, 0x8, RZ ;  /* 0x0000000804027824 */ /* 0x000fe400078e00ff */
[----:B------:R-:W-:-:S03]  /*02b0*/  IMAD.MOV R4, RZ, RZ, -R4 ;  /* 0x000000ffff047224 */ /* 0x000fc600078e0a04 */
[----:B------:R-:W-:Y:S01]  /*02c0*/  LEA.HI.SX32 R5, R5, -R2, 0x17 ;  /* 0x8000000205057211 */ /* 0x000fe200078fbaff */
[----:B------:R-:W-:Y:S02]  /*02d0*/  IMAD R13, R0, R4, R3 ;  /* 0x00000004000d7224 */ /* 0x000fe400078e0203 */
[----:B------:R-:W-:Y:S01]  /*02e0*/  IMAD.MOV.U32 R4, RZ, RZ, RZ ;  /* 0x000000ffff047224 */ /* 0x000fe200078e00ff */
[----:B------:R-:W-:Y:S02]  /*02f0*/  IMNMX R6, R5, 0x8, PT ;  /* 0x0000000805067817 */ /* 0x000fe40003800200 */
[----:B------:R-:W-:Y:S02]  /*0300*/  IABS R11, R13 ;  /* 0x0000000d000b7213 */ /* 0x000fe40000000000 */
[----:B------:R-:W-:-:S04]  /*0310*/  IABS R9, R6 ;  /* 0x0000000600097213 */ /* 0x000fc80000000000 */
[----:B------:R-:W0:Y:S08]  /*0320*/  I2F.RP R7, R9 ;  /* 0x0000000900077306 */ /* 0x000e300000209400 */
[----:B0-----:R-:W0:Y:S02]  /*0330*/  MUFU.RCP R7, R7 ;  /* 0x0000000700077308 */ /* 0x001e240000001000 */
[----:B0-----:R-:W-:-:S06]  /*0340*/  IADD3 R5, R7, 0xffffffe, RZ ;  /* 0x0ffffffe07057810 */ /* 0x001fcc0007ffe0ff */
[----:B------:R-:W0:Y:S02]  /*0350*/  F2I.FTZ.U32.TRUNC.NTZ R5, R5 ;  /* 0x0000000500057305 */ /* 0x000e24000021f000 */
[----:B0-----:R-:W-:-:S04]  /*0360*/  IMAD.MOV R8, RZ, RZ, -R5 ;  /* 0x000000ffff087224 */ /* 0x001fc800078e0a05 */
[----:B------:R-:W-:-:S04]  /*0370*/  IMAD.MOV.U32 R0, RZ, RZ, R8 ;  /* 0x000000ffff007224 */ /* 0x000fc800078e0008 */
[----:B------:R-:W-:Y:S01]  /*0380*/  IMAD R3, R0, R9, RZ ;  /* 0x0000000900037224 */ /* 0x000fe200078e02ff */
[----:B------:R-:W-:-:S03]  /*0390*/  IABS R0, R6 ;  /* 0x0000000600007213 */ /* 0x000fc60000000000 */
[----:B------:R-:W-:-:S04]  /*03a0*/  IMAD.HI.U32 R4, R5, R3, R4 ;  /* 0x0000000305047227 */ /* 0x000fc800078e0004 */
[----:B------:R-:W-:Y:S02]  /*03b0*/  IMAD.MOV R0, RZ, RZ, -R0 ;  /* 0x000000ffff007224 */ /* 0x000fe400078e0a00 */
        /* <DEDUP_REMOVED lines=9> */
[----:B------:R-:W-:-:S06]  /*0450*/  IMAD.MOV.U32 R0, RZ, RZ, c[0x0][0x180] ;  /* 0x00006000ff007624 */ /* 0x000fcc00078e00ff */
[----:B------:R-:W-:-:S05]  /*0460*/  @P0 IADD3 R4, R4, 0x1, RZ ;  /* 0x0000000104040810 */ /* 0x000fca0007ffe0ff */
[----:B------:R-:W-:Y:S02]  /*0470*/  IMAD.MOV.U32 R3, RZ, RZ, R4 ;  /* 0x000000ffff037224 */ /* 0x000fe400078e0004 */
[----:B------:R-:W-:Y:S02]  /*0480*/  IMAD.MOV.U32 R4, RZ, RZ, c[0x0][0x180] ;  /* 0x00006000ff047624 */ /* 0x000fe400078e00ff */
[----:B------:R-:W-:Y:S01]  /*0490*/  @!P2 IMAD.MOV R3, RZ, RZ, -R3 ;  /* 0x000000ffff03a224 */ /* 0x000fe200078e0a03 */
[----:B------:R-:W-:Y:S02]  /*04a0*/  @!P1 LOP3.LUT R3, RZ, R6, RZ, 0x33, !PT ;  /* 0x00000006ff039212 */ /* 0x000fe400078e33ff */
[----:B------:R-:W-:-:S03]  /*04b0*/  IADD3 R4, R4, 0x3f, RZ ;  /* 0x0000003f04047810 */ /* 0x000fc60007ffe0ff */
[----:B------:R-:W-:Y:S01]  /*04c0*/  IMAD.MOV R5, RZ, RZ, -R3 ;  /* 0x000000ffff057224 */ /* 0x000fe200078e0a03 */
[----:B------:R-:W-:Y:S01]  /*04d0*/  ISETP.GT.AND P0, PT, R4, 0x3f, PT ;  /* 0x0000003f0400780c */ /* 0x000fe20003f04270 */
[----:B------:R-:W-:Y:S02]  /*04e0*/  IMAD.SHL.U32 R28, R3, 0x100, RZ ;  /* 0x00000100031c7824 */ /* 0x000fe400078e00ff */
[----:B------:R-:W-:-:S04]  /*04f0*/  IMAD R5, R6, R5, R13 ;  /* 0x0000000506057224 */ /* 0x000fc800078e020d */
[----:B------:R-:W-:-:S04]  /*0500*/  IMAD.IADD R5, R2, 0x1, R5 ;  /* 0x0000000102057824 */ /* 0x000fc800078e0205 */
[----:B------:R-:W-:-:S05]  /*0510*/  IMAD R29, R5, 0x200, R14 ;  /* 0x00000200051d7824 */ /* 0x000fca00078e020e */
[----:B------:R0:W-:Y:S04]  /*0520*/  STL [R1+0x71c], R29 ;  /* 0x00071c1d01007387 */ /* 0x0001e80000100800 */
[----:B------:R0:W-:Y:S01]  /*0530*/  STL [R1+0x5e0], R28 ;  /* 0x0005e01c01007387 */ /* 0x0001e20000100800 */
[----:B------:R-:W-:Y:S05]  /*0540*/  @P0 BRA `(.L_x_0) ;  /* 0x0000079000000947 */ /* 0x000fea0003800000 */
[C---:B------:R-:W-:Y:S01]  /*0550*/  IMAD.SHL.U32 R2, R12.reuse, 0x20, RZ ;  /* 0x000000200c027824 */ /* 0x040fe200078e00ff */
[----:B------:R-:W-:Y:S01]  /*0560*/  CS2R R24, SRZ ;  /* 0x0000000000187805 */ /* 0x000fe2000001ff00 */
[----:B------:R-:W-:Y:S01]  /*0570*/  IMAD.SHL.U32 R0, R12, 0x2, RZ ;  /* 0x000000020c007824 */ /* 0x000fe200078e00ff */
[----:B------:R-:W-:Y:S01]  /*0580*/  CS2R R26, SRZ ;  /* 0x00000000001a7805 */ /* 0x000fe2000001ff00 */
[----:B------:R-:W-:Y:S01]  /*0590*/  CS2R R20, SRZ ;  /* 0x0000000000147805 */ /* 0x000fe2000001ff00 */
[----:B------:R1:W-:Y:S01]  /*05a0*/  STL [R1+0x720], R2 ;  /* 0x0007200201007387 */ /* 0x0003e20000100800 */
[----:B------:R-:W-:Y:S01]  /*05b0*/  CS2R R22, SRZ ;  /* 0x0000000000167805 */ /* 0x000fe2000001ff00 */
[----:B------:R-:W-:Y:S01]  /*05c0*/  CS2R R16, SRZ ;  /* 0x0000000000107805 */ /* 0x000fe2000001ff00 */
[----:B------:R-:W-:Y:S01]  /*05d0*/  CS2R R18, SRZ ;  /* 0x0000000000127805 */ /* 0x000fe2000001ff00 */
[----:B------:R1:W-:Y:S01]  /*05e0*/  STL [R1+0x718], R0 ;  /* 0x0007180001007387 */ /* 0x0003e20000100800 */
[----:B------:R-:W-:Y:S01]  /*05f0*/  CS2R R12, SRZ ;  /* 0x00000000000c7805 */ /* 0x000fe2000001ff00 */
[----:B------:R-:W-:Y:S01]  /*0600*/  CS2R R14, SRZ ;  /* 0x00000000000e7805 */ /* 0x000fe2000001ff00 */
[----:B------:R-:W-:Y:S01]  /*0610*/  CS2R R8, SRZ ;  /* 0x0000000000087805 */ /* 0x000fe2000001ff00 */
[----:B------:R1:W-:Y:S01]  /*0620*/  STL [R1], RZ ;  /* 0x000000ff01007387 */ /* 0x0003e20000100800 */
[----:B------:R-:W-:Y:S01]  /*0630*/  CS2R R10, SRZ ;  /* 0x00000000000a7805 */ /* 0x000fe2000001ff00 */
[----:B------:R-:W-:Y:S01]  /*0640*/  CS2R R4, SRZ ;  /* 0x0000000000047805 */ /* 0x000fe2000001ff00 */
[----:B------:R-:W-:Y:S01]  /*0650*/  CS2R R6, SRZ ;  /* 0x0000000000067805 */ /* 0x000fe2000001ff00 */
[----:B------:R1:W-:Y:S04]  /*0660*/  STL [R1+0x4], RZ ;  /* 0x000004ff01007387 */ /* 0x0003e80000100800 */
        /* <DEDUP_REMOVED lines=101> */
[----:B------:R1:W-:Y:S01]  /*0cc0*/  STL [R1+0x40c], RZ ;  /* 0x00040cff01007387 */ /* 0x0003e20000100800 */
[----:B------:R-:W-:Y:S05]  /*0cd0*/  BRA `(.L_x_1) ;  /* 0x0001914000007947 */ /* 0x000fea0003800000 */
.L_x_0:
[----:B------:R-:W-:Y:S01]  /*0ce0*/  IMAD.MOV.U32 R5, RZ, RZ, R28 ;  /* 0x000000ffff057224 */ /* 0x000fe200078e001c */
[----:B0-----:R-:W-:Y:S01]  /*0cf0*/  IABS R28, c[0x0][0x17c] ;  /* 0x00005f00001c7a13 */ /* 0x001fe20000000000 */
[----:B------:R-:W0:Y:S03]  /*0d00*/  S2R R15, SR_TID.X ;  /* 0x00000000000f7919 */ /* 0x000e260000002100 */
[----:B------:R-:W1:Y:S01]  /*0d10*/  I2F.RP R3, R28 ;  /* 0x0000001c00037306 */ /* 0x000e620000209400 */
[----:B------:R2:W-:Y:S07]  /*0d20*/  STL [R1+0x724], R0 ;  /* 0x0007240001007387 */ /* 0x0005ee0000100800 */
[----:B-1----:R-:W1:Y:S01]  /*0d30*/  MUFU.RCP R3, R3 ;  /* 0x0000000300037308 */ /* 0x002e620000001000 */
[----:B0-----:R-:W-:Y:S01]  /*0d40*/  SHF.R.U32.HI R2, RZ, 0x6, R15 ;  /* 0x00000006ff027819 */ /* 0x001fe2000001160f */
[C---:B------:R-:W-:Y:S01]  /*0d50*/  IMAD.SHL.U32 R12, R15.reuse, 0x20, RZ ;  /* 0x000000200f0c7824 */ /* 0x040fe200078e00ff */
[C---:B------:R-:W-:Y:S01]  /*0d60*/  LOP3.LUT R11, R15.reuse, 0x7, RZ, 0xc0, !PT ;  /* 0x000000070f0b7812 */ /* 0x040fe200078ec0ff */
[----:B--2---:R-:W-:Y:S01]  /*0d70*/  IMAD.SHL.U32 R0, R15, 0x2, RZ ;  /* 0x000000020f007824 */ /* 0x004fe200078e00ff */
[----:B------:R-:W-:-:S02]  /*0d80*/  SGXT.U32 R2, R2, 0x3 ;  /* 0x000000030202781a */ /* 0x000fc40000000000 */
[----:B------:R0:W-:Y:S02]  /*0d90*/  STL [R1+0x720], R12 ;  /* 0x0007200c01007387 */ /* 0x0001e40000100800 */
[----:B------:R-:W-:Y:S02]  /*0da0*/  LOP3.LUT R2, R5, R2, RZ, 0xfc, !PT ;  /* 0x0000000205027212 */ /* 0x000fe400078efcff */
[----:B------:R-:W-:Y:S01]  /*0db0*/  STL [R1+0x718], R0 ;  /* 0x0007180001007387 */ /* 0x000fe20000100800 */
[----:B-1----:R-:W-:Y:S02]  /*0dc0*/  IADD3 R6, R3, 0xffffffe, RZ ;  /* 0x0ffffffe03067810 */ /* 0x002fe40007ffe0ff */
[C---:B------:R-:W-:Y:S02]  /*0dd0*/  LOP3.LUT R5, R2.reuse, 0xf8, RZ, 0xfc, !PT ;  /* 0x000000f802057812 */ /* 0x040fe400078efcff */
[----:B------:R1:W2:Y:S01]  /*0de0*/  F2I.FTZ.U32.TRUNC.NTZ R7, R6 ;  /* 0x0000000600077305 */ /* 0x0002a2000021f000 */
[----:B------:R-:W-:-:S02]  /*0df0*/  LOP3.LUT R13, R2, 0xf0, RZ, 0xfc, !PT ;  /* 0x000000f0020d7812 */ /* 0x000fc400078efcff */
[----:B------:R-:W-:Y:S02]  /*0e00*/  IABS R8, R5 ;  /* 0x0000000500087213 */ /* 0x000fe40000000000 */
[----:B------:R-:W-:Y:S02]  /*0e10*/  IABS R10, R13 ;  /* 0x0000000d000a7213 */ /* 0x000fe40000000000 */
[----:B------:R-:W-:Y:S01]  /*0e20*/  ISETP.GE.AND P5, PT, R5, RZ, PT ;  /* 0x000000ff0500720c */ /* 0x000fe20003fa6270 */
[----:B-1----:R-:W-:Y:S01]  /*0e30*/  IMAD.MOV.U32 R6, RZ, RZ, RZ ;  /* 0x000000ffff067224 */ /* 0x002fe200078e00ff */
[----:B------:R-:W-:Y:S02]  /*0e40*/  LOP3.LUT R5, R2, 0xe0, RZ, 0xfc, !PT ;  /* 0x000000e002057812 */ /* 0x000fe400078efcff */
[----:B------:R-:W-:Y:S02]  /*0e50*/  ISETP.GE.AND P2, PT, R13, RZ, PT ;  /* 0x000000ff0d00720c */ /* 0x000fe40003f46270 */
[----:B------:R-:W-:Y:S01]  /*0e60*/  IABS R17, R5 ;  /* 0x0000000500117213 */ /* 0x000fe20000000000 */
[----:B--2---:R-:W-:Y:S01]  /*0e70*/  IMAD.MOV R9, RZ, RZ, -R7 ;  /* 0x000000ffff097224 */ /* 0x004fe200078e0a07 */
[----:B------:R-:W-:-:S02]  /*0e80*/  ISETP.GE.AND P3, PT, R5, RZ, PT ;  /* 0x000000ff0500720c */ /* 0x000fc40003f66270 */
[----:B------:R-:W-:Y:S01]  /*0e90*/  LOP3.LUT R24, R2, 0x40, RZ, 0xfc, !PT ;  /* 0x0000004002187812 */ /* 0x000fe200078efcff */
[----:B------:R-:W-:-:S04]  /*0ea0*/  IMAD R9, R9, R28, RZ ;  /* 0x0000001c09097224 */ /* 0x000fc800078e02ff */
[----:B------:R-:W-:Y:S01]  /*0eb0*/  IMAD.HI.U32 R3, R7, R9, R6 ;  /* 0x0000000907037227 */ /* 0x000fe200078e0006 */
[----:B------:R-:W-:-:S03]  /*0ec0*/  SHF.R.S32.HI R9, RZ, 0x1f, R4 ;  /* 0x0000001fff097819 */ /* 0x000fc60000011404 */
[----:B------:R-:W-:Y:S01]  /*0ed0*/  IMAD.MOV.U32 R7, RZ, RZ, R8 ;  /* 0x000000ffff077224 */ /* 0x000fe200078e0008 */
[----:B------:R-:W-:Y:S02]  /*0ee0*/  LOP3.LUT R8, R12, 0xc00, RZ, 0xc0, !PT ;  /* 0x00000c000c087812 */ /* 0x000fe400078ec0ff */
[----:B------:R-:W-:Y:S01]  /*0ef0*/  LEA.HI R4, R9, R4, RZ, 0x6 ;  /* 0x0000000409047211 */ /* 0x000fe200078f30ff */
[----:B------:R-:W-:Y:S01]  /*0f00*/  IMAD.HI.U32 R6, R3, R7, RZ ;  /* 0x0000000703067227 */ /* 0x000fe200078e00ff */
[----:B0-----:R-:W-:-:S03]  /*0f10*/  LOP3.LUT R12, R2, 0xe8, RZ, 0xfc, !PT ;  /* 0x000000e8020c7812 */ /* 0x001fc600078efcff */
[----:B------:R-:W-:Y:S01]  /*0f20*/  IMAD.MOV R6, RZ, RZ, -R6 ;  /* 0x000000ffff067224 */ /* 0x000fe200078e0a06 */
[----:B------:R-:W-:Y:S01]  /*0f30*/  IABS R14, R12 ;  /* 0x0000000c000e7213 */ /* 0x000fe20000000000 */
[C---:B------:R-:W-:Y:S01]  /*0f40*/  IMAD R8, R11.reuse, 0x80, R8 ;  /* 0x000000800b087824 */ /* 0x040fe200078e0208 */
[----:B------:R0:W-:Y:S01]  /*0f50*/  STL [R1+0x58], R4 ;  /* 0x0000580401007387 */ /* 0x0001e20000100800 */
[----:B------:R-:W-:Y:S02]  /*0f60*/  IMAD R7, R28, R6, R7 ;  /* 0x000000061c077224 */ /* 0x000fe400078e0207 */
[----:B------:R-:W-:-:S03]  /*0f70*/  IMAD.SHL.U32 R6, R11, 0x10, RZ ;  /* 0x000000100b067824 */ /* 0x000fc600078e00ff */
[----:B------:R-:W-:Y:S02]  /*0f80*/  ISETP.GT.U32.AND P0, PT, R28, R7, PT ;  /* 0x000000071c00720c */ /* 0x000fe40003f04070 */
[----:B------:R-:W-:Y:S01]  /*0f90*/  LOP3.LUT R11, R6, 0x30, R0, 0x78, !PT ;  /* 0x00000030060b7812 */ /* 0x000fe200078e7800 */
[----:B------:R-:W-:-:S04]  /*0fa0*/  IMAD.HI.U32 R6, R3, R10, RZ ;  /* 0x0000000a03067227 */ /* 0x000fc800078e00ff */
[----:B------:R-:W-:Y:S02]  /*0fb0*/  IMAD.MOV R9, RZ, RZ, -R6 ;  /* 0x000000ffff097224 */ /* 0x000fe400078e0a06 */
[----:B------:R-:W-:Y:S02]  /*0fc0*/  IMAD.MOV.U32 R6, RZ, RZ, R14 ;  /* 0x000000ffff067224 */ /* 0x000fe400078e000e */
[----:B------:R-:W-:Y:S01]  /*0fd0*/  IMAD R9, R28, R9, R10 ;  /* 0x000000091c097224 */ /* 0x000fe200078e020a */
[----:B------:R-:W-:Y:S01]  /*0fe0*/  LOP3.LUT R10, R2, 0xc8, RZ, 0xfc, !PT ;  /* 0x000000c8020a7812 */ /* 0x000fe200078efcff */
[----:B------:R-:W-:Y:S01]  /*0ff0*/  @!P0 IMAD.IADD R7, R7, 0x1, -R28 ;  /* 0x0000000107078824 */ /* 0x000fe200078e0a1c */
[----:B------:R-:W-:Y:S01]  /*1000*/  ISETP.GE.AND P0, PT, R12, RZ, PT ;  /* 0x000000ff0c00720c */ /* 0x000fe20003f06270 */
[C---:B0-----:R-:W-:Y:S01]  /*1010*/  IMAD.HI.U32 R4, R3.reuse, R6, RZ ;  /* 0x0000000603047227 */ /* 0x041fe200078e00ff */
[C---:B------:R-:W-:Y:S02]  /*1020*/  ISETP.GT.U32.AND P6, PT, R28.reuse, R9, PT ;  /* 0x000000091c00720c */ /* 0x040fe40003fc4070 */
[----:B------:R-:W-:Y:S01]  /*1030*/  ISETP.GT.U32.AND P4, PT, R28, R7, PT ;  /* 0x000000071c00720c */ /* 0x000fe20003f84070 */
[----:B------:R-:W-:Y:S01]  /*1040*/  IMAD.IADD R0, R8, 0x1, R11 ;  /* 0x0000000108007824 */ /* 0x000fe200078e020b */
[----:B------:R-:W-:Y:S01]  /*1050*/  LOP3.LUT R8, R2, 0xd8, RZ, 0xfc, !PT ;  /* 0x000000d802087812 */ /* 0x000fe200078efcff */
[----:B------:R-:W-:Y:S01]  /*1060*/  IMAD.MOV R11, RZ, RZ, -R4 ;  /* 0x000000ffff0b7224 */ /* 0x000fe200078e0a04 */
[----:B------:R-:W-:Y:S01]  /*1070*/  IABS R15, R10 ;  /* 0x0000000a000f7213 */ /* 0x000fe20000000000 */
[----:B------:R-:W-:Y:S01]  /*1080*/  IMAD.HI.U32 R4, R3, R17, RZ ;  /* 0x0000001103047227 */ /* 0x000fe200078e00ff */
[----:B------:R-:W-:Y:S01]  /*1090*/  IABS R12, R8 ;  /* 0x00000008000c7213 */ /* 0x000fe20000000000 */
[----:B------:R-:W-:Y:S01]  /*10a0*/  STL [R1+0x5ec], R0 ;  /* 0x0005ec0001007387 */ /* 0x000fe20000100800 */
[----:B------:R-:W-:Y:S01]  /*10b0*/  ISETP.GE.AND P1, PT, R8, RZ, PT ;  /* 0x000000ff0800720c */ /* 0x000fe20003f26270 */
[----:B------:R-:W-:Y:S01]  /*10c0*/  IMAD R5, R28, R11, R6 ;  /* 0x0000000b1c057224 */ /* 0x000fe200078e0206 */
[----:B------:R-:W-:Y:S01]  /*10d0*/  LOP3.LUT R11, R2, 0xd0, RZ, 0xfc, !PT ;  /* 0x000000d0020b7812 */ /* 0x000fe200078efcff */
[----:B------:R-:W-:Y:S01]  /*10e0*/  @!P6 IMAD.IADD R9, R9, 0x1, -R28 ;  /* 0x000000010909e824 */ /* 0x000fe200078e0a1c */
[----:B------:R-:W-:Y:S01]  /*10f0*/  STL [R1+0x728], R0 ;  /* 0x0007280001007387 */ /* 0x000fe20000100800 */
[----:B------:R-:W-:Y:S01]  /*1100*/  IMAD.MOV R8, RZ, RZ, -R4 ;  /* 0x000000ffff087224 */ /* 0x000fe200078e0a04 */
[----:B------:R-:W-:Y:S01]  /*1110*/  IABS R14, R11 ;  /* 0x0000000b000e7213 */ /* 0x000fe20000000000 */
[----:B------:R-:W-:Y:S01]  /*1120*/  IMAD.HI.U32 R6, R3, R12, RZ ;  /* 0x0000000c03067227 */ /* 0x000fe200078e00ff */
[----:B------:R-:W-:-:S03]  /*1130*/  ISETP.GT.U32.AND P6, PT, R28, R9, PT ;  /* 0x000000091c00720c */ /* 0x000fc60003fc4070 */
[C---:B------:R-:W-:Y:S02]  /*1140*/  IMAD R17, R28.reuse, R8, R17 ;  /* 0x000000081c117224 */ /* 0x040fe400078e0211 */
[----:B------:R-:W-:Y:S01]  /*1150*/  @!P4 IMAD.IADD R7, R7, 0x1, -R28 ;  /* 0x000000010707c824 */ /* 0x000fe200078e0a1c */
[----:B------:R-:W-:Y:S01]  /*1160*/  ISETP.GT.U32.AND P4, PT, R28, R5, PT ;  /* 0x000000051c00720c */ /* 0x000fe20003f84070 */
[----:B------:R-:W-:Y:S02]  /*1170*/  IMAD.MOV R13, RZ, RZ, -R6 ;  /* 0x000000ffff0d7224 */ /* 0x000fe400078e0a06 */
[----:B------:R-:W-:-:S04]  /*1180*/  IMAD.HI.U32 R6, R3, R14, RZ ;  /* 0x0000000e03067227 */ /* 0x000fc800078e00ff */
[----:B------:R-:W-:Y:S01]  /*1190*/  @!P6 IMAD.IADD R9, R9, 0x1, -R28 ;  /* 0x000000010909e824 */ /* 0x000fe200078e0a1c */
[----:B------:R-:W-:Y:S01]  /*11a0*/  ISETP.GT.U32.AND P6, PT, R28, R17, PT ;  /* 0x000000111c00720c */ /* 0x000fe20003fc4070 */
[----:B------:R-:W-:Y:S02]  /*11b0*/  IMAD.MOV.U32 R18, RZ, RZ, R7 ;  /* 0x000000ffff127224 */ /* 0x000fe400078e0007 */
[----:B------:R-:W-:Y:S01]  /*11c0*/  IMAD.MOV R7, RZ, RZ, -R6 ;  /* 0x000000ffff077224 */ /* 0x000fe200078e0a06 */
[----:B------:R-:W-:Y:S01]  /*11d0*/  LOP3.LUT R6, R2, 0xa8, RZ, 0xfc, !PT ;  /* 0x000000a802067812 */ /* 0x000fe200078efcff */
[----:B------:R-:W-:Y:S01]  /*11e0*/  IMAD R12, R28, R13, R12 ;  /* 0x0000000d1c0c7224 */ /* 0x000fe200078e020c */
[----:B------:R-:W-:Y:S01]  /*11f0*/  LOP3.LUT R13, R2, 0xc0, RZ, 0xfc, !PT ;  /* 0x000000c0020d7812 */ /* 0x000fe200078efcff */
[C---:B------:R-:W-:Y:S02]  /*1200*/  IMAD R14, R28.reuse, R7, R14 ;  /* 0x000000071c0e7224 */ /* 0x040fe400078e020e */
[----:B------:R-:W-:Y:S01]  /*1210*/  @!P5 IMAD.MOV R18, RZ, RZ, -R18 ;  /* 0x000000ffff12d224 */ /* 0x000fe200078e0a12 */
[----:B------:R-:W-:Y:S01]  /*1220*/  ISETP.GT.U32.AND P5, PT, R28, R12, PT ;  /* 0x0000000c1c00720c */ /* 0x000fe20003fa4070 */
[----:B------:R-:W-:-:S02]  /*1230*/  @!P4 IMAD.IADD R5, R5, 0x1, -R28 ;  /* 0x000000010505c824 */ /* 0x000fc400078e0a1c */
[----:B------:R-:W-:Y:S01]  /*1240*/  @!P6 IMAD.IADD R17, R17, 0x1, -R28 ;  /* 0x000000011111e824 */ /* 0x000fe200078e0a1c */
[C---:B------:R-:W-:Y:S01]  /*1250*/  ISETP.GT.U32.AND P6, PT, R28.reuse, R14, PT ;  /* 0x0000000e1c00720c */ /* 0x040fe20003fc4070 */
[----:B------:R-:W-:Y:S01]  /*1260*/  IMAD.MOV.U32 R4, RZ, RZ, R15 ;  /* 0x000000ffff047224 */ /* 0x000fe200078e000f */
[----:B------:R-:W-:Y:S01]  /*1270*/  ISETP.GT.U32.AND P4, PT, R28, R5, PT ;  /* 0x000000051c00720c */ /* 0x000fe20003f84070 */
[----:B------:R-:W-:Y:S01]  /*1280*/  IMAD.MOV.U32 R16, RZ, RZ, R9 ;  /* 0x000000ffff107224 */ /* 0x000fe200078e0009 */
[----:B------:R0:W-:Y:S01]  /*1290*/  STL [R1+0x28], R18 ;  /* 0x0000281201007387 */ /* 0x0001e20000100800 */
[----:B------:R-:W-:-:S04]  /*12a0*/  IMAD.HI.U32 R8, R3, R4, RZ ;  /* 0x0000000403087227 */ /* 0x000fc800078e00ff */
[----:B------:R-:W-:Y:S01]  /*12b0*/  @!P5 IMAD.IADD R12, R12, 0x1, -R28 ;  /* 0x000000010c0cd824 */ /* 0x000fe200078e0a1c */
[----:B------:R-:W-:Y:S01]  /*12c0*/  ISETP.GT.U32.AND P5, PT, R28, R17, PT ;  /* 0x000000111c00720c */ /* 0x000fe20003fa4070 */
[----:B------:R-:W-:Y:S01]  /*12d0*/  IMAD.MOV R9, RZ, RZ, -R8 ;  /* 0x000000ffff097224 */ /* 0x000fe200078e0a08 */
[----:B------:R-:W-:Y:S01]  /*12e0*/  IABS R8, R13 ;  /* 0x0000000d00087213 */ /* 0x000fe20000000000 */
[----:B------:R-:W-:Y:S01]  /*12f0*/  @!P6 IMAD.IADD R14, R14, 0x1, -R28 ;  /* 0x000000010e0ee824 */ /* 0x000fe200078e0a1c */
[----:B0-----:R-:W-:Y:S01]  /*1300*/  LOP3.LUT R18, R2, 0x70, RZ, 0xfc, !PT ;  /* 0x0000007002127812 */ /* 0x001fe200078efcff */
[----:B------:R-:W-:Y:S01]  /*1310*/  IMAD R7, R28, R9, R4 ;  /* 0x000000091c077224 */ /* 0x000fe200078e0204 */
[----:B------:R-:W-:Y:S01]  /*1320*/  LOP3.LUT R9, R2, 0xb8, RZ, 0xfc, !PT ;  /* 0x000000b802097812 */ /* 0x000fe200078efcff */
[----:B------:R-:W-:Y:S01]  /*1330*/  IMAD.HI.U32 R4, R3, R8, RZ ;  /* 0x0000000803047227 */ /* 0x000fe200078e00ff */
[----:B------:R-:W-:Y:S02]  /*1340*/  ISETP.GT.U32.AND P6, PT, R28, R14, PT ;  /* 0x0000000e1c00720c */ /* 0x000fe40003fc4070 */
[----:B------:R-:W-:Y:S01]  /*1350*/  IABS R15, R9 ;  /* 0x00000009000f7213 */ /* 0x000fe20000000000 */
[----:B------:R-:W-:Y:S01]  /*1360*/  @!P4 IMAD.IADD R5, R5, 0x1, -R28 ;  /* 0x000000010505c824 */ /* 0x000fe200078e0a1c */
[----:B------:R-:W-:Y:S01]  /*1370*/  ISETP.GE.AND P4, PT, R10, RZ, PT ;  /* 0x000000ff0a00720c */ /* 0x000fe20003f86270 */
[----:B------:R-:W-:-:S02]  /*1380*/  IMAD.MOV R4, RZ, RZ, -R4 ;  /* 0x000000ffff047224 */ /* 0x000fc400078e0a04 */
[----:B------:R-:W-:Y:S01]  /*1390*/  IMAD.MOV.U32 R0, RZ, RZ, R5 ;  /* 0x000000ffff007224 */ /* 0x000fe200078e0005 */
[----:B------:R-:W-:Y:S01]  /*13a0*/  LOP3.LUT R5, R2, 0xb0, RZ, 0xfc, !PT ;  /* 0x000000b002057812 */ /* 0x000fe200078efcff */
[----:B------:R-:W-:Y:S01]  /*13b0*/  @!P5 IMAD.IADD R17, R17, 0x1, -R28 ;  /* 0x000000011111d824 */ /* 0x000fe200078e0a1c */
[C---:B------:R-:W-:Y:S01]  /*13c0*/  ISETP.GT.U32.AND P5, PT, R28.reuse, R7, PT ;  /* 0x000000071c00720c */ /* 0x040fe20003fa4070 */
[----:B------:R-:W-:Y:S01]  /*13d0*/  @!P2 IMAD.MOV R16, RZ, RZ, -R16 ;  /* 0x000000ffff10a224 */ /* 0x000fe200078e0a10 */
[----:B------:R-:W-:Y:S01]  /*13e0*/  ISETP.GE.AND P2, PT, R11, RZ, PT ;  /* 0x000000ff0b00720c */ /* 0x000fe20003f46270 */
[----:B------:R-:W-:Y:S01]  /*13f0*/  IMAD R8, R28, R4, R8 ;  /* 0x000000041c087224 */ /* 0x000fe200078e0208 */
[----:B------:R-:W-:Y:S01]  /*1400*/  IABS R10, R5 ;  /* 0x00000005000a7213 */ /* 0x000fe20000000000 */
[----:B------:R-:W-:Y:S01]  /*1410*/  @!P0 IMAD.MOV R0, RZ, RZ, -R0 ;  /* 0x000000ffff008224 */ /* 0x000fe200078e0a00 */
[----:B------:R0:W-:Y:S01]  /*1420*/  STL [R1+0x24], R16 ;  /* 0x0000241001007387 */ /* 0x0001e20000100800 */
[----:B------:R-:W-:Y:S01]  /*1430*/  @!P6 IMAD.IADD R14, R14, 0x1, -R28 ;  /* 0x000000010e0ee824 */ /* 0x000fe200078e0a1c */
[----:B------:R-:W-:-:S02]  /*1440*/  ISETP.GT.U32.AND P0, PT, R28, R12, PT ;  /* 0x0000000c1c00720c */ /* 0x000fc40003f04070 */
[----:B------:R-:W-:Y:S01]  /*1450*/  ISETP.GT.U32.AND P6, PT, R28, R8, PT ;  /* 0x000000081c00720c */ /* 0x000fe20003fc4070 */
[----:B------:R1:W-:Y:S01]  /*1460*/  STL [R1+0x1c], R0 ;  /* 0x00001c0001007387 */ /* 0x0003e20000100800 */
[----:B------:R-:W-:Y:S01]  /*1470*/  IABS R11, R6 ;  /* 0x00000006000b7213 */ /* 0x000fe20000000000 */
[----:B------:R-:W-:Y:S02]  /*1480*/  @!P5 IMAD.IADD R7, R7, 0x1, -R28 ;  /* 0x000000010707d824 */ /* 0x000fe400078e0a1c */
[----:B0-----:R-:W-:-:S03]  /*1490*/  IMAD.HI.U32 R16, R3, R15, RZ ;  /* 0x0000000f03107227 */ /* 0x001fc600078e00ff */
[----:B------:R-:W-:Y:S01]  /*14a0*/  ISETP.GT.U32.AND P5, PT, R28, R7, PT ;  /* 0x000000071c00720c */ /* 0x000fe20003fa4070 */
[----:B------:R-:W-:Y:S02]  /*14b0*/  IMAD.MOV R16, RZ, RZ, -R16 ;  /* 0x000000ffff107224 */ /* 0x000fe400078e0a10 */
[----:B-1----:R-:W-:Y:S02]  /*14c0*/  IMAD.MOV.U32 R0, RZ, RZ, R17 ;  /* 0x000000ffff007224 */ /* 0x002fe400078e0011 */
[----:B------:R-:W-:Y:S01]  /*14d0*/  @!P0 IMAD.IADD R12, R12, 0x1, -R28 ;  /* 0x000000010c0c8824 */ /* 0x000fe200078e0a1c */
[----:B------:R-:W-:Y:S01]  /*14e0*/  ISETP.GE.AND P0, PT, R13, RZ, PT ;  /* 0x000000ff0d00720c */ /* 0x000fe20003f06270 */
[----:B------:R-:W-:Y:S01]  /*14f0*/  @!P3 IMAD.MOV R0, RZ, RZ, -R0 ;  /* 0x000000ffff00b224 */ /* 0x000fe200078e0a00 */
[----:B------:R-:W-:Y:S01]  /*1500*/  ISETP.GE.AND P3, PT, R9, RZ, PT ;  /* 0x000000ff0900720c */ /* 0x000fe20003f66270 */
[----:B------:R-:W-:Y:S01]  /*1510*/  IMAD R9, R28, R16, R15 ;  /* 0x000000101c097224 */ /* 0x000fe200078e020f */
[----:B------:R-:W-:Y:S01]  /*1520*/  LOP3.LUT R15, R2, 0x98, RZ, 0xfc, !PT ;  /* 0x00000098020f7812 */ /* 0x000fe200078efcff */
[----:B------:R-:W-:Y:S01]  /*1530*/  @!P6 IMAD.IADD R8, R8, 0x1, -R28 ;  /* 0x000000010808e824 */ /* 0x000fe200078e0a1c */
[----:B------:R0:W-:Y:S01]  /*1540*/  STL [R1+0x18], R0 ;  /* 0x0000180001007387 */ /* 0x0001e20000100800 */
[----:B------:R-:W-:Y:S01]  /*1550*/  IMAD.HI.U32 R13, R3, R10, RZ ;  /* 0x0000000a030d7227 */ /* 0x000fe200078e00ff */
[----:B------:R-:W-:-:S02]  /*1560*/  ISETP.GT.U32.AND P6, PT, R28, R9, PT ;  /* 0x000000091c00720c */ /* 0x000fc40003fc4070 */
[----:B------:R-:W-:Y:S01]  /*1570*/  LOP3.LUT R16, R2, 0x90, RZ, 0xfc, !PT ;  /* 0x0000009002107812 */ /* 0x000fe200078efcff */
[----:B------:R-:W-:-:S04]  /*1580*/  IMAD.HI.U32 R4, R3, R11, RZ ;  /* 0x0000000b03047227 */ /* 0x000fc800078e00ff */
[----:B------:R-:W-:Y:S02]  /*1590*/  IMAD.MOV R13, RZ, RZ, -R13 ;  /* 0x000000ffff0d7224 */ /* 0x000fe400078e0a0d */
[----:B0-----:R-:W-:Y:S02]  /*15a0*/  IMAD.MOV.U32 R0, RZ, RZ, R12 ;  /* 0x000000ffff007224 */ /* 0x001fe400078e000c */
[----:B------:R-:W-:Y:S02]  /*15b0*/  IMAD.MOV R4, RZ, RZ, -R4 ;  /* 0x000000ffff047224 */ /* 0x000fe400078e0a04 */
[----:B------:R-:W-:Y:S01]  /*15c0*/  @!P1 IMAD.MOV R0, RZ, RZ, -R0 ;  /* 0x000000ffff009224 */ /* 0x000fe200078e0a00 */
[C---:B------:R-:W-:Y:S01]  /*15d0*/  ISETP.GT.U32.AND P1, PT, R28.reuse, R8, PT ;  /* 0x000000081c00720c */ /* 0x040fe20003f24070 */
[C---:B------:R-:W-:Y:S01]  /*15e0*/  IMAD R10, R28.reuse, R13, R10 ;  /* 0x0000000d1c0a7224 */ /* 0x040fe200078e020a */
[----:B------:R-:W-:Y:S01]  /*15f0*/  IABS R13, R15 ;  /* 0x0000000f000d7213 */ /* 0x000fe20000000000 */
[----:B------:R-:W-:Y:S01]  /*1600*/  IMAD R11, R28, R4, R11 ;  /* 0x000000041c0b7224 */ /* 0x000fe200078e020b */
[----:B------:R-:W-:Y:S01]  /*1610*/  LOP3.LUT R4, R2, 0xa0, RZ, 0xfc, !PT ;  /* 0x000000a002047812 */ /* 0x000fe200078efcff */
[--C-:B------:R-:W-:Y:S01]  /*1620*/  @!P5 IMAD.IADD R7, R7, 0x1, -R28.reuse ;  /* 0x000000010707d824 */ /* 0x100fe200078e0a1c */
[----:B------:R0:W-:Y:S01]  /*1630*/  STL [R1+0x14], R0 ;  /* 0x0000140001007387 */ /* 0x0001e20000100800 */
[----:B------:R-:W-:Y:S01]  /*1640*/  @!P6 IMAD.IADD R9, R9, 0x1, -R28 ;  /* 0x000000010909e824 */ /* 0x000fe200078e0a1c */
[----:B------:R-:W-:Y:S01]  /*1650*/  IABS R12, R4 ;  /* 0x00000004000c7213 */ /* 0x000fe20000000000 */
[----:B------:R-:W-:Y:S01]  /*1660*/  @!P4 IMAD.MOV R7, RZ, RZ, -R7 ;  /* 0x000000ffff07c224 */ /* 0x000fe200078e0a07 */
[----:B------:R-:W-:-:S02]  /*1670*/  ISETP.GT.U32.AND P5, PT, R28, R10, PT ;  /* 0x0000000a1c00720c */ /* 0x000fc40003fa4070 */
[----:B------:R-:W-:Y:S01]  /*1680*/  ISETP.GT.U32.AND P4, PT, R28, R11, PT ;  /* 0x0000000b1c00720c */ /* 0x000fe20003f84070 */
[----:B------:R-:W-:Y:S01]  /*1690*/  @!P1 IMAD.IADD R8, R8, 0x1, -R28 ;  /* 0x0000000108089824 */ /* 0x000fe200078e0a1c */
[----:B------:R-:W-:Y:S01]  /*16a0*/  ISETP.GT.U32.AND P6, PT, R28, R9, PT ;  /* 0x000000091c00720c */ /* 0x000fe20003fc4070 */
[----:B0-----:R-:W-:Y:S01]  /*16b0*/  IMAD.MOV.U32 R0, RZ, RZ, R14 ;  /* 0x000000ffff007224 */ /* 0x001fe200078e000e */
[----:B------:R-:W-:Y:S01]  /*16c0*/  ISETP.GE.AND P1, PT, R6, RZ, PT ;  /* 0x000000ff0600720c */ /* 0x000fe20003f26270 */
[----:B------:R-:W-:Y:S01]  /*16d0*/  IMAD.HI.U32 R6, R3, R13, RZ ;  /* 0x0000000d03067227 */ /* 0x000fe200078e00ff */
[----:B------:R-:W-:-:S03]  /*16e0*/  IABS R14, R16 ;  /* 0x00000010000e7213 */ /* 0x000fc60000000000 */
[----:B------:R-:W-:Y:S01]  /*16f0*/  @!P2 IMAD.MOV R0, RZ, RZ, -R0 ;  /* 0x000000ffff00a224 */ /* 0x000fe200078e0a00 */
[----:B------:R-:W-:Y:S01]  /*1700*/  ISETP.GE.AND P2, PT, R5, RZ, PT ;  /* 0x000000ff0500720c */ /* 0x000fe20003f46270 */
[----:B------:R-:W-:-:S03]  /*1710*/  IMAD.HI.U32 R5, R3, R12, RZ ;  /* 0x0000000c03057227 */ /* 0x000fc600078e00ff */
[----:B------:R-:W-:Y:S01]  /*1720*/  STL [R1+0x770], R0 ;  /* 0x0007700001007387 */ /* 0x000fe20000100800 */
[----:B------:R-:W-:Y:S02]  /*1730*/  IMAD.MOV R5, RZ, RZ, -R5 ;  /* 0x000000ffff057224 */ /* 0x000fe400078e0a05 */
[----:B------:R-:W-:Y:S01]  /*1740*/  @!P5 IMAD.IADD R10, R10, 0x1, -R28 ;  /* 0x000000010a0ad824 */ /* 0x000fe200078e0a1c */
[----:B------:R0:W-:Y:S01]  /*1750*/  STL [R1+0x774], R7 ;  /* 0x0007740701007387 */ /* 0x0001e20000100800 */
[C---:B------:R-:W-:Y:S01]  /*1760*/  IMAD R12, R28.reuse, R5, R12 ;  /* 0x000000051c0c7224 */ /* 0x040fe200078e020c */
[----:B------:R-:W-:Y:S01]  /*1770*/  IABS R5, c[0x0][0x178] ;  /* 0x00005e0000057a13 */ /* 0x000fe20000000000 */
[--C-:B------:R-:W-:Y:S01]  /*1780*/  @!P4 IMAD.IADD R11, R11, 0x1, -R28.reuse ;  /* 0x000000010b0bc824 */ /* 0x100fe200078e0a1c */
[C---:B------:R-:W-:Y:S01]  /*1790*/  ISETP.GT.U32.AND P5, PT, R28.reuse, R10, PT ;  /* 0x0000000a1c00720c */ /* 0x040fe20003fa4070 */
[----:B------:R-:W-:Y:S01]  /*17a0*/  @!P6 IMAD.IADD R9, R9, 0x1, -R28 ;  /* 0x000000010909e824 */ /* 0x000fe200078e0a1c */
[----:B------:R-:W-:Y:S01]  /*17b0*/  ISETP.GT.U32.AND P6, PT, R28, R12, PT ;  /* 0x0000000c1c00720c */ /* 0x000fe20003fc4070 */
[----:B------:R-:W-:Y:S01]  /*17c0*/  @!P0 IMAD.MOV R8, RZ, RZ, -R8 ;  /* 0x000000ffff088224 */ /* 0x000fe200078e0a08 */
[----:B------:R-:W-:Y:S01]  /*17d0*/  ISETP.GE.AND P0, PT, R4, RZ, PT ;  /* 0x000000ff0400720c */ /* 0x000fe20003f06270 */
[----:B------:R-:W-:Y:S01]  /*17e0*/  IMAD.MOV R4, RZ, RZ, -R6 ;  /* 0x000000ffff047224 */ /* 0x000fe200078e0a06 */
[----:B------:R-:W-:Y:S01]  /*17f0*/  ISETP.GT.U32.AND P4, PT, R28, R11, PT ;  /* 0x0000000b1c00720c */ /* 0x000fe20003f84070 */
[----:B------:R-:W-:Y:S01]  /*1800*/  IMAD.HI.U32 R6, R3, R14, RZ ;  /* 0x0000000e03067227 */ /* 0x000fe200078e00ff */
[----:B------:R1:W-:Y:S01]  /*1810*/  STL [R1+0x778], R8 ;  /* 0x0007780801007387 */ /* 0x0003e20000100800 */
[----:B0-----:R-:W-:-:S02]  /*1820*/  LOP3.LUT R7, R2, 0x50, RZ, 0xfc, !PT ;  /* 0x0000005002077812 */ /* 0x001fc400078efcff */
[----:B------:R-:W-:Y:S01]  /*1830*/  IMAD R13, R28, R4, R13 ;  /* 0x000000041c0d7224 */ /* 0x000fe200078e020d */
[C---:B------:R-:W-:Y:S01]  /*1840*/  LOP3.LUT R4, R2.reuse, 0x88, RZ, 0xfc, !PT ;  /* 0x0000008802047812 */ /* 0x040fe200078efcff */
[----:B------:R-:W-:Y:S01]  /*1850*/  IMAD.MOV R6, RZ, RZ, -R6 ;  /* 0x000000ffff067224 */ /* 0x000fe200078e0a06 */
[----:B------:R-:W-:Y:S01]  /*1860*/  LOP3.LUT R0, R2, 0x28, RZ, 0xfc, !PT ;  /* 0x0000002802007812 */ /* 0x000fe200078efcff */
[--C-:B------:R-:W-:Y:S01]  /*1870*/  @!P5 IMAD.IADD R10, R10, 0x1, -R28.reuse ;  /* 0x000000010a0ad824 */ /* 0x100fe200078e0a1c */
[----:B------:R-:W-:Y:S01]  /*1880*/  IABS R17, R4 ;  /* 0x0000000400117213 */ /* 0x000fe20000000000 */
[----:B------:R-:W-:Y:S01]  /*1890*/  @!P6 IMAD.IADD R12, R12, 0x1, -R28 ;  /* 0x000000010c0ce824 */ /* 0x000fe200078e0a1c */
[C---:B------:R-:W-:Y:S01]  /*18a0*/  ISETP.GT.U32.AND P5, PT, R28.reuse, R13, PT ;  /* 0x0000000d1c00720c */ /* 0x040fe20003fa4070 */
[----:B------:R-:W-:Y:S01]  /*18b0*/  IMAD R14, R28, R6, R14 ;  /* 0x000000061c0e7224 */ /* 0x000fe200078e020e */
[----:B------:R-:W-:Y:S01]  /*18c0*/  ISETP.GE.AND P6, PT, R16, RZ, PT ;  /* 0x000000ff1000720c */ /* 0x000fe20003fc6270 */
[----:B------:R-:W-:Y:S01]  /*18d0*/  @!P4 IMAD.IADD R11, R11, 0x1, -R28 ;  /* 0x000000010b0bc824 */ /* 0x000fe200078e0a1c */
[----:B------:R-:W-:Y:S01]  /*18e0*/  ISETP.GE.AND P4, PT, R15, RZ, PT ;  /* 0x000000ff0f00720c */ /* 0x000fe20003f86270 */
[----:B------:R-:W-:Y:S01]  /*18f0*/  @!P3 IMAD.MOV R9, RZ, RZ, -R9 ;  /* 0x000000ffff09b224 */ /* 0x000fe200078e0a09 */
[C---:B------:R-:W-:Y:S01]  /*1900*/  ISETP.GT.U32.AND P3, PT, R28.reuse, R12, PT ;  /* 0x0000000c1c00720c */ /* 0x040fe20003f64070 */
[----:B------:R-:W-:Y:S01]  /*1910*/  @!P2 IMAD.MOV R10, RZ, RZ, -R10 ;  /* 0x000000ffff0aa224 */ /* 0x000fe200078e0a0a */
[----:B------:R-:W-:Y:S01]  /*1920*/  ISETP.GT.U32.AND P2, PT, R28, R14, PT ;  /* 0x0000000e1c00720c */ /* 0x000fe20003f44070 */
[----:B------:R-:W-:Y:S01]  /*1930*/  IMAD.MOV.U32 R15, RZ, RZ, R17 ;  /* 0x000000ffff0f7224 */ /* 0x000fe200078e0011 */
[C---:B------:R-:W-:Y:S01]  /*1940*/  LOP3.LUT R17, R2.reuse, 0x78, RZ, 0xfc, !PT ;  /* 0x0000007802117812 */ /* 0x040fe200078efcff */
[----:B-1----:R-:W-:Y:S01]  /*1950*/  IMAD.MOV.U32 R8, RZ, RZ, R5 ;  /* 0x000000ffff087224 */ /* 0x002fe200078e0005 */
[----:B------:R-:W-:Y:S01]  /*1960*/  STL [R1+0x77c], R9 ;  /* 0x00077c0901007387 */ /* 0x000fe20000100800 */
[----:B------:R-:W-:Y:S01]  /*1970*/  IMAD.HI.U32 R16, R3, R15, RZ ;  /* 0x0000000f03107227 */ /* 0x000fe200078e00ff */
[----:B------:R-:W-:Y:S01]  /*1980*/  IABS R27, R0 ;  /* 0x00000000001b7213 */ /* 0x000fe20000000000 */
[----:B------:R-:W0:Y:S01]  /*1990*/  I2F.RP R5, R8 ;  /* 0x0000000800057306 */ /* 0x000e220000209400 */
[----:B------:R1:W-:Y:S01]  /*19a0*/  STL [R1+0x780], R10 ;  /* 0x0007800a01007387 */ /* 0x0003e20000100800 */
[----:B------:R-:W-:Y:S01]  /*19b0*/  IMAD.MOV R6, RZ, RZ, -R16 ;  /* 0x000000ffff067224 */ /* 0x000fe200078e0a10 */
[----:B------:R-:W-:Y:S01]  /*19c0*/  LOP3.LUT R16, R2, 0x80, RZ, 0xfc, !PT ;  /* 0x0000008002107812 */ /* 0x000fe200078efcff */
[----:B------:R-:W-:-:S02]  /*19d0*/  @!P5 IMAD.IADD R13, R13, 0x1, -R28 ;  /* 0x000000010d0dd824 */ /* 0x000fc400078e0a1c */
[----:B------:R-:W-:Y:S02]  /*19e0*/  IMAD R15, R28, R6, R15 ;  /* 0x000000061c0f7224 */ /* 0x000fe400078e020f */
[--C-:B------:R-:W-:Y:S01]  /*19f0*/  @!P3 IMAD.IADD R12, R12, 0x1, -R28.reuse ;  /* 0x000000010c0cb824 */ /* 0x100fe200078e0a1c */
[----:B------:R-:W-:Y:S01]  /*1a00*/  ISETP.GT.U32.AND P5, PT, R28, R13, PT ;  /* 0x0000000d1c00720c */ /* 0x000fe20003fa4070 */
[----:B------:R-:W-:Y:S01]  /*1a10*/  @!P2 IMAD.IADD R14, R14, 0x1, -R28 ;  /* 0x000000010e0ea824 */ /* 0x000fe200078e0a1c */
[C---:B------:R-:W-:Y:S01]  /*1a20*/  ISETP.GT.U32.AND P3, PT, R28.reuse, R15, PT ;  /* 0x0000000f1c00720c */ /* 0x040fe20003f64070 */
[----:B------:R-:W-:Y:S01]  /*1a30*/  @!P0 IMAD.MOV R12, RZ, RZ, -R12 ;  /* 0x000000ffff0c8224 */ /* 0x000fe200078e0a0c */
[----:B------:R-:W-:Y:S01]  /*1a40*/  ISETP.GE.AND P2, PT, R17, RZ, PT ;  /* 0x000000ff1100720c */ /* 0x000fe20003f46270 */
[----:B------:R-:W-:Y:S01]  /*1a50*/  @!P1 IMAD.MOV R11, RZ, RZ, -R11 ;  /* 0x000000ffff0b9224 */ /* 0x000fe200078e0a0b */
[----:B------:R-:W-:Y:S01]  /*1a60*/  ISETP.GT.U32.AND P0, PT, R28, R14, PT ;  /* 0x0000000e1c00720c */ /* 0x000fe20003f04070 */
[----:B0-----:R-:W0:Y:S01]  /*1a70*/  MUFU.RCP R5, R5 ;  /* 0x0000000500057308 */ /* 0x001e220000001000 */
[----:B------:R-:W-:-:S02]  /*1a80*/  IABS R17, R17 ;  /* 0x0000001100117213 */ /* 0x000fc40000000000 */
[----:B------:R-:W-:Y:S01]  /*1a90*/  ISETP.GE.AND P1, PT, R4, RZ, PT ;  /* 0x000000ff0400720c */ /* 0x000fe20003f26270 */
[----:B------:R-:W-:Y:S01]  /*1aa0*/  STL [R1+0x784], R11 ;  /* 0x0007840b01007387 */ /* 0x000fe20000100800 */
[C---:B------:R-:W-:Y:S01]  /*1ab0*/  LOP3.LUT R4, R2.reuse, 0x68, RZ, 0xfc, !PT ;  /* 0x0000006802047812 */ /* 0x040fe200078efcff */
[----:B------:R-:W-:Y:S01]  /*1ac0*/  IMAD.HI.U32 R22, R3, R17, RZ ;  /* 0x0000001103167227 */ /* 0x000fe200078e00ff */
[----:B-1----:R-:W-:Y:S01]  /*1ad0*/  LOP3.LUT R10, R2, 0x30, RZ, 0xfc, !PT ;  /* 0x00000030020a7812 */ /* 0x002fe200078efcff */
[----:B------:R1:W-:Y:S01]  /*1ae0*/  STL [R1+0x788], R12 ;  /* 0x0007880c01007387 */ /* 0x0003e20000100800 */
[----:B------:R-:W-:Y:S01]  /*1af0*/  IABS R19, R4 ;  /* 0x0000000400137213 */ /* 0x000fe20000000000 */
[----:B------:R-:W-:Y:S02]  /*1b00*/  IMAD.MOV R22, RZ, RZ, -R22 ;  /* 0x000000ffff167224 */ /* 0x000fe400078e0a16 */
[--C-:B------:R-:W-:Y:S01]  /*1b10*/  @!P5 IMAD.IADD R13, R13, 0x1, -R28.reuse ;  /* 0x000000010d0dd824 */ /* 0x100fe200078e0a1c */
[----:B------:R-:W-:Y:S01]  /*1b20*/  ISETP.GE.AND P5, PT, R16, RZ, PT ;  /* 0x000000ff1000720c */ /* 0x000fe20003fa6270 */
[--C-:B------:R-:W-:Y:S01]  /*1b30*/  @!P3 IMAD.IADD R15, R15, 0x1, -R28.reuse ;  /* 0x000000010f0fb824 */ /* 0x100fe200078e0a1c */
[----:B------:R-:W-:Y:S01]  /*1b40*/  IABS R16, R16 ;  /* 0x0000001000107213 */ /* 0x000fe20000000000 */
[----:B------:R-:W-:Y:S01]  /*1b50*/  @!P0 IMAD.IADD R14, R14, 0x1, -R28 ;  /* 0x000000010e0e8824 */ /* 0x000fe200078e0a1c */
[----:B0-----:R-:W-:Y:S01]  /*1b60*/  IADD3 R5, R5, 0xffffffe, RZ ;  /* 0x0ffffffe05057810 */ /* 0x001fe20007ffe0ff */
[C---:B------:R-:W-:Y:S01]  /*1b70*/  IMAD R17, R28.reuse, R22, R17 ;  /* 0x000000161c117224 */ /* 0x040fe200078e0211 */
[----:B------:R-:W-:Y:S01]  /*1b80*/  ISETP.GT.U32.AND P3, PT, R28, R15, PT ;  /* 0x0000000f1c00720c */ /* 0x000fe20003f64070 */
[----:B------:R-:W-:Y:S01]  /*1b90*/  @!P4 IMAD.MOV R13, RZ, RZ, -R13 ;  /* 0x000000ffff0dc224 */ /* 0x000fe200078e0a0d */
[----:B------:R-:W-:Y:S01]  /*1ba0*/  ISETP.GE.AND P4, PT, R18, RZ, PT ;  /* 0x000000ff1200720c */ /* 0x000fe20003f86270 */
[C---:B------:R-:W-:Y:S01]  /*1bb0*/  IMAD.HI.U32 R6, R3.reuse, R16, RZ ;  /* 0x0000001003067227 */ /* 0x040fe200078e00ff */
[----:B------:R-:W-:Y:S01]  /*1bc0*/  IABS R18, R18 ;  /* 0x0000001200127213 */ /* 0x000fe20000000000 */
[----:B------:R-:W0:Y:S01]  /*1bd0*/  F2I.FTZ.U32.TRUNC.NTZ R5, R5 ;  /* 0x0000000500057305 */ /* 0x000e22000021f000 */
[----:B-1----:R-:W-:Y:S01]  /*1be0*/  LOP3.LUT R12, R2, 0x48, RZ, 0xfc, !PT ;  /* 0x00000048020c7812 */ /* 0x002fe200078efcff */
[----:B------:R-:W-:Y:S01]  /*1bf0*/  @!P6 IMAD.MOV R14, RZ, RZ, -R14 ;  /* 0x000000ffff0ee224 */ /* 0x000fe200078e0a0e */
[----:B------:R-:W-:Y:S01]  /*1c00*/  ISETP.GT.U32.AND P6, PT, R28, R17, PT ;  /* 0x000000111c00720c */ /* 0x000fe20003fc4070 */
[----:B------:R-:W-:Y:S01]  /*1c10*/  IMAD.MOV R6, RZ, RZ, -R6 ;  /* 0x000000ffff067224 */ /* 0x000fe200078e0a06 */
[----:B------:R-:W-:Y:S01]  /*1c20*/  STL [R1+0x78c], R13 ;  /* 0x00078c0d01007387 */ /* 0x000fe20000100800 */
[----:B------:R-:W-:Y:S01]  /*1c30*/  IMAD.HI.U32 R20, R3, R18, RZ ;  /* 0x0000001203147227 */ /* 0x000fe200078e00ff */
[----:B------:R-:W-:-:S02]  /*1c40*/  IABS R23, R12 ;  /* 0x0000000c00177213 */ /* 0x000fc40000000000 */
[----:B------:R-:W-:Y:S01]  /*1c50*/  STL [R1+0x790], R8 ;  /* 0x0007900801007387 */ /* 0x000fe20000100800 */
[----:B------:R-:W-:Y:S01]  /*1c60*/  IMAD R16, R28, R6, R16 ;  /* 0x000000061c107224 */ /* 0x000fe200078e0210 */
[----:B------:R-:W-:Y:S01]  /*1c70*/  LOP3.LUT R11, R2, 0x38, RZ, 0xfc, !PT ;  /* 0x00000038020b7812 */ /* 0x000fe200078efcff */
[----:B------:R-:W-:Y:S01]  /*1c80*/  IMAD.MOV R20, RZ, RZ, -R20 ;  /* 0x000000ffff147224 */ /* 0x000fe200078e0a14 */
[----:B------:R1:W-:Y:S01]  /*1c90*/  STL [R1+0x4c], R24 ;  /* 0x00004c1801007387 */ /* 0x0003e20000100800 */
[----:B------:R-:W-:Y:S01]  /*1ca0*/  @!P3 IMAD.IADD R15, R15, 0x1, -R28 ;  /* 0x000000010f0fb824 */ /* 0x000fe200078e0a1c */
[C---:B------:R-:W-:Y:S01]  /*1cb0*/  ISETP.GT.U32.AND P0, PT, R28.reuse, R16, PT ;  /* 0x000000101c00720c */ /* 0x040fe20003f04070 */
[----:B------:R-:W-:Y:S01]  /*1cc0*/  IMAD R18, R28, R20, R18 ;  /* 0x000000141c127224 */ /* 0x000fe200078e0212 */
[----:B------:R-:W-:Y:S01]  /*1cd0*/  LOP3.LUT R20, R2, 0x60, RZ, 0xfc, !PT ;  /* 0x0000006002147812 */ /* 0x000fe200078efcff */
[--C-:B------:R-:W-:Y:S01]  /*1ce0*/  @!P6 IMAD.IADD R17, R17, 0x1, -R28.reuse ;  /* 0x000000011111e824 */ /* 0x100fe200078e0a1c */
[----:B------:R-:W-:Y:S01]  /*1cf0*/  ISETP.GE.AND P3, PT, R4, RZ, PT ;  /* 0x000000ff0400720c */ /* 0x000fe20003f66270 */
[----:B------:R-:W-:Y:S01]  /*1d00*/  @!P1 IMAD.MOV R15, RZ, RZ, -R15 ;  /* 0x000000ffff0f9224 */ /* 0x000fe200078e0a0f */
[----:B------:R-:W-:Y:S01]  /*1d10*/  ISETP.GE.AND P1, PT, R20, RZ, PT ;  /* 0x000000ff1400720c */ /* 0x000fe20003f26270 */
[--C-:B0-----:R-:W-:Y:S01]  /*1d20*/  IMAD.MOV R21, RZ, RZ, -R5.reuse ;  /* 0x000000ffff157224 */ /* 0x101fe200078e0a05 */
[----:B------:R-:W-:Y:S01]  /*1d30*/  IABS R20, R20 ;  /* 0x0000001400147213 */ /* 0x000fe20000000000 */
[----:B------:R-:W-:Y:S01]  /*1d40*/  IMAD.MOV.U32 R4, RZ, RZ, RZ ;  /* 0x000000ffff047224 */ /* 0x000fe200078e00ff */
[----:B------:R-:W-:Y:S01]  /*1d50*/  ISETP.GT.U32.AND P6, PT, R28, R17, PT ;  /* 0x000000111c00720c */ /* 0x000fe20003fc4070 */
[----:B------:R-:W-:Y:S01]  /*1d60*/  IMAD R21, R21, R8, RZ ;  /* 0x0000000815157224 */ /* 0x000fe200078e02ff */
[----:B-1----:R-:W-:Y:S01]  /*1d70*/  IABS R24, R24 ;  /* 0x0000001800187213 */ /* 0x002fe20000000000 */
[----:B------:R-:W-:Y:S01]  /*1d80*/  IMAD.HI.U32 R26, R3, R20, RZ ;  /* 0x00000014031a7227 */ /* 0x000fe200078e00ff */
[----:B------:R-:W-:Y:S01]  /*1d90*/  IABS R22, R7 ;  /* 0x0000000700167213 */ /* 0x000fe20000000000 */
[----:B------:R0:W-:Y:S01]  /*1da0*/  STL [R1+0x3c], R11 ;  /* 0x00003c0b01007387 */ /* 0x0001e20000100800 */
[----:B------:R-:W-:Y:S01]  /*1db0*/  LOP3.LUT R8, R2, 0x20, RZ, 0xfc, !PT ;  /* 0x0000002002087812 */ /* 0x000fe200078efcff */
[----:B------:R-:W-:Y:S01]  /*1dc0*/  @!P0 IMAD.IADD R16, R16, 0x1, -R28 ;  /* 0x0000000110108824 */ /* 0x000fe200078e0a1c */
[----:B------:R-:W-:Y:S01]  /*1dd0*/  LOP3.LUT R13, R2, 0x18, RZ, 0xfc, !PT ;  /* 0x00000018020d7812 */ /* 0x000fe200078efcff */
[----:B------:R-:W-:Y:S01]  /*1de0*/  IMAD.MOV R26, RZ, RZ, -R26 ;  /* 0x000000ffff1a7224 */ /* 0x000fe200078e0a1a */
[----:B------:R-:W-:Y:S01]  /*1df0*/  STL [R1+0x38], R10 ;  /* 0x0000380a01007387 */ /* 0x000fe20000100800 */
[----:B------:R-:W-:Y:S01]  /*1e00*/  IMAD.HI.U32 R9, R5, R21, R4 ;  /* 0x0000001505097227 */ /* 0x000fe200078e0004 */
[----:B------:R-:W-:-:S02]  /*1e10*/  ISETP.GT.U32.AND P0, PT, R28, R16, PT ;  /* 0x000000101c00720c */ /* 0x000fc40003f04070 */
[----:B------:R-:W-:Y:S01]  /*1e20*/  LOP3.LUT R21, R2, 0x58, RZ, 0xfc, !PT ;  /* 0x0000005802157812 */ /* 0x000fe200078efcff */
[----:B------:R-:W-:Y:S01]  /*1e30*/  @!P6 IMAD.IADD R17, R17, 0x1, -R28 ;  /* 0x000000011111e824 */ /* 0x000fe200078e0a1c */
[----:B------:R1:W-:Y:S01]  /*1e40*/  STL [R1+0x40], R8 ;  /* 0x0000400801007387 */ /* 0x0003e20000100800 */
[C---:B------:R-:W-:Y:S01]  /*1e50*/  IMAD R20, R28.reuse, R26, R20 ;  /* 0x0000001a1c147224 */ /* 0x040fe200078e0214 */
[----:B------:R-:W-:Y:S01]  /*1e60*/  IABS R26, R10 ;  /* 0x0000000a001a7213 */ /* 0x000fe20000000000 */
[----:B------:R-:W-:Y:S01]  /*1e70*/  @!P2 IMAD.MOV R17, RZ, RZ, -R17 ;  /* 0x000000ffff11a224 */ /* 0x000fe200078e0a11 */
[----:B------:R2:W-:Y:S01]  /*1e80*/  STL [R1+0x30], R13 ;  /* 0x0000300d01007387 */ /* 0x0005e20000100800 */
[----:B------:R-:W-:Y:S01]  /*1e90*/  IMAD.HI.U32 R6, R3, R19, RZ ;  /* 0x0000001303067227 */ /* 0x000fe200078e00ff */
[----:B------:R-:W-:-:S03]  /*1ea0*/  ISETP.GT.U32.AND P2, PT, R28, R20, PT ;  /* 0x000000141c00720c */ /* 0x000fc60003f44070 */
[----:B------:R-:W-:Y:S01]  /*1eb0*/  @!P0 IMAD.IADD R16, R16, 0x1, -R28 ;  /* 0x0000000110108824 */ /* 0x000fe200078e0a1c */
[----:B------:R-:W-:Y:S01]  /*1ec0*/  ISETP.GE.AND P0, PT, R21, RZ, PT ;  /* 0x000000ff1500720c */ /* 0x000fe20003f06270 */
[----:B------:R-:W-:Y:S01]  /*1ed0*/  IMAD.HI.U32 R5, R3, R23, RZ ;  /* 0x0000001703057227 */ /* 0x000fe200078e00ff */
[----:B------:R-:W-:-:S03]  /*1ee0*/  IABS R21, R21 ;  /* 0x0000001500157213 */ /* 0x000fc60000000000 */
[----:B------:R-:W-:-:S04]  /*1ef0*/  IMAD.HI.U32 R4, R3, R24, RZ ;  /* 0x0000001803047227 */ /* 0x000fc800078e00ff */
[----:B------:R-:W-:Y:S02]  /*1f00*/  @!P2 IMAD.IADD R20, R20, 0x1, -R28 ;  /* 0x000000011414a824 */ /* 0x000fe400078e0a1c */
[----:B------:R-:W-:-:S03]  /*1f10*/  IMAD.HI.U32 R25, R3, R21, RZ ;  /* 0x0000001503197227 */ /* 0x000fc600078e00ff */
[C---:B------:R-:W-:Y:S01]  /*1f20*/  ISETP.GT.U32.AND P2, PT, R28.reuse, R20, PT ;  /* 0x000000141c00720c */ /* 0x040fe20003f44070 */
[----:B------:R-:W-:Y:S02]  /*1f30*/  IMAD.MOV R25, RZ, RZ, -R25 ;  /* 0x000000ffff197224 */ /* 0x000fe400078e0a19 */
[----:B------:R-:W-:Y:S02]  /*1f40*/  IMAD.MOV R6, RZ, RZ, -R6 ;  /* 0x000000ffff067224 */ /* 0x000fe400078e0a06 */
[C---:B------:R-:W-:Y:S01]  /*1f50*/  IMAD R21, R28.reuse, R25, R21 ;  /* 0x000000191c157224 */ /* 0x040fe200078e0215 */
[----:B------:R-:W-:Y:S01]  /*1f60*/  IABS R25, R11 ;  /* 0x0000000b00197213 */ /* 0x000fe20000000000 */
[----:B------:R-:W-:Y:S02]  /*1f70*/  IMAD.MOV R5, RZ, RZ, -R5 ;  /* 0x000000ffff057224 */ /* 0x000fe400078e0a05 */
[----:B------:R-:W-:Y:S02]  /*1f80*/  IMAD.MOV R4, RZ, RZ, -R4 ;  /* 0x000000ffff047224 */ /* 0x000fe400078e0a04 */
[----:B------:R-:W-:-:S02]  /*1f90*/  IMAD R19, R28, R6, R19 ;  /* 0x000000061c137224 */ /* 0x000fc400078e0213 */
[----:B------:R-:W-:-:S03]  /*1fa0*/  IMAD.HI.U32 R6, R3, R22, RZ ;  /* 0x0000001603067227 */ /* 0x000fc600078e00ff */
[C---:B------:R-:W-:Y:S01]  /*1fb0*/  ISETP.GT.U32.AND P6, PT, R28.reuse, R19, PT ;  /* 0x000000131c00720c */ /* 0x040fe20003fc4070 */
[C---:B------:R-:W-:Y:S02]  /*1fc0*/  IMAD R23, R28.reuse, R5, R23 ;  /* 0x000000051c177224 */ /* 0x040fe400078e0217 */
[----:B------:R-:W-:Y:S02]  /*1fd0*/  IMAD R24, R28, R4, R24 ;  /* 0x000000041c187224 */ /* 0x000fe400078e0218 */
[----:B------:R-:W-:-:S04]  /*1fe0*/  IMAD.HI.U32 R4, R3, R25, RZ ;  /* 0x0000001903047227 */ /* 0x000fc800078e00ff */
[----:B------:R-:W-:Y:S02]  /*1ff0*/  IMAD.MOV R6, RZ, RZ, -R6 ;  /* 0x000000ffff067224 */ /* 0x000fe400078e0a06 */
[----:B------:R-:W-:Y:S01]  /*2000*/  @!P2 IMAD.IADD R20, R20, 0x1, -R28 ;  /* 0x000000011414a824 */ /* 0x000fe200078e0a1c */
[----:B------:R-:W-:Y:S01]  /*2010*/  ISETP.GT.U32.AND P2, PT, R28, R23, PT ;  /* 0x000000171c00720c */ /* 0x000fe20003f44070 */
[----:B------:R-:W-:Y:S02]  /*2020*/  IMAD.MOV R4, RZ, RZ, -R4 ;  /* 0x000000ffff047224 */ /* 0x000fe400078e0a04 */
[----:B0-----:R-:W-:-:S04]  /*2030*/  IMAD.HI.U32 R11, R3, R27, RZ ;  /* 0x0000001b030b7227 */ /* 0x001fc800078e00ff */
[C---:B------:R-:W-:Y:S01]  /*2040*/  IMAD R22, R28.reuse, R6, R22 ;  /* 0x000000061c167224 */ /* 0x040fe200078e0216 */
[----:B------:R-:W-:Y:S01]  /*2050*/  IABS R6, R8 ;  /* 0x0000000800067213 */ /* 0x000fe20000000000 */
[----:B------:R-:W-:Y:S02]  /*2060*/  IMAD R25, R28, R4, R25 ;  /* 0x000000041c197224 */ /* 0x000fe400078e0219 */
[----:B------:R-:W-:Y:S01]  /*2070*/  IMAD.MOV R4, RZ, RZ, -R11 ;  /* 0x000000ffff047224 */ /* 0x000fe200078e0a0b */
[----:B------:R-:W-:Y:S01]  /*2080*/  LOP3.LUT R11, R2, 0x8, RZ, 0xfc, !PT ;  /* 0x00000008020b7812 */ /* 0x000fe200078efcff */
[----:B------:R-:W-:-:S04]  /*2090*/  IMAD.HI.U32 R5, R3, R26, RZ ;  /* 0x0000001a03057227 */ /* 0x000fc800078e00ff */
[----:B-1----:R-:W-:-:S04]  /*20a0*/  IMAD.HI.U32 R8, R3, R6, RZ ;  /* 0x0000000603087227 */ /* 0x002fc800078e00ff */
[----:B------:R-:W-:Y:S01]  /*20b0*/  IMAD R27, R28, R4, R27 ;  /* 0x000000041c1b7224 */ /* 0x000fe200078e021b */
[----:B------:R-:W-:Y:S01]  /*20c0*/  IABS R4, R13 ;  /* 0x0000000d00047213 */ /* 0x000fe20000000000 */
[----:B------:R-:W-:Y:S01]  /*20d0*/  IMAD.MOV.U32 R10, RZ, RZ, R29 ;  /* 0x000000ffff0a7224 */ /* 0x000fe200078e001d */
[----:B--2---:R-:W-:Y:S01]  /*20e0*/  IABS R13, R2 ;  /* 0x00000002000d7213 */ /* 0x004fe20000000000 */
[----:B------:R-:W-:Y:S02]  /*20f0*/  IMAD.MOV R29, RZ, RZ, -R5 ;  /* 0x000000ffff1d7224 */ /* 0x000fe400078e0a05 */
[----:B------:R-:W-:Y:S01]  /*2100*/  IMAD.MOV R5, RZ, RZ, -R8 ;  /* 0x000000ffff057224 */ /* 0x000fe200078e0a08 */
[C---:B------:R-:W-:Y:S01]  /*2110*/  LOP3.LUT R8, R2.reuse, 0x10, RZ, 0xfc, !PT ;  /* 0x0000001002087812 */ /* 0x040fe200078efcff */
[----:B------:R-:W-:Y:S01]  /*2120*/  @!P2 IMAD.IADD R23, R23, 0x1, -R28 ;  /* 0x000000011717a824 */ /* 0x000fe200078e0a1c */
[----:B------:R-:W-:Y:S01]  /*2130*/  ISETP.GE.AND P2, PT, R2, RZ, PT ;  /* 0x000000ff0200720c */ /* 0x000fe20003f46270 */
[----:B------:R-:W-:-:S02]  /*2140*/  IMAD.HI.U32 R2, R3, R4, RZ ;  /* 0x0000000403027227 */ /* 0x000fc400078e00ff */
[----:B------:R0:W-:Y:S02]  /*2150*/  STL [R1+0x2c], R8 ;  /* 0x00002c0801007387 */ /* 0x0001e40000100800 */
[C---:B------:R-:W-:Y:S01]  /*2160*/  IMAD R6, R28.reuse, R5, R6 ;  /* 0x000000051c067224 */ /* 0x040fe200078e0206 */
[----:B------:R-:W-:Y:S01]  /*2170*/  IABS R5, R8 ;  /* 0x0000000800057213 */ /* 0x000fe20000000000 */
[----:B------:R-:W-:Y:S02]  /*2180*/  IMAD.MOV R2, RZ, RZ, -R2 ;  /* 0x000000ffff027224 */ /* 0x000fe400078e0a02 */
[C---:B------:R-:W-:Y:S01]  /*2190*/  IMAD R26, R28.reuse, R29, R26 ;  /* 0x0000001d1c1a7224 */ /* 0x040fe200078e021a */
[----:B------:R-:W-:Y:S01]  /*21a0*/  IABS R29, R10 ;  /* 0x0000000a001d7213 */ /* 0x000fe20000000000 */
[----:B------:R-:W-:Y:S01]  /*21b0*/  IMAD R4, R28, R2, R4 ;  /* 0x000000021c047224 */ /* 0x000fe200078e0204 */
[----:B0-----:R-:W-:Y:S01]  /*21c0*/  IABS R8, R11 ;  /* 0x0000000b00087213 */ /* 0x001fe20000000000 */
[----:B------:R-:W-:-:S04]  /*21d0*/  IMAD.HI.U32 R2, R3, R5, RZ ;  /* 0x0000000503027227 */ /* 0x000fc800078e00ff */
[----:B------:R-:W-:-:S04]  /*21e0*/  IMAD.HI.U32 R10, R3, R8, RZ ;  /* 0x00000008030a7227 */ /* 0x000fc800078e00ff */
[----:B------:R-:W-:Y:S02]  /*21f0*/  IMAD.MOV R2, RZ, RZ, -R2 ;  /* 0x000000ffff027224 */ /* 0x000fe400078e0a02 */
[----:B------:R-:W-:Y:S02]  /*2200*/  IMAD.MOV R10, RZ, RZ, -R10 ;  /* 0x000000ffff0a7224 */ /* 0x000fe400078e0a0a */
[C---:B------:R-:W-:Y:S02]  /*2210*/  IMAD R2, R28.reuse, R2, R5 ;  /* 0x000000021c027224 */ /* 0x040fe400078e0205 */
[C---:B------:R-:W-:Y:S02]  /*2220*/  IMAD R5, R28.reuse, R10, R8 ;  /* 0x0000000a1c057224 */ /* 0x040fe400078e0208 */
[----:B------:R-:W2:Y:S01]  /*2230*/  LDL.LU R8, [R1+0x790] ;  /* 0x0007900001087983 */ /* 0x000ea20000300800 */
[----:B------:R-:W-:Y:S01]  /*2240*/  @!P5 IMAD.MOV R16, RZ, RZ, -R16 ;  /* 0x000000ffff10d224 */ /* 0x000fe200078e0a10 */
[----:B------:R-:W-:Y:S01]  /*2250*/  ISETP.GT.U32.AND P5, PT, R28, R18, PT ;  /* 0x000000121c00720c */ /* 0x000fe20003fa4070 */
[----:B------:R-:W-:-:S05]  /*2260*/  @!P6 IMAD.IADD R19, R19, 0x1, -R28 ;  /* 0x000000011313e824 */ /* 0x000fca00078e0a1c */
[----:B------:R-:W-:-:S07]  /*2270*/  ISETP.GT.U32.AND P6, PT, R28, R19, PT ;  /* 0x000000131c00720c */ /* 0x000fce0003fc4070 */
[----:B------:R-:W-:-:S05]  /*2280*/  @!P5 IMAD.IADD R18, R18, 0x1, -R28 ;  /* 0x000000011212d824 */ /* 0x000fca00078e0a1c */
[C---:B------:R-:W-:Y:S01]  /*2290*/  ISETP.GT.U32.AND P5, PT, R28.reuse, R18, PT ;  /* 0x000000121c00720c */ /* 0x040fe20003fa4070 */
[----:B------:R-:W-:Y:S01]  /*22a0*/  @!P6 IMAD.IADD R19, R19, 0x1, -R28 ;  /* 0x000000011313e824 */ /* 0x000fe200078e0a1c */
[----:B------:R-:W-:-:S11]  /*22b0*/  ISETP.GT.U32.AND P6, PT, R28, R22, PT ;  /* 0x000000161c00720c */ /* 0x000fd60003fc4070 */
[--C-:B------:R-:W-:Y:S01]  /*22c0*/  @!P5 IMAD.IADD R18, R18, 0x1, -R28.reuse ;  /* 0x000000011212d824 */ /* 0x100fe200078e0a1c */
[----:B------:R-:W-:Y:S01]  /*22d0*/  ISETP.GT.U32.AND P5, PT, R28, R21, PT ;  /* 0x000000151c00720c */ /* 0x000fe20003fa4070 */
[----:B------:R-:W-:-:S05]  /*22e0*/  @!P6 IMAD.IADD R22, R22, 0x1, -R28 ;  /* 0x000000011616e824 */ /* 0x000fca00078e0a1c */
[----:B------:R-:W-:-:S07]  /*22f0*/  ISETP.GT.U32.AND P6, PT, R28, R22, PT ;  /* 0x000000161c00720c */ /* 0x000fce0003fc4070 */
[----:B------:R-:W-:-:S05]  /*2300*/  @!P5 IMAD.IADD R21, R21, 0x1, -R28 ;  /* 0x000000011515d824 */ /* 0x000fca00078e0a1c */
[----:B------:R-:W-:Y:S01]  /*2310*/  ISETP.GT.U32.AND P5, PT, R28, R21, PT ;  /* 0x000000151c00720c */ /* 0x000fe20003fa4070 */
[----:B------:R-:W-:Y:S01]  /*2320*/  @!P6 IMAD.IADD R22, R22, 0x1, -R28 ;  /* 0x000000011616e824 */ /* 0x000fe200078e0a1c */
[----:B------:R-:W-:-:S11]  /*2330*/  ISETP.GT.U32.AND P6, PT, R28, R25, PT ;  /* 0x000000191c00720c */ /* 0x000fd60003fc4070 */
[--C-:B------:R-:W-:Y:S01]  /*2340*/  @!P5 IMAD.IADD R21, R21, 0x1, -R28.reuse ;  /* 0x000000011515d824 */ /* 0x100fe200078e0a1c */
[C---:B------:R-:W-:Y:S01]  /*2350*/  ISETP.GT.U32.AND P5, PT, R28.reuse, R24, PT ;  /* 0x000000181c00720c */ /* 0x040fe20003fa4070 */
[----:B------:R-:W-:Y:S01]  /*2360*/  @!P6 IMAD.IADD R25, R25, 0x1, -R28 ;  /* 0x000000011919e824 */ /* 0x000fe200078e0a1c */
[----:B------:R-:W-:-:S11]  /*2370*/  ISETP.GT.U32.AND P6, PT, R28, R27, PT ;  /* 0x0000001b1c00720c */ /* 0x000fd60003fc4070 */
[----:B------:R-:W-:Y:S01]  /*2380*/  @!P5 IMAD.IADD R24, R24, 0x1, -R28 ;  /* 0x000000011818d824 */ /* 0x000fe200078e0a1c */
[C---:B------:R-:W-:Y:S01]  /*2390*/  ISETP.GT.U32.AND P5, PT, R28.reuse, R26, PT ;  /* 0x0000001a1c00720c */ /* 0x040fe20003fa4070 */
[----:B------:R-:W-:Y:S01]  /*23a0*/  @!P4 IMAD.MOV R18, RZ, RZ, -R18 ;  /* 0x000000ffff12c224 */ /* 0x000fe200078e0a12 */
[C---:B------:R-:W-:Y:S01]  /*23b0*/  ISETP.GT.U32.AND P4, PT, R28.reuse, R23, PT ;  /* 0x000000171c00720c */ /* 0x040fe20003f84070 */
[----:B------:R-:W-:Y:S01]  /*23c0*/  @!P6 IMAD.IADD R27, R27, 0x1, -R28 ;  /* 0x000000011b1be824 */ /* 0x000fe200078e0a1c */
[----:B------:R-:W-:Y:S01]  /*23d0*/  ISETP.GT.U32.AND P6, PT, R28, R24, PT ;  /* 0x000000181c00720c */ /* 0x000fe20003fc4070 */
[----:B------:R-:W-:-:S08]  /*23e0*/  IMAD.HI.U32 R3, R3, R13, RZ ;  /* 0x0000000d03037227 */ /* 0x000fd000078e00ff */
[--C-:B------:R-:W-:Y:S01]  /*23f0*/  @!P5 IMAD.IADD R26, R26, 0x1, -R28.reuse ;  /* 0x000000011a1ad824 */ /* 0x100fe200078e0a1c */
[C---:B------:R-:W-:Y:S01]  /*2400*/  ISETP.GT.U32.AND P5, PT, R28.reuse, R6, PT ;  /* 0x000000061c00720c */ /* 0x040fe20003fa4070 */
[----:B------:R-:W-:Y:S02]  /*2410*/  IMAD.MOV R3, RZ, RZ, -R3 ;  /* 0x000000ffff037224 */ /* 0x000fe400078e0a03 */
[----:B------:R-:W-:Y:S02]  /*2420*/  @!P4 IMAD.IADD R23, R23, 0x1, -R28 ;  /* 0x000000011717c824 */ /* 0x000fe400078e0a1c */
[C---:B------:R-:W-:Y:S01]  /*2430*/  IMAD R3, R28.reuse, R3, R13 ;  /* 0x000000031c037224 */ /* 0x040fe200078e020d */
[C---:B------:R-:W-:Y:S01]  /*2440*/  ISETP.GT.U32.AND P4, PT, R28.reuse, R4, PT ;  /* 0x000000041c00720c */ /* 0x040fe20003f84070 */
[----:B------:R-:W-:Y:S01]  /*2450*/  @!P3 IMAD.MOV R19, RZ, RZ, -R19 ;  /* 0x000000ffff13b224 */ /* 0x000fe200078e0a13 */
[----:B------:R-:W-:Y:S01]  /*2460*/  ISETP.GT.U32.AND P3, PT, R28, R25, PT ;  /* 0x000000191c00720c */ /* 0x000fe20003f64070 */
[----:B------:R-:W-:-:S04]  /*2470*/  @!P1 IMAD.MOV R20, RZ, RZ, -R20 ;  /* 0x000000ffff149224 */ /* 0x000fc800078e0a14 */
[--C-:B------:R-:W-:Y:S01]  /*2480*/  @!P5 IMAD.IADD R6, R6, 0x1, -R28.reuse ;  /* 0x000000010606d824 */ /* 0x100fe200078e0a1c */
[C---:B------:R-:W-:Y:S01]  /*2490*/  ISETP.GT.U32.AND P1, PT, R28.reuse, R26, PT ;  /* 0x0000001a1c00720c */ /* 0x040fe20003f24070 */
[----:B------:R-:W-:Y:S01]  /*24a0*/  @!P0 IMAD.MOV R21, RZ, RZ, -R21 ;  /* 0x000000ffff158224 */ /* 0x000fe200078e0a15 */
[----:B------:R-:W-:Y:S01]  /*24b0*/  ISETP.GT.U32.AND P0, PT, R28, R27, PT ;  /* 0x0000001b1c00720c */ /* 0x000fe20003f04070 */
[----:B------:R-:W-:Y:S01]  /*24c0*/  @!P6 IMAD.IADD R24, R24, 0x1, -R28 ;  /* 0x000000011818e824 */ /* 0x000fe200078e0a1c */
[C---:B------:R-:W-:Y:S02]  /*24d0*/  ISETP.GT.U32.AND P5, PT, R28.reuse, R6, PT ;  /* 0x000000061c00720c */ /* 0x040fe40003fa4070 */
[----:B------:R-:W-:Y:S01]  /*24e0*/  ISETP.GT.U32.AND P6, PT, R28, R3, PT ;  /* 0x000000031c00720c */ /* 0x000fe20003fc4070 */
[----:B------:R-:W-:Y:S02]  /*24f0*/  IMAD.HI.U32 R10, R9, R29, RZ ;  /* 0x0000001d090a7227 */ /* 0x000fe400078e00ff */
[----:B------:R-:W3:Y:S02]  /*2500*/  LDL R9, [R1+0x718] ;  /* 0x0007180001097983 */ /* 0x000ee40000100800 */
[----:B------:R-:W-:-:S02]  /*2510*/  IMAD.MOV R10, RZ, RZ, -R10 ;  /* 0x000000ffff0a7224 */ /* 0x000fc400078e0a0a */
[--C-:B------:R-:W-:Y:S01]  /*2520*/  @!P4 IMAD.IADD R4, R4, 0x1, -R28.reuse ;  /* 0x000000010404c824 */ /* 0x100fe200078e0a1c */
[----:B------:R-:W4:Y:S01]  /*2530*/  LDL.LU R13, [R1+0x78c] ;  /* 0x00078c00010d7983 */ /* 0x000f220000300800 */
[----:B------:R-:W-:Y:S01]  /*2540*/  ISETP.GE.AND P4, PT, R12, RZ, PT ;  /* 0x000000ff0c00720c */ /* 0x000fe20003f86270 */
[--C-:B------:R-:W-:Y:S01]  /*2550*/  @!P3 IMAD.IADD R25, R25, 0x1, -R28.reuse ;  /* 0x000000011919b824 */ /* 0x100fe200078e0a1c */
[----:B------:R-:W-:Y:S01]  /*2560*/  ISETP.GT.U32.AND P3, PT, R28, R2, PT ;  /* 0x000000021c00720c */ /* 0x000fe20003f64070 */
[--C-:B------:R-:W-:Y:S01]  /*2570*/  @!P1 IMAD.IADD R26, R26, 0x1, -R28.reuse ;  /* 0x000000011a1a9824 */ /* 0x100fe200078e0a1c */
[----:B------:R-:W3:Y:S01]  /*2580*/  LDL.LU R12, [R1+0x788] ;  /* 0x00078800010c7983 */ /* 0x000ee20000300800 */
[----:B------:R-:W-:Y:S01]  /*2590*/  ISETP.GT.U32.AND P1, PT, R28, R5, PT ;  /* 0x000000051c00720c */ /* 0x000fe20003f24070 */
[--C-:B------:R-:W-:Y:S02]  /*25a0*/  @!P0 IMAD.IADD R27, R27, 0x1, -R28.reuse ;  /* 0x000000011b1b8824 */ /* 0x100fe400078e0a1c */
[----:B------:R-:W-:-:S02]  /*25b0*/  @!P5 IMAD.IADD R6, R6, 0x1, -R28 ;  /* 0x000000010606d824 */ /* 0x000fc400078e0a1c */
[----:B------:R-:W-:Y:S02]  /*25c0*/  @!P6 IMAD.IADD R3, R3, 0x1, -R28 ;  /* 0x000000010303e824 */ /* 0x000fe400078e0a1c */
[----:B--2---:R-:W-:Y:S02]  /*25d0*/  IMAD R10, R8, R10, R29 ;  /* 0x0000000a080a7224 */ /* 0x004fe400078e021d */
[----:B------:R-:W2:Y:S04]  /*25e0*/  LDL.LU R29, [R1+0x38] ;  /* 0x00003800011d7983 */ /* 0x000ea80000300800 */
[----:B------:R-:W2:Y:S02]  /*25f0*/  LDL.LU R28, [R1+0x4c] ;  /* 0x00004c00011c7983 */ /* 0x000ea40000300800 */
[----:B--2---:R-:W-:-:S02]  /*2600*/  ISETP.GE.AND P6, PT, R28, RZ, PT ;  /* 0x000000ff1c00720c */ /* 0x004fc40003fc6270 */
[----:B------:R-:W-:-:S05]  /*2610*/  IABS R28, c[0x0][0x17c] ;  /* 0x00005f00001c7a13 */ /* 0x000fca0000000000 */
[----:B------:R-:W-:Y:S02]  /*2620*/  @!P3 IMAD.IADD R2, R2, 0x1, -R28 ;  /* 0x000000010202b824 */ /* 0x000fe400078e0a1c */
[----:B------:R-:W2:Y:S01]  /*2630*/  LDL.LU R28, [R1+0x3c] ;  /* 0x00003c00011c7983 */ /* 0x000ea20000300800 */
[----:B------:R-:W-:-:S03]  /*2640*/  ISETP.GE.AND P0, PT, R7, RZ, PT ;  /* 0x000000ff0700720c */ /* 0x000fc60003f06270 */
[----:B------:R-:W0:Y:S01]  /*2650*/  S2R R7, SR_TID.X ;  /* 0x0000000000077919 */ /* 0x000e220000002100 */
[----:B------:R-:W-:Y:S01]  /*2660*/  ISETP.GT.U32.AND P5, PT, R8, R10, PT ;  /* 0x0000000a0800720c */ /* 0x000fe20003fa4070 */
[----:B------:R-:W-:-:S08]  /*2670*/  @!P4 IMAD.MOV R23, RZ, RZ, -R23 ;  /* 0x000000ffff17c224 */ /* 0x000fd000078e0a17 */
[----:B------:R-:W-:-:S04]  /*2680*/  @!P0 IMAD.MOV R22, RZ, RZ, -R22 ;  /* 0x000000ffff168224 */ /* 0x000fc800078e0a16 */
[----:B------:R-:W-:Y:S01]  /*2690*/  @!P5 IMAD.IADD R10, R10, 0x1, -R8 ;  /* 0x000000010a0ad824 */ /* 0x000fe200078e0a08 */
[----:B0-----:R-:W-:-:S05]  /*26a0*/  LOP3.LUT R7, R7, 0x7, RZ, 0xc0, !PT ;  /* 0x0000000707077812 */ /* 0x001fca00078ec0ff */
[----:B------:R-:W-:Y:S02]  /*26b0*/  IMAD R7, R7, 0x410, RZ ;  /* 0x0000041007077824 */ /* 0x000fe400078e02ff */
[----:B------:R-:W-:Y:S01]  /*26c0*/  @!P6 IMAD.MOV R24, RZ, RZ, -R24 ;  /* 0x000000ffff18e224 */ /* 0x000fe200078e0a18 */
[----:B------:R-:W-:Y:S02]  /*26d0*/  ISETP.GE.AND P6, PT, R0, RZ, PT ;  /* 0x000000ff0000720c */ /* 0x000fe40003fc6270 */
[----:B--2---:R-:W-:Y:S02]  /*26e0*/  ISETP.GE.AND P3, PT, R28, RZ, PT ;  /* 0x000000ff1c00720c */ /* 0x004fe40003f66270 */
[----:B------:R-:W-:-:S05]  /*26f0*/  IABS R28, c[0x0][0x17c] ;  /* 0x00005f00001c7a13 */ /* 0x000fca0000000000 */
[----:B------:R-:W-:Y:S01]  /*2700*/  @!P1 IMAD.IADD R5, R5, 0x1, -R28 ;  /* 0x0000000105059824 */ /* 0x000fe200078e0a1c */
[----:B------:R-:W-:Y:S02]  /*2710*/  ISETP.GE.AND P1, PT, R29, RZ, PT ;  /* 0x000000ff1d00720c */ /* 0x000fe40003f26270 */
[----:B------:R-:W0:Y:S01]  /*2720*/  S2R R29, SR_TID.X ;  /* 0x00000000001d7919 */ /* 0x000e220000002100 */
[C---:B------:R-:W-:Y:S02]  /*2730*/  ISETP.GT.U32.AND P0, PT, R28.reuse, R4, PT ;  /* 0x000000041c00720c */ /* 0x040fe40003f04070 */
[----:B------:R-:W-:Y:S01]  /*2740*/  @!P3 IMAD.MOV R25, RZ, RZ, -R25 ;  /* 0x000000ffff19b224 */ /* 0x000fe200078e0a19 */
[C---:B------:R-:W-:Y:S02]  /*2750*/  ISETP.GT.U32.AND P4, PT, R28.reuse, R3, PT ;  /* 0x000000031c00720c */ /* 0x040fe40003f84070 */
[C---:B------:R-:W-:Y:S02]  /*2760*/  ISETP.GT.U32.AND P5, PT, R28.reuse, R2, PT ;  /* 0x000000021c00720c */ /* 0x040fe40003fa4070 */
[----:B------:R-:W-:-:S02]  /*2770*/  ISETP.GT.U32.AND P3, PT, R28, R5, PT ;  /* 0x000000051c00720c */ /* 0x000fc40003f64070 */
[----:B------:R-:W-:Y:S01]  /*2780*/  IABS R28, c[0x0][0x178] ;  /* 0x00005e00001c7a13 */ /* 0x000fe20000000000 */
[----:B------:R-:W-:-:S03]  /*2790*/  @!P1 IMAD.MOV R26, RZ, RZ, -R26 ;  /* 0x000000ffff1a9224 */ /* 0x000fc600078e0a1a */
[----:B------:R-:W-:Y:S02]  /*27a0*/  ISETP.GT.U32.AND P1, PT, R28, R10, PT ;  /* 0x0000000a1c00720c */ /* 0x000fe40003f24070 */
[----:B0-----:R-:W-:-:S04]  /*27b0*/  SHF.R.U32.HI R29, RZ, 0x2, R29 ;  /* 0x00000002ff1d7819 */ /* 0x001fc8000001161d */
[----:B------:R-:W-:Y:S02]  /*27c0*/  LOP3.LUT R29, R29, 0x60, RZ, 0xc0, !PT ;  /* 0x000000601d1d7812 */ /* 0x000fe400078ec0ff */
[----:B------:R-:W-:Y:S02]  /*27d0*/  IABS R28, c[0x0][0x17c] ;  /* 0x00005f00001c7a13 */ /* 0x000fe40000000000 */
[----:B---3--:R-:W-:Y:S02]  /*27e0*/  LOP3.LUT R29, R29, 0x10, R9, 0xf8, !PT ;  /* 0x000000101d1d7812 */ /* 0x008fe400078ef809 */
[----:B------:R-:W2:Y:S02]  /*27f0*/  LDL.LU R9, [R1+0x28] ;  /* 0x0000280001097983 */ /* 0x000ea40000300800 */
[----:B------:R-:W-:Y:S02]  /*2800*/  LOP3.LUT R29, R7, R29, RZ, 0x3c, !PT ;  /* 0x0000001d071d7212 */ /* 0x000fe400078e3cff */
[----:B------:R-:W3:Y:S01]  /*2810*/  LDL.LU R8, [R1+0x24] ;  /* 0x0000240001087983 */ /* 0x000ee20000300800 */
[----:B------:R-:W-:-:S03]  /*2820*/  @!P0 IMAD.IADD R4, R4, 0x1, -R28 ;  /* 0x0000000104048824 */ /* 0x000fc600078e0a1c */
[----:B------:R-:W2:Y:S04]  /*2830*/  LDL.LU R7, [R1+0x1c] ;  /* 0x00001c0001077983 */ /* 0x000ea80000300800 */
[----:B------:R-:W2:Y:S04]  /*2840*/  LDL.LU R0, [R1+0x18] ;  /* 0x0000180001007983 */ /* 0x000ea80000300800 */
[----:B------:R-:W2:Y:S02]  /*2850*/  LDL.LU R28, [R1+0x40] ;  /* 0x00004000011c7983 */ /* 0x000ea40000300800 */
[----:B--2---:R-:W-:-:S02]  /*2860*/  ISETP.GE.AND P0, PT, R28, RZ, PT ;  /* 0x000000ff1c00720c */ /* 0x004fc40003f06270 */
[----:B------:R-:W-:-:S05]  /*2870*/  IABS R28, c[0x0][0x17c] ;  /* 0x00005f00001c7a13 */ /* 0x000fca0000000000 */
[----:B------:R-:W-:Y:S02]  /*2880*/  @!P4 IMAD.IADD R3, R3, 0x1, -R28 ;  /* 0x000000010303c824 */ /* 0x000fe400078e0a1c */
[----:B------:R-:W2:Y:S02]  /*2890*/  LDL.LU R28, [R1+0x30] ;  /* 0x00003000011c7983 */ /* 0x000ea40000300800 */
[----:B--2---:R-:W-:Y:S02]  /*28a0*/  ISETP.GE.AND P4, PT, R28, RZ, PT ;  /* 0x000000ff1c00720c */ /* 0x004fe40003f86270 */
[----:B------:R-:W-:-:S05]  /*28b0*/  IABS R28, c[0x0][0x17c] ;  /* 0x00005f00001c7a13 */ /* 0x000fca0000000000 */
[----:B------:R-:W-:Y:S02]  /*28c0*/  @!P5 IMAD.IADD R2, R2, 0x1, -R28 ;  /* 0x000000010202d824 */ /* 0x000fe400078e0a1c */
[----:B------:R-:W2:Y:S02]  /*28d0*/  LDL.LU R28, [R1+0x2c] ;  /* 0x00002c00011c7983 */ /* 0x000ea40000300800 */
[----:B--2---:R-:W-:Y:S02]  /*28e0*/  ISETP.GE.AND P5, PT, R28, RZ, PT ;  /* 0x000000ff1c00720c */ /* 0x004fe40003fa6270 */
[----:B------:R-:W-:-:S05]  /*28f0*/  IABS R28, c[0x0][0x17c] ;  /* 0x00005f00001c7a13 */ /* 0x000fca0000000000 */
[----:B------:R-:W-:Y:S02]  /*2900*/  @!P3 IMAD.IADD R5, R5, 0x1, -R28 ;  /* 0x000000010505b824 */ /* 0x000fe400078e0a1c */
[----:B------:R-:W0:Y:S01]  /*2910*/  S2R R28, SR_TID.X ;  /* 0x00000000001c7919 */ /* 0x000e220000002100 */
[----:B------:R-:W-:-:S03]  /*2920*/  ISETP.GE.AND P3, PT, R11, RZ, PT ;  /* 0x000000ff0b00720c */ /* 0x000fc60003f66270 */
[----:B------:R-:W2:Y:S01]  /*2930*/  LDL.LU R11, [R1+0x784] ;  /* 0x00078400010b7983 */ /* 0x000ea20000300800 */
[----:B0-----:R-:W-:-:S05]  /*2940*/  IMAD.SHL.U32 R28, R28, 0x200, RZ ;  /* 0x000002001c1c7824 */ /* 0x001fca00078e00ff */
[----:B------:R-:W-:-:S05]  /*2950*/  LOP3.LUT R28, R28, 0x2000, RZ, 0xc0, !PT ;  /* 0x000020001c1c7812 */ /* 0x000fca00078ec0ff */
[----:B------:R-:W-:Y:S01]  /*2960*/  IMAD.IADD R28, R28, 0x1, R29 ;  /* 0x000000011c1c7824 */ /* 0x000fe200078e021d */
[----:B------:R-:W-:-:S05]  /*2970*/  IABS R29, c[0x0][0x178] ;  /* 0x00005e00001d7a13 */ /* 0x000fca0000000000 */
[----:B------:R-:W-:Y:S01]  /*2980*/  @!P1 IMAD.IADD R10, R10, 0x1, -R29 ;  /* 0x000000010a0a9824 */ /* 0x000fe200078e0a1d */
[----:B------:R-:W-:Y:S02]  /*2990*/  ISETP.NE.AND P1, PT, RZ, c[0x0][0x17c], PT ;  /* 0x00005f00ff007a0c */ /* 0x000fe40003f25270 */
[----:B------:R-:W-:Y:S01]  /*29a0*/  LOP3.LUT R29, RZ, c[0x0][0x17c], RZ, 0x33, !PT ;  /* 0x00005f00ff1d7a12 */ /* 0x000fe200078e33ff */
[----:B------:R0:W-:Y:S03]  /*29b0*/  STL [R1+0x72c], R28 ;  /* 0x00072c1c01007387 */ /* 0x0001e60000100800 */
[C---:B------:R-:W-:Y:S02]  /*29c0*/  SEL R9, R29.reuse, R9, !P1 ;  /* 0x000000091d097207 */ /* 0x040fe40004800000 */
[C---:B---3--:R-:W-:Y:S02]  /*29d0*/  SEL R8, R29.reuse, R8, !P1 ;  /* 0x000000081d087207 */ /* 0x048fe40004800000 */
[C---:B------:R-:W-:Y:S01]  /*29e0*/  SEL R7, R29.reuse, R7, !P1 ;  /* 0x000000071d077207 */ /* 0x040fe20004800000 */
[----:B0-----:R-:W3:Y:S01]  /*29f0*/  LDL.LU R28, [R1+0x14] ;  /* 0x00001400011c7983 */ /* 0x001ee20000300800 */
[----:B------:R-:W-:-:S03]  /*2a00*/  SEL R0, R29, R0, !P1 ;  /* 0x000000001d007207 */ /* 0x000fc60004800000 */
[----:B------:R0:W-:Y:S04]  /*2a10*/  STL [R1+0x20], R10 ;  /* 0x0000200a01007387 */ /* 0x0001e80000100800 */
[----:B0-----:R-:W2:Y:S04]  /*2a20*/  LDL.LU R10, [R1+0x780] ;  /* 0x00078000010a7983 */ /* 0x001ea80000300800 */
[----:B------:R0:W-:Y:S04]  /*2a30*/  STL [R1+0x40], R9 ;  /* 0x0000400901007387 */ /* 0x0001e80000100800 */
[----:B0-----:R-:W2:Y:S04]  /*2a40*/  LDL.LU R9, [R1+0x77c] ;  /* 0x00077c0001097983 */ /* 0x001ea80000300800 */
[----:B------:R0:W-:Y:S04]  /*2a50*/  STL [R1+0x3c], R8 ;  /* 0x00003c0801007387 */ /* 0x0001e80000100800 */
[----:B0-----:R-:W2:Y:S04]  /*2a60*/  LDL.LU R8, [R1+0x778] ;  /* 0x0007780001087983 */ /* 0x001ea80000300800 */
[----:B------:R0:W-:Y:S04]  /*2a70*/  STL [R1+0x38], R7 ;  /* 0x0000380701007387 */ /* 0x0001e80000100800 */
[----:B0-----:R-:W2:Y:S04]  /*2a80*/  LDL.LU R7, [R1+0x774] ;  /* 0x0007740001077983 */ /* 0x001ea80000300800 */
[----:B------:R0:W-:Y:S04]  /*2a90*/  STL [R1+0x34], R0 ;  /* 0x0000340001007387 */ /* 0x0001e80000100800 */
[----:B0-----:R-:W2:Y:S01]  /*2aa0*/  LDL.LU R0, [R1+0x770] ;  /* 0x0007700001007983 */ /* 0x001ea20000300800 */
[----:B----4-:R-:W-:-:S02]  /*2ab0*/  SEL R13, R29, R13, !P1 ;  /* 0x0000000d1d0d7207 */ /* 0x010fc40004800000 */
[C---:B------:R-:W-:Y:S02]  /*2ac0*/  SEL R14, R29.reuse, R14, !P1 ;  /* 0x0000000e1d0e7207 */ /* 0x040fe40004800000 */
[C---:B------:R-:W-:Y:S02]  /*2ad0*/  SEL R15, R29.reuse, R15, !P1 ;  /* 0x0000000f1d0f7207 */ /* 0x040fe40004800000 */
[----:B---3--:R-:W-:-:S05]  /*2ae0*/  SEL R28, R29, R28, !P1 ;  /* 0x0000001c1d1c7207 */ /* 0x008fca0004800000 */
[----:B------:R0:W-:Y:S01]  /*2af0*/  STL [R1+0x30], R28 ;  /* 0x0000301c01007387 */ /* 0x0001e20000100800 */
[C---:B--2---:R-:W-:Y:S02]  /*2b00*/  SEL R8, R29.reuse, R8, !P1 ;  /* 0x000000081d087207 */ /* 0x044fe40004800000 */
[C---:B0-----:R-:W-:Y:S02]  /*2b10*/  SEL R28, R29.reuse, R0, !P1 ;  /* 0x000000001d1c7207 */ /* 0x041fe40004800000 */
[C---:B------:R-:W-:Y:S02]  /*2b20*/  SEL R0, R29.reuse, R7, !P1 ;  /* 0x000000071d007207 */ /* 0x040fe40004800000 */
[C---:B------:R-:W-:Y:S01]  /*2b30*/  SEL R7, R29.reuse, R9, !P1 ;  /* 0x000000091d077207 */ /* 0x040fe20004800000 */
[----:B------:R0:W-:Y:S04]  /*2b40*/  STL [R1+0x2c], R28 ;  /* 0x00002c1c01007387 */ /* 0x0001e80000100800 */
[----:B------:R1:W-:Y:S01]  /*2b50*/  STL [R1+0x28], R0 ;  /* 0x0000280001007387 */ /* 0x0003e20000100800 */
[----:B0-----:R-:W-:-:S03]  /*2b60*/  SEL R28, R29, R11, !P1 ;  /* 0x0000000b1d1c7207 */ /* 0x001fc60004800000 */
[----:B------:R-:W-:Y:S01]  /*2b70*/  STL [R1+0x24], R8 ;  /* 0x0000240801007387 */ /* 0x000fe20000100800 */
[----:B-1----:R-:W-:-:S03]  /*2b80*/  SEL R0, R29, R10, !P1 ;  /* 0x0000000a1d007207 */ /* 0x002fc60004800000 */
[----:B------:R-:W-:Y:S04]  /*2b90*/  STL [R1+0x1c], R7 ;  /* 0x00001c0701007387 */ /* 0x000fe80000100800 */
[----:B------:R-:W-:Y:S04]  /*2ba0*/  STL [R1+0x75c], R28 ;  /* 0x00075c1c01007387 */ /* 0x000fe80000100800 */
[----:B------:R0:W-:Y:S02]  /*2bb0*/  STL [R1+0x18], R0 ;  /* 0x0000180001007387 */ /* 0x0001e40000100800 */
[----:B0-----:R-:W-:-:S05]  /*2bc0*/  SEL R0, R29, R12, !P1 ;  /* 0x0000000c1d007207 */ /* 0x001fca0004800000 */
[----:B------:R0:W-:Y:S04]  /*2bd0*/  STL [R1+0x760], R0 ;  /* 0x0007600001007387 */ /* 0x0001e80000100800 */
[----:B0-----:R-:W2:Y:S04]  /*2be0*/  LDL R0, [R1+0x71c] ;  /* 0x00071c0001007983 */ /* 0x001ea80000100800 */
[----:B------:R-:W-:Y:S04]  /*2bf0*/  STL [R1+0x764], R13 ;  /* 0x0007640d01007387 */ /* 0x000fe80000100800 */
[----:B------:R0:W-:Y:S04]  /*2c00*/  STL [R1+0x768], R14 ;  /* 0x0007680e01007387 */ /* 0x0001e80000100800 */
[----:B------:R1:W-:Y:S04]  /*2c10*/  STL [R1+0x76c], R15 ;  /* 0x00076c0f01007387 */ /* 0x0003e80000100800 */
[----:B------:R-:W-:Y:S04]  /*2c20*/  STL [R1+0x5b0], RZ ;  /* 0x0005b0ff01007387 */ /* 0x000fe80000100800 */
        /* <DEDUP_REMOVED lines=159> */
[----:B------:R-:W-:Y:S04]  /*3620*/  STL [R1], RZ ;  /* 0x000000ff01007387 */ /* 0x000fe80000100800 */
        /* <DEDUP_REMOVED lines=46> */
[----:B------:R-:W-:Y:S01]  /*3910*/  STL [R1+0x2ac], RZ ;  /* 0x0002acff01007387 */ /* 0x000fe20000100800 */
[----:B------:R-:W-:-:S03]  /*3920*/  @!P6 IMAD.MOV R27, RZ, RZ, -R27 ;  /* 0x000000ffff1be224 */ /* 0x000fc600078e0a1b */
[----:B------:R-:W-:Y:S04]  /*3930*/  STL [R1+0x2b0], RZ ;  /* 0x0002b0ff01007387 */ /* 0x000fe80000100800 */
[----:B------:R-:W-:Y:S04]  /*3940*/  STL [R1+0x2b4], RZ ;  /* 0x0002b4ff01007387 */ /* 0x000fe80000100800 */
[----:B------:R-:W-:Y:S01]  /*3950*/  STL [R1+0x2b8], RZ ;  /* 0x0002b8ff01007387 */ /* 0x000fe20000100800 */
[----:B------:R-:W-:-:S03]  /*3960*/  SEL R12, R29, R24, !P1 ;  /* 0x000000181d0c7207 */ /* 0x000fc60004800000 */
[----:B------:R-:W-:Y:S01]  /*3970*/  STL [R1+0x2bc], RZ ;  /* 0x0002bcff01007387 */ /* 0x000fe20000100800 */
[----:B------:R-:W-:-:S03]  /*3980*/  SEL R11, R29, R25, !P1 ;  /* 0x000000191d0b7207 */ /* 0x000fc60004800000 */
[----:B------:R-:W-:Y:S01]  /*3990*/  STL [R1+0x2c0], RZ ;  /* 0x0002c0ff01007387 */ /* 0x000fe20000100800 */
[----:B------:R-:W-:-:S03]  /*39a0*/  CS2R R24, SRZ ;  /* 0x0000000000187805 */ /* 0x000fc6000001ff00 */
[----:B------:R-:W-:Y:S01]  /*39b0*/  STL [R1+0x2c4], RZ ;  /* 0x0002c4ff01007387 */ /* 0x000fe20000100800 */
[----:B------:R-:W-:-:S03]  /*39c0*/  SEL R10, R29, R26, !P1 ;  /* 0x0000001a1d0a7207 */ /* 0x000fc60004800000 */
[----:B------:R-:W-:Y:S01]  /*39d0*/  STL [R1+0x2c8], RZ ;  /* 0x0002c8ff01007387 */ /* 0x000fe20000100800 */
[----:B------:R-:W-:-:S03]  /*39e0*/  SEL R9, R29, R27, !P1 ;  /* 0x0000001b1d097207 */ /* 0x000fc60004800000 */
[----:B------:R-:W-:Y:S01]  /*39f0*/  STL [R1+0x2cc], RZ ;  /* 0x0002ccff01007387 */ /* 0x000fe20000100800 */
[----:B------:R-:W-:-:S03]  /*3a00*/  CS2R R26, SRZ ;  /* 0x00000000001a7805 */ /* 0x000fc6000001ff00 */
[----:B------:R-:W-:Y:S04]  /*3a10*/  STL [R1+0x2d0], RZ ;  /* 0x0002d0ff01007387 */ /* 0x000fe80000100800 */
[----:B------:R-:W-:Y:S04]  /*3a20*/  STL [R1+0x2d4], RZ ;  /* 0x0002d4ff01007387 */ /* 0x000fe80000100800 */
[----:B------:R-:W-:Y:S04]  /*3a30*/  STL [R1+0x2d8], RZ ;  /* 0x0002d8ff01007387 */ /* 0x000fe80000100800 */
[----:B------:R-:W-:Y:S04]  /*3a40*/  STL [R1+0x2dc], RZ ;  /* 0x0002dcff01007387 */ /* 0x000fe80000100800 */
[----:B------:R-:W-:Y:S04]  /*3a50*/  STL [R1+0x730], R24 ;  /* 0x0007301801007387 */ /* 0x000fe80000100800 */
[----:B------:R-:W-:Y:S04]  /*3a60*/  STL [R1+0x734], R25 ;  /* 0x0007341901007387 */ /* 0x000fe80000100800 */
[----:B------:R-:W-:Y:S04]  /*3a70*/  STL [R1+0x738], R26 ;  /* 0x0007381a01007387 */ /* 0x000fe80000100800 */
[----:B------:R3:W-:Y:S04]  /*3a80*/  STL [R1+0x73c], R27 ;  /* 0x00073c1b01007387 */ /* 0x0007e80000100800 */
[----:B------:R-:W-:Y:S04]  /*3a90*/  STL [R1+0x2f0], RZ ;  /* 0x0002f0ff01007387 */ /* 0x000fe80000100800 */
[----:B------:R-:W-:Y:S04]  /*3aa0*/  STL [R1+0x2f4], RZ ;  /* 0x0002f4ff01007387 */ /* 0x000fe80000100800 */
[----:B------:R-:W-:Y:S04]  /*3ab0*/  STL [R1+0x2f8], RZ ;  /* 0x0002f8ff01007387 */ /* 0x000fe80000100800 */
[----:B------:R-:W-:Y:S04]  /*3ac0*/  STL [R1+0x2fc], RZ ;  /* 0x0002fcff01007387 */ /* 0x000fe80000100800 */
[----:B------:R-:W-:Y:S04]  /*3ad0*/  STL [R1+0x350], RZ ;  /* 0x000350ff01007387 */ /* 0x000fe80000100800 */
[----:B------:R-:W-:Y:S01]  /*3ae0*/  STL [R1+0x354], RZ ;  /* 0x000354ff01007387 */ /* 0x000fe20000100800 */
[----:B------:R-:W-:-:S03]  /*3af0*/  @!P0 IMAD.MOV R6, RZ, RZ, -R6 ;  /* 0x000000ffff068224 */ /* 0x000fc600078e0a06 */
[----:B------:R-:W-:Y:S01]  /*3b00*/  STL [R1+0x358], RZ ;  /* 0x000358ff01007387 */ /* 0x000fe20000100800 */
[----:B------:R-:W-:-:S03]  /*3b10*/  @!P4 IMAD.MOV R4, RZ, RZ, -R4 ;  /* 0x000000ffff04c224 */ /* 0x000fc600078e0a04 */
[----:B------:R-:W-:Y:S01]  /*3b20*/  STL [R1+0x35c], RZ ;  /* 0x00035cff01007387 */ /* 0x000fe20000100800 */
[----:B------:R-:W-:-:S03]  /*3b30*/  @!P2 IMAD.MOV R3, RZ, RZ, -R3 ;  /* 0x000000ffff03a224 */ /* 0x000fc600078e0a03 */
[----:B------:R-:W-:Y:S01]  /*3b40*/  STL [R1+0x340], RZ ;  /* 0x000340ff01007387 */ /* 0x000fe20000100800 */
[----:B------:R-:W-:Y:S02]  /*3b50*/  @!P5 IMAD.MOV R2, RZ, RZ, -R2 ;  /* 0x000000ffff02d224 */ /* 0x000fe400078e0a02 */
[----:B------:R-:W-:Y:S01]  /*3b60*/  @!P3 IMAD.MOV R5, RZ, RZ, -R5 ;  /* 0x000000ffff05b224 */ /* 0x000fe200078e0a05 */
[----:B------:R-:W-:Y:S04]  /*3b70*/  STL [R1+0x344], RZ ;  /* 0x000344ff01007387 */ /* 0x000fe80000100800 */
[----:B------:R-:W-:Y:S01]  /*3b80*/  STL [R1+0x348], RZ ;  /* 0x000348ff01007387 */ /* 0x000fe20000100800 */
[----:B------:R-:W-:-:S03]  /*3b90*/  SEL R8, R29, R6, !P1 ;  /* 0x000000061d087207 */ /* 0x000fc60004800000 */
[----:B------:R-:W-:Y:S01]  /*3ba0*/  STL [R1+0x34c], RZ ;  /* 0x00034cff01007387 */ /* 0x000fe20000100800 */
[----:B------:R-:W-:-:S03]  /*3bb0*/  SEL R7, R29, R4, !P1 ;  /* 0x000000041d077207 */ /* 0x000fc60004800000 */
[----:B------:R-:W-:Y:S01]  /*3bc0*/  STL [R1+0x330], RZ ;  /* 0x000330ff01007387 */ /* 0x000fe20000100800 */
[----:B------:R-:W-:-:S03]  /*3bd0*/  SEL R16, R29, R16, !P1 ;  /* 0x000000101d107207 */ /* 0x000fc60004800000 */
[----:B------:R-:W-:Y:S01]  /*3be0*/  STL [R1+0x334], RZ ;  /* 0x000334ff01007387 */ /* 0x000fe20000100800 */
[C---:B------:R-:W-:Y:S02]  /*3bf0*/  SEL R17, R29.reuse, R17, !P1 ;  /* 0x000000111d117207 */ /* 0x040fe40004800000 */
[C---:B------:R-:W-:Y:S01]  /*3c00*/  SEL R18, R29.reuse, R18, !P1 ;  /* 0x000000121d127207 */ /* 0x040fe20004800000 */
[----:B------:R-:W-:Y:S01]  /*3c10*/  STL [R1+0x338], RZ ;  /* 0x000338ff01007387 */ /* 0x000fe20000100800 */
[C---:B------:R-:W-:Y:S02]  /*3c20*/  SEL R19, R29.reuse, R19, !P1 ;  /* 0x000000131d137207 */ /* 0x040fe40004800000 */
[C---:B------:R-:W-:Y:S01]  /*3c30*/  SEL R20, R29.reuse, R20, !P1 ;  /* 0x000000141d147207 */ /* 0x040fe20004800000 */
[----:B------:R-:W-:Y:S01]  /*3c40*/  STL [R1+0x33c], RZ ;  /* 0x00033cff01007387 */ /* 0x000fe20000100800 */
[C---:B------:R-:W-:Y:S02]  /*3c50*/  SEL R21, R29.reuse, R21, !P1 ;  /* 0x000000151d157207 */ /* 0x040fe40004800000 */
[----:B------:R-:W-:-:S02]  /*3c60*/  SEL R22, R29, R22, !P1 ;  /* 0x000000161d167207 */ /* 0x000fc40004800000 */
[C---:B------:R-:W-:Y:S02]  /*3c70*/  SEL R23, R29.reuse, R23, !P1 ;  /* 0x000000171d177207 */ /* 0x040fe40004800000 */
[C---:B------:R-:W-:Y:S02]  /*3c80*/  SEL R6, R29.reuse, R2, !P1 ;  /* 0x000000021d067207 */ /* 0x040fe40004800000 */
[C---:B------:R-:W-:Y:S02]  /*3c90*/  SEL R5, R29.reuse, R5, !P1 ;  /* 0x000000051d057207 */ /* 0x040fe40004800000 */
[----:B------:R-:W-:Y:S02]  /*3ca0*/  SEL R4, R29, R3, !P1 ;  /* 0x000000031d047207 */ /* 0x000fe40004800000 */
[----:B------:R-:W4:Y:S04]  /*3cb0*/  LDL.LU R29, [R1+0x58] ;  /* 0x00005800011d7983 */ /* 0x000f280000300800 */
[----:B------:R-:W1:Y:S01]  /*3cc0*/  S2R R28, SR_TID.X ;  /* 0x00000000001c7919 */ /* 0x000e620000002100 */
[----:B--2---:R-:W-:-:S03]  /*3cd0*/  ISETP.GE.AND P1, PT, R0, RZ, PT ;  /* 0x000000ff0000720c */ /* 0x004fc60003f26270 */
[----:B0-----:R-:W2:Y:S04]  /*3ce0*/  LDL.LU R14, [R1+0x3c] ;  /* 0x00003c00010e7983 */ /* 0x001ea80000300800 */
[----:B------:R-:W2:Y:S04]  /*3cf0*/  LDL.LU R13, [R1+0x38] ;  /* 0x00003800010d7983 */ /* 0x000ea80000300800 */
[----:B------:R-:W2:Y:S01]  /*3d00*/  LDL.LU R0, [R1+0x34] ;  /* 0x0000340001007983 */ /* 0x000ea20000300800 */
[----:B-1----:R-:W-:-:S05]  /*3d10*/  LOP3.LUT R28, R28, 0x1ff, RZ, 0xc0, !PT ;  /* 0x000001ff1c1c7812 */ /* 0x002fca00078ec0ff */
[----:B------:R-:W-:Y:S02]  /*3d20*/  IMAD.SHL.U32 R15, R28, 0x2, RZ ;  /* 0x000000021c0f7824 */ /* 0x000fe400078e00ff */
[----:B------:R-:W2:Y:S04]  /*3d30*/  LDL.LU R28, [R1+0x30] ;  /* 0x00003000011c7983 */ /* 0x000ea80000300800 */
[----:B---3--:R-:W3:Y:S04]  /*3d40*/  LDL.LU R27, [R1+0x28] ;  /* 0x00002800011b7983 */ /* 0x008ee80000300800 */
[----:B------:R-:W3:Y:S04]  /*3d50*/  LDL.LU R26, [R1+0x24] ;  /* 0x00002400011a7983 */ /* 0x000ee80000300800 */
[----:B------:R-:W3:Y:S04]  /*3d60*/  LDL.LU R25, [R1+0x1c] ;  /* 0x00001c0001197983 */ /* 0x000ee80000300800 */
[----:B------:R-:W3:Y:S04]  /*3d70*/  LDL.LU R24, [R1+0x18] ;  /* 0x0000180001187983 */ /* 0x000ee80000300800 */
[----:B------:R-:W3:Y:S04]  /*3d80*/  LDL.LU R2, [R1+0x20] ;  /* 0x0000200001027983 */ /* 0x000ee80000300800 */
[----:B------:R-:W3:Y:S01]  /*3d90*/  LDL.LU R3, [R1+0x40] ;  /* 0x0000400001037983 */ /* 0x000ee20000300800 */
[----:B----4-:R-:W-:-:S05]  /*3da0*/  SHF.R.S32.HI R29, RZ, 0x6, R29 ;  /* 0x00000006ff1d7819 */ /* 0x010fca000001141d */
[----:B------:R0:W-:Y:S04]  /*3db0*/  STL [R1+0x6f4], R29 ;  /* 0x0006f41d01007387 */ /* 0x0001e80000100800 */
[----:B0-----:R-:W0:Y:S01]  /*3dc0*/  S2R R29, SR_TID.X ;  /* 0x00000000001d7919 */ /* 0x001e220000002100 */
[----:B--2---:R-:W-:Y:S02]  /*3dd0*/  IMAD R14, R14, c[0x0][0x190], RZ ;  /* 0x000064000e0e7a24 */ /* 0x004fe400078e02ff */
[----:B------:R-:W-:Y:S02]  /*3de0*/  IMAD R13, R13, c[0x0][0x190], RZ ;  /* 0x000064000d0d7a24 */ /* 0x000fe400078e02ff */
[----:B------:R-:W-:Y:S01]  /*3df0*/  IMAD R0, R0, c[0x0][0x190], RZ ;  /* 0x0000640000007a24 */ /* 0x000fe200078e02ff */
[----:B0-----:R-:W-:-:S04]  /*3e00*/  LOP3.LUT R29, R29, 0x1c0, RZ, 0xc0, !PT ;  /* 0x000001c01d1d7812 */ /* 0x001fc800078ec0ff */
[----:B------:R-:W-:-:S04]  /*3e10*/  SHF.R.U32.HI R29, RZ, 0x2, R29 ;  /* 0x00000002ff1d7819 */ /* 0x000fc8000001161d */
[----:B------:R-:W-:Y:S02]  /*3e20*/  LOP3.LUT R29, R15, R29, RZ, 0x3c, !PT ;  /* 0x0000001d0f1d7212 */ /* 0x000fe400078e3cff */
[----:B------:R-:W2:Y:S04]  /*3e30*/  LDL.LU R15, [R1+0x76c] ;  /* 0x00076c00010f7983 */ /* 0x000ea80000300800 */
[----:B------:R0:W-:Y:S01]  /*3e40*/  STL [R1+0x740], R29 ;  /* 0x0007401d01007387 */ /* 0x0001e20000100800 */
[----:B------:R-:W-:-:S03]  /*3e50*/  IMAD R28, R28, c[0x0][0x190], RZ ;  /* 0x000064001c1c7a24 */ /* 0x000fc600078e02ff */
[----:B0-----:R-:W4:Y:S04]  /*3e60*/  LDL.LU R29, [R1+0x2c] ;  /* 0x00002c00011d7983 */ /* 0x001f280000300800 */
        /* <DEDUP_REMOVED lines=8> */
[----:B----4-:R-:W-:-:S05]  /*3ef0*/  IMAD R29, R29, c[0x0][0x190], RZ ;  /* 0x000064001d1d7a24 */ /* 0x010fca00078e02ff */
[----:B------:R3:W-:Y:S02]  /*3f00*/  STL [R1+0x2c], R29 ;  /* 0x00002c1d01007387 */ /* 0x0007e40000100800 */
[----:B---3--:R-:W-:Y:S02]  /*3f10*/  IMAD R29, R27, c[0x0][0x190], RZ ;  /* 0x000064001b1d7a24 */ /* 0x008fe400078e02ff */
[----:B------:R-:W-:Y:S02]  /*3f20*/  IMAD R27, R26, c[0x0][0x190], RZ ;  /* 0x000064001a1b7a24 */ /* 0x000fe400078e02ff */
[----:B------:R-:W-:Y:S02]  /*3f30*/  IMAD R26, R25, c[0x0][0x190], RZ ;  /* 0x00006400191a7a24 */ /* 0x000fe400078e02ff */
[----:B------:R-:W-:Y:S01]  /*3f40*/  IMAD R25, R24, c[0x0][0x190], RZ ;  /* 0x0000640018197a24 */ /* 0x000fe200078e02ff */
[----:B------:R-:W-:Y:S01]  /*3f50*/  STL [R1+0x758], R27 ;  /* 0x0007581b01007387 */ /* 0x000fe20000100800 */
[----:B--2---:R-:W-:-:S02]  /*3f60*/  IMAD R13, R13, c[0x0][0x190], RZ ;  /* 0x000064000d0d7a24 */ /* 0x004fc400078e02ff */
[----:B------:R-:W-:Y:S02]  /*3f70*/  IMAD R14, R14, c[0x0][0x190], RZ ;  /* 0x000064000e0e7a24 */ /* 0x000fe400078e02ff */
[----:B------:R-:W-:Y:S02]  /*3f80*/  IMAD R15, R15, c[0x0][0x190], RZ ;  /* 0x000064000f0f7a24 */ /* 0x000fe400078e02ff */
[----:B------:R-:W-:Y:S02]  /*3f90*/  IMAD R24, R28, c[0x0][0x190], RZ ;  /* 0x000064001c187a24 */ /* 0x000fe400078e02ff */
[----:B------:R-:W-:-:S03]  /*3fa0*/  IMAD R28, R0, c[0x0][0x190], RZ ;  /* 0x00006400001c7a24 */ /* 0x000fc600078e02ff */
[----:B------:R0:W-:Y:S04]  /*3fb0*/  STL [R1+0x754], R24 ;  /* 0x0007541801007387 */ /* 0x0001e80000100800 */
[----:B0-----:R-:W2:Y:S04]  /*3fc0*/  LDL.LU R24, [R1+0x20] ;  /* 0x0000200001187983 */ /* 0x001ea80000300800 */
[----:B------:R0:W-:Y:S04]  /*3fd0*/  STL [R1+0x750], R28 ;  /* 0x0007501c01007387 */ /* 0x0001e80000100800 */
[----:B0-----:R-:W3:Y:S04]  /*3fe0*/  LDL.LU R28, [R1+0x38] ;  /* 0x00003800011c7983 */ /* 0x001ee80000300800 */
[----:B------:R0:W-:Y:S04]  /*3ff0*/  STL [R1+0x74c], R13 ;  /* 0x00074c0d01007387 */ /* 0x0001e80000100800 */
[----:B0-----:R-:W4:Y:S04]  /*4000*/  LDL.LU R13, [R1+0x34] ;  /* 0x00003400010d7983 */ /* 0x001f280000300800 */
[----:B------:R0:W-:Y:S04]  /*4010*/  STL [R1+0x748], R14 ;  /* 0x0007480e01007387 */ /* 0x0001e80000100800 */
[----:B0-----:R-:W4:Y:S04]  /*4020*/  LDL.LU R14, [R1+0x30] ;  /* 0x00003000010e7983 */ /* 0x001f280000300800 */
[----:B------:R0:W-:Y:S04]  /*4030*/  STL [R1+0x744], R15 ;  /* 0x0007440f01007387 */ /* 0x0001e80000100800 */
[----:B0-----:R-:W4:Y:S01]  /*4040*/  LDL.LU R15, [R1+0x2c] ;  /* 0x00002c00010f7983 */ /* 0x001f220000300800 */
[----:B------:R-:W-:-:S05]  /*4050*/  IMAD R3, R3, c[0x0][0x190], RZ ;  /* 0x0000640003037a24 */ /* 0x000fca00078e02ff */
[----:B------:R-:W-:Y:S02]  /*4060*/  LEA R27, P2, R3, c[0x0][0x168], 0x1 ;  /* 0x00005a00031b7a11 */ /* 0x000fe400078408ff */
[----:B------:R-:W-:-:S03]  /*4070*/  ISETP.NE.AND P0, PT, RZ, c[0x0][0x178], PT ;  /* 0x00005e00ff007a0c */ /* 0x000fc60003f05270 */
[----:B------:R2:W-:Y:S01]  /*4080*/  STL [R1+0x568], R27 ;  /* 0x0005681b01007387 */ /* 0x0005e20000100800 */
[----:B------:R-:W-:Y:S02]  /*4090*/  @!P1 IMAD.MOV R2, RZ, RZ, -R2 ;  /* 0x000000ffff029224 */ /* 0x000fe400078e0a02 */
[----:B------:R-:W-:-:S07]  /*40a0*/  IMAD R0, R10, c[0x0][0x190], RZ ;  /* 0x000064000a007a24 */ /* 0x000fce00078e02ff */
[----:B------:R-:W-:Y:S01]  /*40b0*/  @!P0 LOP3.LUT R2, RZ, c[0x0][0x178], RZ, 0x33, !PT ;  /* 0x00005e00ff028a12 */ /* 0x000fe200078e33ff */
[----:B------:R-:W-:-:S04]  /*40c0*/  IMAD R10, R9, c[0x0][0x190], RZ ;  /* 0x00006400090a7a24 */ /* 0x000fc800078e02ff */
[----:B------:R-:W-:Y:S02]  /*40d0*/  IMAD R2, R2, c[0x0][0x184], RZ ;  /* 0x0000610002027a24 */ /* 0x000fe400078e02ff */
[----:B------:R-:W-:Y:S02]  /*40e0*/  IMAD R9, R8, c[0x0][0x190], RZ ;  /* 0x0000640008097a24 */ /* 0x000fe400078e02ff */
[----:B------:R-:W-:Y:S01]  /*40f0*/  IMAD R8, R4, c[0x0][0x190], RZ ;  /* 0x0000640004087a24 */ /* 0x000fe200078e02ff */
[----:B------:R-:W-:-:S04]  /*4100*/  LEA R4, P1, R2, c[0x0][0x160], 0x1 ;  /* 0x0000580002047a11 */ /* 0x000fc800078208ff */
[----:B------:R-:W-:Y:S02]  /*4110*/  LEA.HI.X.SX32 R2, R2, c[0x0][0x164], 0x1, P1 ;  /* 0x0000590002027a11 */ /* 0x000fe400008f0eff */
[----:B--2---:R-:W-:-:S05]  /*4120*/  LEA R27, P3, R24, c[0x0][0x168], 0x1 ;  /* 0x00005a00181b7a11 */ /* 0x004fca00078608ff */
[----:B------:R3:W-:Y:S02]  /*4130*/  STL [R1+0x560], R27 ;  /* 0x0005601b01007387 */ /* 0x0007e40000100800 */
[----:B---3--:R-:W-:-:S05]  /*4140*/  LEA R27, P4, R28, c[0x0][0x168], 0x1 ;  /* 0x00005a001c1b7a11 */ /* 0x008fca00078808ff */
[----:B------:R4:W-:Y:S02]  /*4150*/  STL [R1+0x558], R27 ;  /* 0x0005581b01007387 */ /* 0x0009e40000100800 */
[----:B----4-:R-:W-:-:S05]  /*4160*/  LEA R27, P5, R13, c[0x0][0x168], 0x1 ;  /* 0x00005a000d1b7a11 */ /* 0x010fca00078a08ff */
[----:B------:R0:W-:Y:S02]  /*4170*/  STL [R1+0x550], R27 ;  /* 0x0005501b01007387 */ /* 0x0001e40000100800 */
[----:B0-----:R-:W-:-:S05]  /*4180*/  LEA R27, P6, R14, c[0x0][0x168], 0x1 ;  /* 0x00005a000e1b7a11 */ /* 0x001fca00078c08ff */
[----:B------:R0:W-:Y:S02]  /*4190*/  STL [R1+0x548], R27 ;  /* 0x0005481b01007387 */ /* 0x0001e40000100800 */
[----:B0-----:R-:W-:-:S05]  /*41a0*/  LEA R27, P0, R15, c[0x0][0x168], 0x1 ;  /* 0x00005a000f1b7a11 */ /* 0x001fca00078008ff */
[----:B------:R0:W-:Y:S02]  /*41b0*/  STL [R1+0x540], R27 ;  /* 0x0005401b01007387 */ /* 0x0001e40000100800 */
[----:B0-----:R-:W-:-:S05]  /*41c0*/  LEA R27, P1, R29, c[0x0][0x168], 0x1 ;  /* 0x00005a001d1b7a11 */ /* 0x001fca00078208ff */
[----:B------:R0:W-:Y:S04]  /*41d0*/  STL [R1+0x538], R27 ;  /* 0x0005381b01007387 */ /* 0x0001e80000100800 */
[----:B0-----:R-:W2:Y:S01]  /*41e0*/  LDL.LU R27, [R1+0x758] ;  /* 0x00075800011b7983 */ /* 0x001ea20000300800 */
[----:B------:R-:W-:-:S05]  /*41f0*/  LEA.HI.X.SX32 R3, R3, c[0x0][0x16c], 0x1, P2 ;  /* 0x00005b0003037a11 */ /* 0x000fca00010f0eff */
[----:B------:R2:W-:Y:S02]  /*4200*/  STL [R1+0x564], R3 ;  /* 0x0005640301007387 */ /* 0x0005e40000100800 */
[----:B--2---:R-:W-:-:S05]  /*4210*/  LEA R3, P2, R27, c[0x0][0x168], 0x1 ;  /* 0x00005a001b037a11 */ /* 0x004fca00078408ff */
[----:B------:R0:W-:Y:S02]  /*4220*/  STL [R1+0x530], R3 ;  /* 0x0005300301007387 */ /* 0x0001e40000100800 */
[----:B0-----:R-:W-:Y:S02]  /*4230*/  LEA.HI.X.SX32 R3, R24, c[0x0][0x16c], 0x1, P3 ;  /* 0x00005b0018037a11 */ /* 0x001fe400018f0eff */
[----:B------:R-:W2:Y:S04]  /*4240*/  LDL.LU R24, [R1+0x754] ;  /* 0x0007540001187983 */ /* 0x000ea80000300800 */
[----:B------:R0:W-:Y:S02]  /*4250*/  STL [R1+0x55c], R3 ;  /* 0x00055c0301007387 */ /* 0x0001e40000100800 */
[----:B0-----:R-:W-:-:S05]  /*4260*/  LEA R3, P3, R26, c[0x0][0x168], 0x1 ;  /* 0x00005a001a037a11 */ /* 0x001fca00078608ff */
[----:B------:R0:W-:Y:S02]  /*4270*/  STL [R1+0x528], R3 ;  /* 0x0005280301007387 */ /* 0x0001e40000100800 */
[----:B0-----:R-:W-:Y:S02]  /*4280*/  LEA.HI.X.SX32 R3, R28, c[0x0][0x16c], 0x1, P4 ;  /* 0x00005b001c037a11 */ /* 0x001fe400020f0eff */
[----:B------:R-:W3:Y:S04]  /*4290*/  LDL.LU R28, [R1+0x750] ;  /* 0x00075000011c7983 */ /* 0x000ee80000300800 */
[----:B------:R0:W-:Y:S02]  /*42a0*/  STL [R1+0x554], R3 ;  /* 0x0005540301007387 */ /* 0x0001e40000100800 */
[----:B0-----:R-:W-:-:S05]  /*42b0*/  LEA R3, P4, R25, c[0x0][0x168], 0x1 ;  /* 0x00005a0019037a11 */ /* 0x001fca00078808ff */
[----:B------:R0:W-:Y:S02]  /*42c0*/  STL [R1+0x520], R3 ;  /* 0x0005200301007387 */ /* 0x0001e40000100800 */
[----:B0-----:R-:W-:Y:S02]  /*42d0*/  LEA.HI.X.SX32 R3, R13, c[0x0][0x16c], 0x1, P5 ;  /* 0x00005b000d037a11 */ /* 0x001fe400028f0eff */
[----:B------:R-:W4:Y:S04]  /*42e0*/  LDL.LU R13, [R1+0x74c] ;  /* 0x00074c00010d7983 */ /* 0x000f280000300800 */
[----:B------:R2:W-:Y:S02]  /*42f0*/  STL [R1+0x54c], R3 ;  /* 0x00054c0301007387 */ /* 0x0005e40000100800 */
[----:B--2---:R-:W-:-:S05]  /*4300*/  LEA R3, P5, R24, c[0x0][0x168], 0x1 ;  /* 0x00005a0018037a11 */ /* 0x004fca00078a08ff */
[----:B------:R0:W-:Y:S02]  /*4310*/  STL [R1+0x518], R3 ;  /* 0x0005180301007387 */ /* 0x0001e40000100800 */
[----:B0-----:R-:W-:Y:S02]  /*4320*/  LEA.HI.X.SX32 R3, R14, c[0x0][0x16c], 0x1, P6 ;  /* 0x00005b000e037a11 */ /* 0x001fe400030f0eff */
[----:B------:R-:W2:Y:S04]  /*4330*/  LDL.LU R14, [R1+0x748] ;  /* 0x00074800010e7983 */ /* 0x000ea80000300800 */
[----:B------:R3:W-:Y:S02]  /*4340*/  STL [R1+0x544], R3 ;  /* 0x0005440301007387 */ /* 0x0007e40000100800 */
[----:B---3--:R-:W-:-:S05]  /*4350*/  LEA R3, P6, R28, c[0x0][0x168], 0x1 ;  /* 0x00005a001c037a11 */ /* 0x008fca00078c08ff */
[----:B------:R0:W-:Y:S02]  /*4360*/  STL [R1+0x510], R3 ;  /* 0x0005100301007387 */ /* 0x0001e40000100800 */
[----:B0-----:R-:W-:Y:S02]  /*4370*/  LEA.HI.X.SX32 R3, R15, c[0x0][0x16c], 0x1, P0 ;  /* 0x00005b000f037a11 */ /* 0x001fe400000f0eff */
[----:B------:R-:W3:Y:S04]  /*4380*/  LDL.LU R15, [R1+0x744] ;  /* 0x00074400010f7983 */ /* 0x000ee80000300800 */
[----:B------:R4:W-:Y:S02]  /*4390*/  STL [R1+0x53c], R3 ;  /* 0x00053c0301007387 */ /* 0x0009e40000100800 */
[----:B----4-:R-:W-:-:S05]  /*43a0*/  LEA R3, P0, R13, c[0x0][0x168], 0x1 ;  /* 0x00005a000d037a11 */ /* 0x010fca00078008ff */
[----:B------:R0:W-:Y:S02]  /*43b0*/  STL [R1+0x508], R3 ;  /* 0x0005080301007387 */ /* 0x0001e40000100800 */
[----:B0-----:R-:W-:Y:S02]  /*43c0*/  LEA.HI.X.SX32 R3, R29, c[0x0][0x16c], 0x1, P1 ;  /* 0x00005b001d037a11 */ /* 0x001fe400008f0eff */
[----:B------:R0:W5:Y:S04]  /*43d0*/  LDL.LU R29, [R1+0x740] ;  /* 0x00074000011d7983 */ /* 0x0001680000300800 */
[----:B------:R2:W-:Y:S01]  /*43e0*/  STL [R1+0x534], R3 ;  /* 0x0005340301007387 */ /* 0x0005e20000100800 */
[----:B------:R-:W-:Y:S02]  /*43f0*/  IMAD R16, R16, c[0x0][0x190], RZ ;  /* 0x0000640010107a24 */ /* 0x000fe400078e02ff */
[----:B------:R-:W-:-:S02]  /*4400*/  IMAD R17, R17, c[0x0][0x190], RZ ;  /* 0x0000640011117a24 */ /* 0x000fc400078e02ff */
[----:B------:R-:W-:Y:S02]  /*4410*/  IMAD R18, R18, c[0x0][0x190], RZ ;  /* 0x0000640012127a24 */ /* 0x000fe400078e02ff */
[----:B------:R-:W-:Y:S02]  /*4420*/  IMAD R19, R19, c[0x0][0x190], RZ ;  /* 0x0000640013137a24 */ /* 0x000fe400078e02ff */
[----:B------:R-:W-:Y:S02]  /*4430*/  IMAD R20, R20, c[0x0][0x190], RZ ;  /* 0x0000640014147a24 */ /* 0x000fe400078e02ff */
[----:B------:R-:W-:Y:S02]  /*4440*/  IMAD R21, R21, c[0x0][0x190], RZ ;  /* 0x0000640015157a24 */ /* 0x000fe400078e02ff */
[----:B------:R-:W-:Y:S02]  /*4450*/  IMAD R22, R22, c[0x0][0x190], RZ ;  /* 0x0000640016167a24 */ /* 0x000fe400078e02ff */
[----:B------:R-:W-:-:S02]  /*4460*/  IMAD R23, R23, c[0x0][0x190], RZ ;  /* 0x0000640017177a24 */ /* 0x000fc400078e02ff */
[----:B------:R-:W-:Y:S02]  /*4470*/  IMAD R12, R12, c[0x0][0x190], RZ ;  /* 0x000064000c0c7a24 */ /* 0x000fe400078e02ff */
[----:B------:R-:W-:Y:S02]  /*4480*/  IMAD R11, R11, c[0x0][0x190], RZ ;  /* 0x000064000b0b7a24 */ /* 0x000fe400078e02ff */
[----:B------:R-:W-:Y:S02]  /*4490*/  IMAD R7, R7, c[0x0][0x190], RZ ;  /* 0x0000640007077a24 */ /* 0x000fe400078e02ff */
[----:B------:R-:W-:Y:S02]  /*44a0*/  IMAD R6, R6, c[0x0][0x190], RZ ;  /* 0x0000640006067a24 */ /* 0x000fe400078e02ff */
[----:B------:R-:W-:Y:S01]  /*44b0*/  IMAD R5, R5, c[0x0][0x190], RZ ;  /* 0x0000640005057a24 */ /* 0x000fe200078e02ff */
[----:B--2---:R-:W-:-:S05]  /*44c0*/  LEA R3, P1, R14, c[0x0][0x168], 0x1 ;  /* 0x00005a000e037a11 */ /* 0x004fca00078208ff */
[----:B------:R1:W-:Y:S02]  /*44d0*/  STL [R1+0x500], R3 ;  /* 0x0005000301007387 */ /* 0x0003e40000100800 */
[----:B-1----:R-:W-:Y:S02]  /*44e0*/  LEA.HI.X.SX32 R3, R27, c[0x0][0x16c], 0x1, P2 ;  /* 0x00005b001b037a11 */ /* 0x002fe400010f0eff */
[----:B------:R0:W5:Y:S04]  /*44f0*/  LDL.LU R27, [R1+0x73c] ;  /* 0x00073c00011b7983 */ /* 0x0001680000300800 */
[----:B------:R3:W-:Y:S02]  /*4500*/  STL [R1+0x52c], R3 ;  /* 0x00052c0301007387 */ /* 0x0007e40000100800 */
[----:B---3--:R-:W-:-:S05]  /*4510*/  LEA R3, P2, R15, c[0x0][0x168], 0x1 ;  /* 0x00005a000f037a11 */ /* 0x008fca00078408ff */
[----:B------:R1:W-:Y:S02]  /*4520*/  STL [R1+0x4f8], R3 ;  /* 0x0004f80301007387 */ /* 0x0003e40000100800 */
[----:B-1----:R-:W-:Y:S02]  /*4530*/  LEA.HI.X.SX32 R3, R26, c[0x0][0x16c], 0x1, P3 ;  /* 0x00005b001a037a11 */ /* 0x002fe400018f0eff */
[----:B------:R0:W5:Y:S04]  /*4540*/  LDL.LU R26, [R1+0x738] ;  /* 0x00073800011a7983 */ /* 0x0001680000300800 */
[----:B------:R1:W-:Y:S02]  /*4550*/  STL [R1+0x524], R3 ;  /* 0x0005240301007387 */ /* 0x0003e40000100800 */
[----:B-1----:R-:W-:-:S05]  /*4560*/  LEA R3, P3, R16, c[0x0][0x168], 0x1 ;  /* 0x00005a0010037a11 */ /* 0x002fca00078608ff */
        /* <DEDUP_REMOVED lines=15> */
[----:B------:R1:W-:Y:S01]  /*4660*/  STL [R1+0x4d8], R3 ;  /* 0x0004d80301007387 */ /* 0x0003e20000100800 */
[----:B------:R-:W-:Y:S02]  /*4670*/  LEA.HI.X.SX32 R14, R14, c[0x0][0x16c], 0x1, P1 ;  /* 0x00005b000e0e7a11 */ /* 0x000fe400008f0eff */
[----:B-1----:R-:W-:Y:S02]  /*4680*/  LEA.HI.X.SX32 R3, R13, c[0x0][0x16c], 0x1, P0 ;  /* 0x00005b000d037a11 */ /* 0x002fe400000f0eff */
[----:B------:R-:W-:-:S03]  /*4690*/  LEA R13, P0, R20, c[0x0][0x168], 0x1 ;  /* 0x00005a00140d7a11 */ /* 0x000fc600078008ff */
[----:B------:R1:W-:Y:S04]  /*46a0*/  STL [R1+0x504], R3 ;  /* 0x0005040301007387 */ /* 0x0003e80000100800 */
[----:B------:R2:W-:Y:S01]  /*46b0*/  STL [R1+0x4d0], R13 ;  /* 0x0004d00d01007387 */ /* 0x0005e20000100800 */
[----:B-1----:R-:W-:-:S03]  /*46c0*/  LEA R3, P1, R21, c[0x0][0x168], 0x1 ;  /* 0x00005a0015037a11 */ /* 0x002fc600078208ff */
[----:B------:R1:W-:Y:S01]  /*46d0*/  STL [R1+0x4fc], R14 ;  /* 0x0004fc0e01007387 */ /* 0x0003e20000100800 */
[----:B--2---:R-:W-:-:S03]  /*46e0*/  LEA.HI.X.SX32 R13, R15, c[0x0][0x16c], 0x1, P2 ;  /* 0x00005b000f0d7a11 */ /* 0x004fc600010f0eff */
[----:B------:R2:W-:Y:S01]  /*46f0*/  STL [R1+0x4c8], R3 ;  /* 0x0004c80301007387 */ /* 0x0005e20000100800 */
[----:B-1----:R-:W-:-:S03]  /*4700*/  LEA R14, P2, R22, c[0x0][0x168], 0x1 ;  /* 0x00005a00160e7a11 */ /* 0x002fc600078408ff */
[----:B------:R1:W-:Y:S01]  /*4710*/  STL [R1+0x4f4], R13 ;  /* 0x0004f40d01007387 */ /* 0x0003e20000100800 */
[----:B--2---:R-:W-:-:S03]  /*4720*/  LEA.HI.X.SX32 R3, R16, c[0x0][0x16c], 0x1, P3 ;  /* 0x00005b0010037a11 */ /* 0x004fc600018f0eff */
[----:B------:R2:W-:Y:S04]  /*4730*/  STL [R1+0x4c0], R14 ;  /* 0x0004c00e01007387 */ /* 0x0005e80000100800 */
[----:B------:R3:W-:Y:S01]  /*4740*/  STL [R1+0x4ec], R3 ;  /* 0x0004ec0301007387 */ /* 0x0007e20000100800 */
[----:B-1----:R-:W-:Y:S02]  /*4750*/  LEA R13, P3, R23, c[0x0][0x168], 0x1 ;  /* 0x00005a00170d7a11 */ /* 0x002fe400078608ff */
[----:B--2---:R-:W-:-:S03]  /*4760*/  LEA.HI.X.SX32 R14, R17, c[0x0][0x16c], 0x1, P4 ;  /* 0x00005b00110e7a11 */ /* 0x004fc600020f0eff */
[----:B------:R1:W-:Y:S01]  /*4770*/  STL [R1+0x4b8], R13 ;  /* 0x0004b80d01007387 */ /* 0x0003e20000100800 */
[----:B---3--:R-:W-:-:S03]  /*4780*/  LEA R3, P4, R12, c[0x0][0x168], 0x1 ;  /* 0x00005a000c037a11 */ /* 0x008fc600078808ff */
[----:B------:R2:W-:Y:S04]  /*4790*/  STL [R1+0x4e4], R14 ;  /* 0x0004e40e01007387 */ /* 0x0005e80000100800 */
[----:B------:R3:W-:Y:S01]  /*47a0*/  STL [R1+0x4b0], R3 ;  /* 0x0004b00301007387 */ /* 0x0007e20000100800 */
[----:B-1----:R-:W-:Y:S02]  /*47b0*/  LEA.HI.X.SX32 R13, R18, c[0x0][0x16c], 0x1, P5 ;  /* 0x00005b00120d7a11 */ /* 0x002fe400028f0eff */
[----:B--2---:R-:W-:-:S03]  /*47c0*/  LEA R14, P5, R11, c[0x0][0x168], 0x1 ;  /* 0x00005a000b0e7a11 */ /* 0x004fc600078a08ff */
[----:B------:R1:W-:Y:S01]  /*47d0*/  STL [R1+0x4dc], R13 ;  /* 0x0004dc0d01007387 */ /* 0x0003e20000100800 */
[----:B---3--:R-:W-:-:S03]  /*47e0*/  LEA.HI.X.SX32 R3, R19, c[0x0][0x16c], 0x1, P6 ;  /* 0x00005b0013037a11 */ /* 0x008fc600030f0eff */
        /* <DEDUP_REMOVED lines=18> */
[----:B------:R-:W-:Y:S04]  /*4910*/  STL [R1+0x4b4], R14 ;  /* 0x0004b40e01007387 */ /* 0x000fe80000100800 */
[----:B------:R2:W-:Y:S01]  /*4920*/  STL [R1+0x1c], R3 ;  /* 0x00001c0301007387 */ /* 0x0005e20000100800 */
[----:B-1----:R-:W-:Y:S02]  /*4930*/  LEA.HI.X.SX32 R13, R12, c[0x0][0x16c], 0x1, P4 ;  /* 0x00005b000c0d7a11 */ /* 0x002fe400020f0eff */
[----:B------:R-:W-:-:S03]  /*4940*/  LEA R12, P4, R5, c[0x0][0x168], 0x1 ;  /* 0x00005a00050c7a11 */ /* 0x000fc600078808ff */
[----:B------:R-:W-:Y:S01]  /*4950*/  STL [R1+0x4ac], R13 ;  /* 0x0004ac0d01007387 */ /* 0x000fe20000100800 */
[----:B--2---:R-:W-:-:S03]  /*4960*/  LEA.HI.X.SX32 R3, R11, c[0x0][0x16c], 0x1, P5 ;  /* 0x00005b000b037a11 */ /* 0x004fc600028f0eff */
[----:B------:R-:W-:Y:S01]  /*4970*/  STL [R1+0x14], R12 ;  /* 0x0000140c01007387 */ /* 0x000fe20000100800 */
[----:B------:R-:W-:-:S03]  /*4980*/  LEA.HI.X.SX32 R11, R0, c[0x0][0x16c], 0x1, P6 ;  /* 0x00005b00000b7a11 */ /* 0x000fc600030f0eff */
[----:B------:R1:W-:Y:S04]  /*4990*/  STL [R1+0x4a4], R3 ;  /* 0x0004a40301007387 */ /* 0x0003e80000100800 */
[----:B------:R-:W2:Y:S01]  /*49a0*/  LDL.LU R0, [R1+0x728] ;  /* 0x0007280001007983 */ /* 0x000ea20000300800 */
[----:B------:R-:W-:Y:S02]  /*49b0*/  LEA.HI.X.SX32 R10, R10, c[0x0][0x16c], 0x1, P0 ;  /* 0x00005b000a0a7a11 */ /* 0x000fe400000f0eff */
[----:B-1----:R-:W-:Y:S01]  /*49c0*/  LEA.HI.X.SX32 R3, R9, c[0x0][0x16c], 0x1, P1 ;  /* 0x00005b0009037a11 */ /* 0x002fe200008f0eff */
[----:B------:R-:W-:Y:S01]  /*49d0*/  STL [R1+0x49c], R11 ;  /* 0x00049c0b01007387 */ /* 0x000fe20000100800 */
[----:B------:R-:W-:Y:S02]  /*49e0*/  LEA.HI.X.SX32 R7, R7, c[0x0][0x16c], 0x1, P2 ;  /* 0x00005b0007077a11 */ /* 0x000fe400010f0eff */
[----:B------:R-:W-:Y:S01]  /*49f0*/  LEA.HI.X.SX32 R6, R6, c[0x0][0x16c], 0x1, P3 ;  /* 0x00005b0006067a11 */ /* 0x000fe200018f0eff */
[----:B------:R-:W-:Y:S04]  /*4a00*/  STL [R1+0x494], R10 ;  /* 0x0004940a01007387 */ /* 0x000fe80000100800 */
[----:B------:R1:W-:Y:S04]  /*4a10*/  STL [R1+0x28], R3 ;  /* 0x0000280301007387 */ /* 0x0003e80000100800 */
[----:B------:R-:W-:Y:S01]  /*4a20*/  STL [R1+0x20], R7 ;  /* 0x0000200701007387 */ /* 0x000fe20000100800 */
[----:B-1----:R-:W-:-:S03]  /*4a30*/  LEA.HI.X.SX32 R3, R5, c[0x0][0x16c], 0x1, P4 ;  /* 0x00005b0005037a11 */ /* 0x002fc600020f0eff */
[----:B------:R-:W-:Y:S04]  /*4a40*/  STL [R1+0x18], R6 ;  /* 0x0000180601007387 */ /* 0x000fe80000100800 */
[----:B------:R1:W-:Y:S04]  /*4a50*/  STL [R1+0x10], R3 ;  /* 0x0000100301007387 */ /* 0x0003e80000100800 */
[----:B-1----:R-:W1:Y:S04]  /*4a60*/  S2R R3, SR_TID.X ;  /* 0x0000000000037919 */ /* 0x002e680000002100 */
[----:B------:R0:W-:Y:S04]  /*4a70*/  STL [R1+0x320], RZ ;  /* 0x000320ff01007387 */ /* 0x0001e80000100800 */
[----:B------:R0:W-:Y:S04]  /*4a80*/  STL [R1+0x324], RZ ;  /* 0x000324ff01007387 */ /* 0x0001e80000100800 */
[----:B------:R0:W-:Y:S04]  /*4a90*/  STL [R1+0x328], RZ ;  /* 0x000328ff01007387 */ /* 0x0001e80000100800 */
[----:B------:R0:W-:Y:S01]  /*4aa0*/  STL [R1+0x32c], RZ ;  /* 0x00032cff01007387 */ /* 0x0001e20000100800 */
[----:B-1----:R-:W-:-:S03]  /*4ab0*/  LOP3.LUT R3, R3, 0x1ff, RZ, 0xc0, !PT ;  /* 0x000001ff03037812 */ /* 0x002fc600078ec0ff */
[----:B------:R0:W-:Y:S02]  /*4ac0*/  STL [R1+0x310], RZ ;  /* 0x000310ff01007387 */ /* 0x0001e40000100800 */
[----:B------:R-:W-:Y:S02]  /*4ad0*/  IMAD.SHL.U32 R3, R3, 0x2, RZ ;  /* 0x0000000203037824 */ /* 0x000fe400078e00ff */
[----:B------:R0:W-:Y:S04]  /*4ae0*/  STL [R1+0x314], RZ ;  /* 0x000314ff01007387 */ /* 0x0001e80000100800 */
[----:B------:R0:W-:Y:S01]  /*4af0*/  STL [R1+0x318], RZ ;  /* 0x000318ff01007387 */ /* 0x0001e20000100800 */
[----:B------:R-:W-:-:S03]  /*4b00*/  LOP3.LUT R5, R3, 0x10, RZ, 0x3c, !PT ;  /* 0x0000001003057812 */ /* 0x000fc600078e3cff */
[----:B------:R0:W-:Y:S01]  /*4b10*/  STL [R1+0x31c], RZ ;  /* 0x00031cff01007387 */ /* 0x0001e20000100800 */
[----:B------:R-:W-:-:S03]  /*4b20*/  LOP3.LUT R7, R3, 0x20, RZ, 0x3c, !PT ;  /* 0x0000002003077812 */ /* 0x000fc600078e3cff */
[----:B------:R0:W-:Y:S01]  /*4b30*/  STL [R1+0x300], RZ ;  /* 0x000300ff01007387 */ /* 0x0001e20000100800 */
[C---:B------:R-:W-:Y:S02]  /*4b40*/  LOP3.LUT R6, R3.reuse, 0x30, RZ, 0x3c, !PT ;  /* 0x0000003003067812 */ /* 0x040fe400078e3cff */
[C---:B------:R-:W-:Y:S01]  /*4b50*/  LOP3.LUT R5, R3.reuse, 0x40, RZ, 0x3c, !PT ;  /* 0x0000004003057812 */ /* 0x040fe200078e3cff */
[----:B------:R0:W-:Y:S01]  /*4b60*/  STL [R1+0x304], RZ ;  /* 0x000304ff01007387 */ /* 0x0001e20000100800 */
[C---:B------:R-:W-:Y:S02]  /*4b70*/  LOP3.LUT R7, R3.reuse, 0x50, RZ, 0x3c, !PT ;  /* 0x0000005003077812 */ /* 0x040fe400078e3cff */
[C---:B------:R-:W-:Y:S01]  /*4b80*/  LOP3.LUT R6, R3.reuse, 0x60, RZ, 0x3c, !PT ;  /* 0x0000006003067812 */ /* 0x040fe200078e3cff */
[----:B------:R0:W-:Y:S01]  /*4b90*/  STL [R1+0x308], RZ ;  /* 0x000308ff01007387 */ /* 0x0001e20000100800 */
[----:B------:R-:W-:-:S03]  /*4ba0*/  LOP3.LUT R5, R3, 0x70, RZ, 0x3c, !PT ;  /* 0x0000007003057812 */ /* 0x000fc600078e3cff */
[----:B------:R0:W-:Y:S04]  /*4bb0*/  STL [R1+0x30c], RZ ;  /* 0x00030cff01007387 */ /* 0x0001e80000100800 */
[----:B------:R0:W-:Y:S04]  /*4bc0*/  STL [R1+0x2e0], RZ ;  /* 0x0002e0ff01007387 */ /* 0x0001e80000100800 */
[----:B------:R0:W-:Y:S04]  /*4bd0*/  STL [R1+0x2e4], RZ ;  /* 0x0002e4ff01007387 */ /* 0x0001e80000100800 */
[----:B------:R0:W-:Y:S04]  /*4be0*/  STL [R1+0x2e8], RZ ;  /* 0x0002e8ff01007387 */ /* 0x0001e80000100800 */
[----:B------:R0:W-:Y:S01]  /*4bf0*/  STL [R1+0x2ec], RZ ;  /* 0x0002ecff01007387 */ /* 0x0001e20000100800 */
[----:B------:R-:W-:-:S04]  /*4c00*/  LEA R23, P5, R8, c[0x0][0x168], 0x1 ;  /* 0x00005a0008177a11 */ /* 0x000fc800078a08ff */
[----:B------:R-:W-:Y:S02]  /*4c10*/  LEA.HI.X.SX32 R22, R8, c[0x0][0x16c], 0x1, P5 ;  /* 0x00005b0008167a11 */ /* 0x000fe400028f0eff */
[----:B--2---:R-:W-:Y:S02]  /*4c20*/  LOP3.LUT R3, R0, 0x40, RZ, 0x3c, !PT ;  /* 0x0000004000037812 */ /* 0x004fe400078e3cff */
[----:B------:R0:W5:Y:S04]  /*4c30*/  LDL.LU R0, [R1+0x724] ;  /* 0x0007240001007983 */ /* 0x0001680000300800 */
[----:B------:R0:W-:Y:S02]  /*4c40*/  STL [R1+0x5e8], R3 ;  /* 0x0005e80301007387 */ /* 0x0001e40000100800 */
.L_x_3:
[C---:B-----5:R-:W-:Y:S01]  /*4c50*/  ISETP.GT.AND P1, PT, R0.reuse, 0x2, PT ;  /* 0x000000020000780c */ /* 0x060fe20003f24270 */
[----:B------:R-:W-:Y:S01]  /*4c60*/  IMAD.MOV.U32 R5, RZ, RZ, c[0x0][0x188] ;  /* 0x00006200ff057624 */ /* 0x000fe200078e00ff */
[----:B------:R-:W-:Y:S01]  /*4c70*/  PRMT R8, RZ, 0x7610, R8 ;  /* 0x00007610ff087816 */ /* 0x000fe20000000008 */
[----:B0-----:R-:W-:Y:S01]  /*4c80*/  IMAD.MOV.U32 R3, RZ, RZ, R2 ;  /* 0x000000ffff037224 */ /* 0x001fe200078e0002 */
[C---:B------:R-:W-:Y:S01]  /*4c90*/  ISETP.GT.AND P0, PT, R0.reuse, 0x1, PT ;  /* 0x000000010000780c */ /* 0x040fe20003f04270 */
[----:B------:R-:W-:Y:S01]  /*4ca0*/  IMAD.MOV.U32 R2, RZ, RZ, R4 ;  /* 0x000000ffff027224 */ /* 0x000fe200078e0004 */
[----:B------:R0:W-:Y:S01]  /*4cb0*/  STL [R1+0x1868], R19 ;  /* 0x0018681301007387 */ /* 0x0001e20000100800 */
[----:B------:R-:W-:Y:S01]  /*4cc0*/  IMAD.SHL.U32 R5, R5, 0x2, RZ ;  /* 0x0000000205057824 */ /* 0x000fe200078e00ff */
[C---:B------:R-:W-:Y:S01]  /*4cd0*/  ISETP.GT.AND P2, PT, R0.reuse, 0x3, PT ;  /* 0x000000030000780c */ /* 0x040fe20003f44270 */
[----:B------:R-:W-:Y:S01]  /*4ce0*/  IMAD.MOV.U32 R6, RZ, RZ, c[0x0][0x188] ;  /* 0x00006200ff067624 */ /* 0x000fe200078e00ff */
[----:B------:R-:W-:Y:S01]  /*4cf0*/  STL [R1+0x1860], R20 ;  /* 0x0018601401007387 */ /* 0x000fe20000100800 */
[----:B------:R-:W-:Y:S01]  /*4d00*/  IMAD.WIDE R4, R5, 0x2, R2 ;  /* 0x0000000205047825 */ /* 0x000fe200078e0202 */
[----:B------:R-:W-:-:S02]  /*4d10*/  ISETP.GT.AND P3, PT, R0, 0x4, PT ;  /* 0x000000040000780c */ /* 0x000fc40003f64270 */
[----:B------:R-:W-:Y:S01]  /*4d20*/  STL [R1+0x1850], R18 ;  /* 0x0018501201007387 */ /* 0x000fe20000100800 */
[----:B------:R-:W-:Y:S01]  /*4d30*/  IMAD.MOV.U32 R11, RZ, RZ, c[0x0][0x188] ;  /* 0x00006200ff0b7624 */ /* 0x000fe200078e00ff */
[----:B------:R-:W-:Y:S01]  /*4d40*/  PRMT R21, RZ, 0x7610, R21 ;  /* 0x00007610ff157816 */ /* 0x000fe20000000015 */
[----:B------:R-:W-:Y:S01]  /*4d50*/  IMAD.MOV.U32 R9, RZ, RZ, c[0x0][0x188] ;  /* 0x00006200ff097624 */ /* 0x000fe200078e00ff */
[----:B------:R1:W2:Y:S01]  /*4d60*/  @P1 LDG.E.U16 R8, [R4.64] ;  /* 0x0000000404081981 */ /* 0x0002a2000c1e1500 */
[----:B------:R-:W-:-:S03]  /*4d70*/  IMAD.WIDE R6, R6, 0x2, R2 ;  /* 0x0000000206067825 */ /* 0x000fc600078e0202 */
[----:B------:R-:W-:Y:S01]  /*4d80*/  STL [R1+0x1864], R18 ;  /* 0x0018641201007387 */ /* 0x000fe20000100800 */
[----:B------:R-:W-:-:S03]  /*4d90*/  IMAD R11, R11, 0x3, RZ ;  /* 0x000000030b0b7824 */ /* 0x000fc600078e02ff */
[----:B------:R-:W-:Y:S01]  /*4da0*/  STL [R1+0x1838], R16 ;  /* 0x0018381001007387 */ /* 0x000fe20000100800 */
[----:B------:R-:W-:-:S03]  /*4db0*/  IMAD.SHL.U32 R9, R9, 0x4, RZ ;  /* 0x0000000409097824 */ /* 0x000fc600078e00ff */
[----:B------:R-:W-:Y:S01]  /*4dc0*/  STL [R1+0x1848], R16 ;  /* 0x0018481001007387 */ /* 0x000fe20000100800 */
[----:B-1----:R-:W-:-:S03]  /*4dd0*/  IMAD.WIDE R4, R11, 0x2, R2 ;  /* 0x000000020b047825 */ /* 0x002fc600078e0202 */
[----:B------:R-:W-:Y:S01]  /*4de0*/  STL [R1+0x1854], R16 ;  /* 0x0018541001007387 */ /* 0x000fe20000100800 */
[----:B0-----:R-:W-:-:S03]  /*4df0*/  PRMT R19, RZ, 0x7610, R19 ;  /* 0x00007610ff137816 */ /* 0x001fc60000000013 */
[----:B------:R0:W-:Y:S04]  /*4e00*/  STL [R1+0x186c], R16 ;  /* 0x00186c1001007387 */ /* 0x0001e80000100800 */
[----:B------:R1:W4:Y:S04]  /*4e10*/  @P0 LDG.E.U16 R21, [R6.64] ;  /* 0x0000000406150981 */ /* 0x000328000c1e1500 */
[----:B------:R-:W-:Y:S01]  /*4e20*/  STL [R1+0x1834], R13 ;  /* 0x0018340d01007387 */ /* 0x000fe20000100800 */
[----:B0-----:R-:W-:-:S03]  /*4e30*/  PRMT R16, RZ, 0x7610, R16 ;  /* 0x00007610ff107816 */ /* 0x001fc60000000010 */
[----:B------:R-:W-:Y:S01]  /*4e40*/  STL [R1+0x1840], R13 ;  /* 0x0018400d01007387 */ /* 0x000fe20000100800 */
[----:B-1----:R-:W-:-:S03]  /*4e50*/  IMAD.WIDE R6, R9, 0x2, R2 ;  /* 0x0000000209067825 */ /* 0x002fc600078e0202 */
[----:B------:R0:W4:Y:S04]  /*4e60*/  @P2 LDG.E.U16 R16, [R4.64] ;  /* 0x0000000404102981 */ /* 0x000128000c1e1500 */
[----:B------:R-:W4:Y:S04]  /*4e70*/  @P3 LDG.E.U16 R19, [R6.64] ;  /* 0x0000000406133981 */ /* 0x000f28000c1e1500 */
[----:B------:R-:W-:Y:S04]  /*4e80*/  STL [R1+0x184c], R13 ;  /* 0x00184c0d01007387 */ /* 0x000fe80000100800 */
        /* <DEDUP_REMOVED lines=33> */
[----:B------:R-:W-:Y:S01]  /*50a0*/  STL.64 [R1+0x1420], R26 ;  /* 0x0014201a01007387 */ /* 0x000fe20000100a00 */
[----:B------:R-:W-:-:S03]  /*50b0*/  ISETP.GT.AND P4, PT, R0, 0x5, PT ;  /* 0x000000050000780c */ /* 0x000fc60003f84270 */
[----:B------:R-:W-:Y:S04]  /*50c0*/  STL [R1+0x17c8], R27 ;  /* 0x0017c81b01007387 */ /* 0x000fe80000100800 */
[----:B------:R-:W-:Y:S01]  /*50d0*/  STL.64 [R1+0x1418], R24 ;  /* 0x0014181801007387 */ /* 0x000fe20000100a00 */
[----:B------:R-:W-:Y:S01]  /*50e0*/  ISETP.GT.AND P5, PT, R0, 0x6, PT ;  /* 0x000000060000780c */ /* 0x000fe20003fa4270 */
[----:B------:R-:W-:Y:S01]  /*50f0*/  IMAD.MOV.U32 R10, RZ, RZ, c[0x0][0x188] ;  /* 0x00006200ff0a7624 */ /* 0x000fe200078e00ff */
[----:B------:R-:W-:-:S03]  /*5100*/  PRMT R18, RZ, 0x7610, R18 ;  /* 0x00007610ff127816 */ /* 0x000fc60000000012 */
[----:B------:R-:W-:Y:S01]  /*5110*/  IMAD R10, R10, 0x6, RZ ;  /* 0x000000060a0a7824 */ /* 0x000fe200078e02ff */
[----:B------:R-:W-:-:S03]  /*5120*/  PRMT R20, RZ, 0x7610, R20 ;  /* 0x00007610ff147816 */ /* 0x000fc60000000014 */
[----:B------:R-:W-:-:S05]  /*5130*/  IMAD.WIDE R10, R10, 0x2, R2 ;  /* 0x000000020a0a7825 */ /* 0x000fca00078e0202 */
[----:B------:R-:W3:Y:S01]  /*5140*/  @P5 LDG.E.U16 R20, [R10.64] ;  /* 0x000000040a145981 */ /* 0x000ee2000c1e1500 */
[----:B------:R-:W-:Y:S01]  /*5150*/  ISETP.GT.AND P1, PT, R0, 0x7, PT ;  /* 0x000000070000780c */ /* 0x000fe20003f24270 */
[----:B0-----:R-:W-:-:S04]  /*5160*/  IMAD.MOV.U32 R5, RZ, RZ, c[0x0][0x188] ;  /* 0x00006200ff057624 */ /* 0x001fc800078e00ff */
[----:B------:R-:W-:-:S04]  /*5170*/  IMAD R5, R5, 0x7, RZ ;  /* 0x0000000705057824 */ /* 0x000fc800078e02ff */
[----:B------:R-:W-:Y:S01]  /*5180*/  IMAD.WIDE R4, R5, 0x2, R2 ;  /* 0x0000000205047825 */ /* 0x000fe200078e0202 */
[----:B--2---:R0:W-:Y:S03]  /*5190*/  STL [R1+0x468], R8 ;  /* 0x0004680801007387 */ /* 0x0041e60000100800 */
[----:B0-----:R-:W-:-:S04]  /*51a0*/  IMAD.MOV.U32 R8, RZ, RZ, c[0x0][0x188] ;  /* 0x00006200ff087624 */ /* 0x001fc800078e00ff */
[----:B------:R-:W-:-:S04]  /*51b0*/  IMAD R8, R8, 0x5, RZ ;  /* 0x0000000508087824 */ /* 0x000fc800078e02ff */
[----:B------:R-:W-:-:S05]  /*51c0*/  IMAD.WIDE R8, R8, 0x2, R2 ;  /* 0x0000000208087825 */ /* 0x000fca00078e0202 */
[----:B------:R0:W2:Y:S02]  /*51d0*/  @P4 LDG.E.U16 R18, [R8.64] ;  /* 0x0000000408124981 */ /* 0x0000a4000c1e1500 */
[----:B0-----:R-:W-:Y:S02]  /*51e0*/  PRMT R8, RZ, 0x7610, R8 ;  /* 0x00007610ff087816 */ /* 0x001fe40000000008 */
[----:B----4-:R0:W-:Y:S04]  /*51f0*/  STL [R1+0x484], R16 ;  /* 0x0004841001007387 */ /* 0x0101e80000100800 */
[----:B------:R-:W4:Y:S04]  /*5200*/  @P1 LDG.E.U16 R8, [R4.64] ;  /* 0x0000000404081981 */ /* 0x000f28000c1e1500 */
[----:B0-----:R-:W4:Y:S04]  /*5210*/  LDL.LU R16, [R1+0x186c] ;  /* 0x00186c0001107983 */ /* 0x001f280000300800 */
[----:B------:R0:W-:Y:S04]  /*5220*/  STL [R1+0x490], R19 ;  /* 0x0004901301007387 */ /* 0x0001e80000100800 */
[----:B0-----:R-:W4:Y:S01]  /*5230*/  LDL.LU R19, [R1+0x1868] ;  /* 0x0018680001137983 */ /* 0x001f220000300800 */
[C---:B------:R-:W-:Y:S01]  /*5240*/  ISETP.GT.AND P0, PT, R0.reuse, 0x8, PT ;  /* 0x000000080000780c */ /* 0x040fe20003f04270 */
[----:B------:R-:W-:Y:S01]  /*5250*/  IMAD.MOV.U32 R7, RZ, RZ, c[0x0][0x188] ;  /* 0x00006200ff077624 */ /* 0x000fe200078e00ff */
[----:B------:R-:W-:-:S03]  /*5260*/  ISETP.GT.AND P3, PT, R0, 0xa, PT ;  /* 0x0000000a0000780c */ /* 0x000fc60003f64270 */
[----:B------:R-:W-:Y:S01]  /*5270*/  IMAD.SHL.U32 R7, R7, 0x8, RZ ;  /* 0x0000000807077824 */ /* 0x000fe200078e00ff */
[----:B------:R-:W-:Y:S01]  /*5280*/  ISETP.GT.AND P1, PT, R0, 0xb, PT ;  /* 0x0000000b0000780c */ /* 0x000fe20003f24270 */
[----:B------:R-:W-:Y:S02]  /*5290*/  IMAD.MOV.U32 R9, RZ, RZ, c[0x0][0x188] ;  /* 0x00006200ff097624 */ /* 0x000fe400078e00ff */
[----:B------:R-:W-:Y:S01]  /*52a0*/  IMAD.WIDE R6, R7, 0x2, R2 ;  /* 0x0000000207067825 */ /* 0x000fe200078e0202 */
[----:B------:R-:W-:-:S03]  /*52b0*/  PRMT R12, RZ, 0x7610, R12 ;  /* 0x00007610ff0c7816 */ /* 0x000fc6000000000c */
[----:B------:R-:W-:Y:S01]  /*52c0*/  IMAD R9, R9, 0xb, RZ ;  /* 0x0000000b09097824 */ /* 0x000fe200078e02ff */
[----:B------:R-:W-:Y:S01]  /*52d0*/  PRMT R13, RZ, 0x7610, R13 ;  /* 0x00007610ff0d7816 */ /* 0x000fe2000000000d */
[----:B--2---:R0:W-:Y:S04]  /*52e0*/  STL [R1+0x48c], R18 ;  /* 0x00048c1201007387 */ /* 0x0041e80000100800 */
[----:B0-----:R-:W2:Y:S04]  /*52f0*/  LDL.LU R18, [R1+0x1864] ;  /* 0x0018640001127983 */ /* 0x001ea80000300800 */
[----:B---3--:R0:W-:Y:S04]  /*5300*/  STL [R1+0x488], R20 ;  /* 0x0004881401007387 */ /* 0x0081e80000100800 */
[----:B0-----:R-:W3:Y:S04]  /*5310*/  LDL.LU R20, [R1+0x1860] ;  /* 0x0018600001147983 */ /* 0x001ee80000300800 */
[----:B----4-:R0:W-:Y:S01]  /*5320*/  STL [R1+0x480], R8 ;  /* 0x0004800801007387 */ /* 0x0101e20000100800 */
[----:B------:R-:W-:Y:S01]  /*5330*/  PRMT R19, RZ, 0x7610, R19 ;  /* 0x00007610ff137816 */ /* 0x000fe20000000013 */
[----:B0-----:R-:W-:-:S04]  /*5340*/  IMAD.MOV.U32 R8, RZ, RZ, c[0x0][0x188] ;  /* 0x00006200ff087624 */ /* 0x001fc800078e00ff */
[----:B------:R-:W-:Y:S01]  /*5350*/  IMAD R8, R8, 0xa, RZ ;  /* 0x0000000a08087824 */ /* 0x000fe200078e02ff */
[----:B------:R0:W4:Y:S03]  /*5360*/  @P0 LDG.E.U16 R19, [R6.64] ;  /* 0x0000000406130981 */ /* 0x000126000c1e1500 */
[----:B0-----:R-:W-:-:S04]  /*5370*/  IMAD.WIDE R6, R8, 0x2, R2 ;  /* 0x0000000208067825 */ /* 0x001fc800078e0202 */
[----:B------:R-:W-:Y:S01]  /*5380*/  IMAD.WIDE R8, R9, 0x2, R2 ;  /* 0x0000000209087825 */ /* 0x000fe200078e0202 */
[----:B------:R-:W2:Y:S04]  /*5390*/  @P3 LDG.E.U16 R12, [R6.64] ;  /* 0x00000004060c3981 */ /* 0x000ea8000c1e1500 */
[----:B------:R-:W4:Y:S01]  /*53a0*/  @P1 LDG.E.U16 R13, [R8.64] ;  /* 0x00000004080d1981 */ /* 0x000f22000c1e1500 */
[----:B------:R-:W-:Y:S01]  /*53b0*/  ISETP.GT.AND P2, PT, R0, 0x9, PT ;  /* 0x000000090000780c */ /* 0x000fe20003f44270 */
[----:B------:R-:W-:-:S04]  /*53c0*/  IMAD.MOV.U32 R5, RZ, RZ, c[0x0][0x188] ;  /* 0x00006200ff057624 */ /* 0x000fc800078e00ff */
[----:B------:R-:W-:-:S04]  /*53d0*/  IMAD R5, R5, 0x9, RZ ;  /* 0x0000000905057824 */ /* 0x000fc800078e02ff */
[----:B------:R-:W-:Y:S01]  /*53e0*/  IMAD.WIDE R4, R5, 0x2, R2 ;  /* 0x0000000205047825 */ /* 0x000fe200078e0202 */
[----:B------:R-:W-:Y:S02]  /*53f0*/  ISETP.GT.AND P0, PT, R0, 0xc, PT ;  /* 0x0000000c0000780c */ /* 0x000fe40003f04270 */
[----:B------:R-:W-:Y:S02]  /*5400*/  PRMT R16, RZ, 0x7610, R16 ;  /* 0x00007610ff107816 */ /* 0x000fe40000000010 */
[----:B---3--:R-:W-:-:S06]  /*5410*/  PRMT R20, RZ, 0x7610, R20 ;  /* 0x00007610ff147816 */ /* 0x008fcc0000000014 */
[----:B------:R0:W3:Y:S02]  /*5420*/  @P2 LDG.E.U16 R20, [R4.64] ;  /* 0x0000000404142981 */ /* 0x0000e4000c1e1500 */
[----:B0-----:R-:W-:-:S04]  /*5430*/  IMAD.MOV.U32 R5, RZ, RZ, c[0x0][0x188] ;  /* 0x00006200ff057624 */ /* 0x001fc800078e00ff */
[----:B------:R-:W-:-:S04]  /*5440*/  IMAD R5, R5, 0xc, RZ ;  /* 0x0000000c05057824 */ /* 0x000fc800078e02ff */
[----:B------:R-:W-:-:S05]  /*5450*/  IMAD.WIDE R4, R5, 0x2, R2 ;  /* 0x0000000205047825 */ /* 0x000fca00078e0202 */
[----:B------:R-:W3:Y:S04]  /*5460*/  @P0 LDG.E.U16 R16, [R4.64] ;  /* 0x0000000404100981 */ /* 0x000ee8000c1e1500 */
[----:B--2---:R0:W-:Y:S04]  /*5470*/  STL [R1+0x444], R12 ;  /* 0x0004440c01007387 */ /* 0x0041e80000100800 */
[----:B0-----:R-:W2:Y:S04]  /*5480*/  LDL.LU R12, [R1+0x185c] ;  /* 0x00185c00010c7983 */ /* 0x001ea80000300800 */
[----:B----4-:R0:W-:Y:S04]  /*5490*/  STL [R1+0x47c], R13 ;  /* 0x00047c0d01007387 */ /* 0x0101e80000100800 */
[----:B0-----:R-:W4:Y:S01]  /*54a0*/  LDL.LU R13, [R1+0x1858] ;  /* 0x00185800010d7983 */ /* 0x001f220000300800 */
[----:B------:R-:W-:Y:S01]  /*54b0*/  ISETP.GT.AND P4, PT, R0, 0xd, PT ;  /* 0x0000000d0000780c */ /* 0x000fe20003f84270 */
[----:B------:R-:W-:Y:S01]  /*54c0*/  IMAD.MOV.U32 R7, RZ, RZ, c[0x0][0x188] ;  /* 0x00006200ff077624 */ /* 0x000fe200078e00ff */
[----:B------:R-:W-:-:S03]  /*54d0*/  PRMT R18, RZ, 0x7610, R18 ;  /* 0x00007610ff127816 */ /* 0x000fc60000000012 */
[----:B------:R-:W-:-:S04]  /*54e0*/  IMAD R7, R7, 0xd, RZ ;  /* 0x0000000d07077824 */ /* 0x000fc800078e02ff */
[----:B------:R-:W-:Y:S01]  /*54f0*/  IMAD.WIDE R6, R7, 0x2, R2 ;  /* 0x0000000207067825 */ /* 0x000fe200078e0202 */
[----:B------:R-:W-:-:S04]  /*5500*/  ISETP.GT.AND P2, PT, R0, 0xe, PT ;  /* 0x0000000e0000780c */ /* 0x000fc80003f44270 */
[----:B------:R-:W2:Y:S01]  /*5510*/  @P4 LDG.E.U16 R18, [R6.64] ;  /* 0x0000000406124981 */ /* 0x000ea2000c1e1500 */
[----:B------:R-:W-:-:S04]  /*5520*/  IMAD.MOV.U32 R9, RZ, RZ, c[0x0][0x188] ;  /* 0x00006200ff097624 */ /* 0x000fc800078e00ff */
[----:B------:R-:W-:-:S04]  /*5530*/  IMAD R9, R9, 0xe, RZ ;  /* 0x0000000e09097824 */ /* 0x000fc800078e02ff */
[----:B------:R-:W-:Y:S01]  /*5540*/  IMAD.WIDE R8, R9, 0x2, R2 ;  /* 0x0000000209087825 */ /* 0x000fe200078e0202 */
[----:B---3--:R0:W-:Y:S04]  /*5550*/  STL [R1+0x478], R16 ;  /* 0x0004781001007387 */ /* 0x0081e80000100800 */
[----:B0-----:R-:W3:Y:S01]  /*5560*/  LDL.LU R16, [R1+0x1854] ;  /* 0x0018540001107983 */ /* 0x001ee20000300800 */
[----:B----4-:R-:W-:-:S06]  /*5570*/  PRMT R13, RZ, 0x7610, R13 ;  /* 0x00007610ff0d7816 */ /* 0x010fcc000000000d */
[----:B------:R0:W4:Y:S01]  /*5580*/  @P2 LDG.E.U16 R13, [R8.64] ;  /* 0x00000004080d2981 */ /* 0x000122000c1e1500 */
[----:B------:R-:W-:Y:S01]  /*5590*/  ISETP.GT.AND P1, PT, R0, 0xf, PT ;  /* 0x0000000f0000780c */ /* 0x000fe20003f24270 */
[----:B------:R-:W-:-:S04]  /*55a0*/  IMAD.MOV.U32 R5, RZ, RZ, c[0x0][0x188] ;  /* 0x00006200ff057624 */ /* 0x000fc800078e00ff */
[----:B------:R-:W-:-:S04]  /*55b0*/  IMAD R5, R5, 0xf, RZ ;  /* 0x0000000f05057824 */ /* 0x000fc800078e02ff */
[----:B------:R-:W-:Y:S01]  /*55c0*/  IMAD.WIDE R4, R5, 0x2, R2 ;  /* 0x0000000205047825 */ /* 0x000fe200078e0202 */
[C---:B------:R-:W-:Y:S02]  /*55d0*/  ISETP.GT.AND P2, PT, R0.reuse, 0x12, PT ;  /* 0x000000120000780c */ /* 0x040fe40003f44270 */
[----:B------:R-:W-:Y:S01]  /*55e0*/  ISETP.GT.AND P3, PT, R0, 0x11, PT ;  /* 0x000000110000780c */ /* 0x000fe20003f64270 */
[----:B0-----:R-:W-:Y:S01]  /*55f0*/  IMAD.MOV.U32 R9, RZ, RZ, c[0x0][0x188] ;  /* 0x00006200ff097624 */ /* 0x001fe200078e00ff */
[----:B--2---:R0:W-:Y:S01]  /*5600*/  STL [R1+0x474], R18 ;  /* 0x0004741201007387 */ /* 0x0041e20000100800 */
[----:B------:R-:W-:Y:S02]  /*5610*/  PRMT R10, RZ, 0x7610, R10 ;  /* 0x00007610ff0a7816 */ /* 0x000fe4000000000a */
[----:B------:R-:W-:Y:S01]  /*5620*/  IMAD R9, R9, 0x11, RZ ;  /* 0x0000001109097824 */ /* 0x000fe200078e02ff */
[----:B------:R-:W-:Y:S01]  /*5630*/  PRMT R11, RZ, 0x7610, R11 ;  /* 0x00007610ff0b7816 */ /* 0x000fe2000000000b */
[----:B0-----:R-:W2:Y:S02]  /*5640*/  LDL.LU R18, [R1+0x1850] ;  /* 0x0018500001127983 */ /* 0x001ea40000300800 */
[----:B------:R-:W-:-:S05]  /*5650*/  IMAD.WIDE R8, R9, 0x2, R2 ;  /* 0x0000000209087825 */ /* 0x000fca00078e0202 */
[----:B------:R-:W2:Y:S01]  /*5660*/  @P3 LDG.E.U16 R11, [R8.64] ;  /* 0x00000004080b3981 */ /* 0x000ea2000c1e1500 */
[----:B---3--:R-:W-:-:S06]  /*5670*/  PRMT R16, RZ, 0x7610, R16 ;  /* 0x00007610ff107816 */ /* 0x008fcc0000000010 */
[----:B------:R0:W3:Y:S02]  /*5680*/  @P1 LDG.E.U16 R16, [R4.64] ;  /* 0x0000000404101981 */ /* 0x0000e4000c1e1500 */
[----:B0-----:R-:W-:-:S04]  /*5690*/  IMAD.MOV.U32 R5, RZ, RZ, c[0x0][0x188] ;  /* 0x00006200ff057624 */ /* 0x001fc800078e00ff */
[----:B------:R-:W-:-:S04]  /*56a0*/  IMAD R5, R5, 0x12, RZ ;  /* 0x0000001205057824 */ /* 0x000fc800078e02ff */
[----:B------:R-:W-:-:S05]  /*56b0*/  IMAD.WIDE R4, R5, 0x2, R2 ;  /* 0x0000000205047825 */ /* 0x000fca00078e0202 */
[----:B------:R-:W3:Y:S04]  /*56c0*/  @P2 LDG.E.U16 R10, [R4.64] ;  /* 0x00000004040a2981 */ /* 0x000ee8000c1e1500 */
[----:B----4-:R0:W-:Y:S04]  /*56d0*/  STL [R1+0x470], R13 ;  /* 0x0004700d01007387 */ /* 0x0101e80000100800 */
[----:B0-----:R-:W4:Y:S01]  /*56e0*/  LDL.LU R13, [R1+0x184c] ;  /* 0x00184c00010d7983 */ /* 0x001f220000300800 */
[----:B------:R-:W-:Y:S01]  /*56f0*/  ISETP.GT.AND P0, PT, R0, 0x10, PT ;  /* 0x000000100000780c */ /* 0x000fe20003f04270 */
[----:B------:R-:W-:-:S04]  /*5700*/  IMAD.MOV.U32 R7, RZ, RZ, c[0x0][0x188] ;  /* 0x00006200ff077624 */ /* 0x000fc800078e00ff */
[----:B------:R-:W-:Y:S01]  /*5710*/  IMAD.SHL.U32 R7, R7, 0x10, RZ ;  /* 0x0000001007077824 */ /* 0x000fe200078e00ff */
[----:B--2---:R-:W-:-:S03]  /*5720*/  PRMT R18, RZ, 0x7610, R18 ;  /* 0x00007610ff127816 */ /* 0x004fc60000000012 */
[----:B------:R-:W-:Y:S01]  /*5730*/  IMAD.WIDE R6, R7, 0x2, R2 ;  /* 0x0000000207067825 */ /* 0x000fe200078e0202 */
[----:B------:R-:W-:-:S04]  /*5740*/  ISETP.GT.AND P1, PT, R0, 0x14, PT ;  /* 0x000000140000780c */ /* 0x000fc80003f24270 */
[----:B------:R0:W2:Y:S01]  /*5750*/  @P0 LDG.E.U16 R18, [R6.64] ;  /* 0x0000000406120981 */ /* 0x0000a2000c1e1500 */
[C---:B------:R-:W-:Y:S02]  /*5760*/  ISETP.GT.AND P0, PT, R0.reuse, 0x13, PT ;  /* 0x000000130000780c */ /* 0x040fe40003f04270 */
[----:B------:R-:W-:Y:S02]  /*5770*/  ISETP.GT.AND P2, PT, R0, 0x15, PT ;  /* 0x000000150000780c */ /* 0x000fe40003f44270 */
[----:B------:R-:W-:Y:S01]  /*5780*/  PRMT R17, RZ, 0x7610, R17 ;  /* 0x00007610ff117816 */ /* 0x000fe20000000011 */
[----:B0-----:R-:W-:-:S04]  /*5790*/  IMAD.MOV.U32 R7, RZ, RZ, c[0x0][0x188] ;  /* 0x00006200ff077624 */ /* 0x001fc800078e00ff */
[----:B------:R-:W-:Y:S01]  /*57a0*/  IMAD R7, R7, 0x14, RZ ;  /* 0x0000001407077824 */ /* 0x000fe200078e02ff */
[----:B------:R-:W-:-:S03]  /*57b0*/  PRMT R12, RZ, 0x7610, R12 ;  /* 0x00007610ff0c7816 */ /* 0x000fc6000000000c */
[----:B------:R-:W-:Y:S01]  /*57c0*/  IMAD.WIDE R6, R7, 0x2, R2 ;  /* 0x0000000207067825 */ /* 0x000fe200078e0202 */
[----:B---3--:R0:W-:Y:S04]  /*57d0*/  STL [R1+0x46c], R16 ;  /* 0x00046c1001007387 */ /* 0x0081e80000100800 */
[----:B0-----:R-:W3:Y:S04]  /*57e0*/  LDL.LU R16, [R1+0x1848] ;  /* 0x0018480001107983 */ /* 0x001ee80000300800 */
[----:B------:R0:W-:Y:S04]  /*57f0*/  STL [R1+0x420], R10 ;  /* 0x0004200a01007387 */ /* 0x0001e80000100800 */
[----:B------:R1:W-:Y:S01]  /*5800*/  STL [R1+0x408], R11 ;  /* 0x0004080b01007387 */ /* 0x0003e20000100800 */
[----:B0-----:R-:W-:-:S04]  /*5810*/  IMAD.MOV.U32 R10, RZ, RZ, c[0x0][0x188] ;  /* 0x00006200ff0a7624 */ /* 0x001fc800078e00ff */
[----:B------:R-:W-:Y:S02]  /*5820*/  IMAD R10, R10, 0x13, RZ ;  /* 0x000000130a0a7824 */ /* 0x000fe400078e02ff */
[----:B-1----:R-:W-:Y:S01]  /*5830*/  IMAD.MOV.U32 R11, RZ, RZ, c[0x0][0x188] ;  /* 0x00006200ff0b7624 */ /* 0x002fe200078e00ff */
[----:B----4-:R-:W-:Y:S01]  /*5840*/  PRMT R13, RZ, 0x7610, R13 ;  /* 0x00007610ff0d7816 */ /* 0x010fe2000000000d */
[----:B------:R-:W-:-:S04]  /*5850*/  IMAD.WIDE R4, R10, 0x2, R2 ;  /* 0x000000020a047825 */ /* 0x000fc800078e0202 */
[----:B------:R-:W-:Y:S01]  /*5860*/  IMAD R11, R11, 0x15, RZ ;  /* 0x000000150b0b7824 */ /* 0x000fe200078e02ff */
[----:B------:R-:W4:Y:S03]  /*5870*/  @P0 LDG.E.U16 R17, [R4.64] ;  /* 0x0000000404110981 */ /* 0x000f26000c1e1500 */
[----:B------:R-:W-:Y:S01]  /*5880*/  IMAD.WIDE R8, R11, 0x2, R2 ;  /* 0x000000020b087825 */ /* 0x000fe200078e0202 */
[----:B------:R-:W2:Y:S04]  /*5890*/  @P1 LDG.E.U16 R13, [R6.64] ;  /* 0x00000004060d1981 */ /* 0x000ea8000c1e1500 */
[----:B------:R-:W2:Y:S01]  /*58a0*/  @P2 LDG.E.U16 R12, [R8.64] ;  /* 0x00000004080c2981 */ /* 0x000ea2000c1e1500 */
[----:B------:R-:W-:Y:S01]  /*58b0*/  ISETP.GT.AND P3, PT, R0, 0x16, PT ;  /* 0x000000160000780c */ /* 0x000fe20003f64270 */
[----:B------:R-:W-:-:S02]  /*58c0*/  IMAD.MOV.U32 R10, RZ, RZ, c[0x0][0x188] ;  /* 0x00006200ff0a7624 */ /* 0x000fc400078e00ff */
[----:B----4-:R0:W-:Y:S04]  /*58d0*/  STL [R1+0x464], R17 ;  /* 0x0004641101007387 */ /* 0x0101e80000100800 */
[----:B0-----:R-:W4:Y:S04]  /*58e0*/  LDL.LU R17, [R1+0x1844] ;  /* 0x0018440001117983 */ /* 0x001f280000300800 */
[----:B--2---:R0:W-:Y:S04]  /*58f0*/  STL [R1+0x460], R13 ;  /* 0x0004600d01007387 */ /* 0x0041e80000100800 */
[----:B0-----:R-:W2:Y:S04]  /*5900*/  LDL.LU R13, [R1+0x1840] ;  /* 0x00184000010d7983 */ /* 0x001ea80000300800 */
[----:B------:R0:W-:Y:S04]  /*5910*/  STL [R1+0x44c], R12 ;  /* 0x00044c0c01007387 */ /* 0x0001e80000100800 */
[----:B0-----:R-:W4:Y:S01]  /*5920*/  LDL.LU R12, [R1+0x183c] ;  /* 0x00183c00010c7983 */ /* 0x001f220000300800 */
[----:B------:R-:W-:Y:S01]  /*5930*/  IMAD R10, R10, 0x16, RZ ;  /* 0x000000160a0a7824 */ /* 0x000fe200078e02ff */
[----:B---3--:R-:W-:-:S03]  /*5940*/  PRMT R16, RZ, 0x7610, R16 ;  /* 0x00007610ff107816 */ /* 0x008fc60000000010 */
[----:B------:R-:W-:Y:S01]  /*5950*/  IMAD.WIDE R10, R10, 0x2, R2 ;  /* 0x000000020a0a7825 */ /* 0x000fe200078e0202 */
[----:B------:R-:W-:-:S03]  /*5960*/  ISETP.GT.AND P1, PT, R0, 0x17, PT ;  /* 0x000000170000780c */ /* 0x000fc60003f24270 */
[----:B------:R-:W-:Y:S01]  /*5970*/  IMAD.MOV.U32 R5, RZ, RZ, c[0x0][0x188] ;  /* 0x00006200ff057624 */ /* 0x000fe200078e00ff */
[----:B------:R0:W3:Y:S01]  /*5980*/  @P3 LDG.E.U16 R16, [R10.64] ;  /* 0x000000040a103981 */ /* 0x0000e2000c1e1500 */
[----:B------:R-:W-:Y:S01]  /*5990*/  ISETP.GT.AND P3, PT, R0, 0x19, PT ;  /* 0x000000190000780c */ /* 0x000fe20003f64270 */
[----:B------:R-:W-:Y:S02]  /*59a0*/  IMAD.MOV.U32 R9, RZ, RZ, c[0x0][0x188] ;  /* 0x00006200ff097624 */ /* 0x000fe400078e00ff */
[----:B------:R-:W-:Y:S02]  /*59b0*/  IMAD R5, R5, 0x17, RZ ;  /* 0x0000001705057824 */ /* 0x000fe400078e02ff */
[----:B------:R-:W-:Y:S02]  /*59c0*/  IMAD R9, R9, 0x19, RZ ;  /* 0x0000001909097824 */ /* 0x000fe400078e02ff */
[----:B------:R-:W-:-:S04]  /*59d0*/  IMAD.WIDE R4, R5, 0x2, R2 ;  /* 0x0000000205047825 */ /* 0x000fc800078e0202 */
[----:B------:R-:W-:Y:S01]  /*59e0*/  IMAD.WIDE R8, R9, 0x2, R2 ;  /* 0x0000000209087825 */ /* 0x000fe200078e0202 */
[----:B--2---:R-:W-:-:S06]  /*59f0*/  PRMT R13, RZ, 0x7610, R13 ;  /* 0x00007610ff0d7816 */ /* 0x004fcc000000000d */
[----:B------:R1:W2:Y:S01]  /*5a00*/  @P1 LDG.E.U16 R13, [R4.64] ;  /* 0x00000004040d1981 */ /* 0x0002a2000c1e1500 */
[----:B----4-:R-:W-:-:S06]  /*5a10*/  PRMT R12, RZ, 0x7610, R12 ;  /* 0x00007610ff0c7816 */ /* 0x010fcc000000000c */
[----:B------:R-:W4:Y:S01]  /*5a20*/  @P3 LDG.E.U16 R12, [R8.64] ;  /* 0x00000004080c3981 */ /* 0x000f22000c1e1500 */
[----:B------:R-:W-:Y:S01]  /*5a30*/  ISETP.GT.AND P4, PT, R0, 0x1a, PT ;  /* 0x0000001a0000780c */ /* 0x000fe20003f84270 */
[----:B-1----:R-:W-:Y:S01]  /*5a40*/  IMAD.MOV.U32 R5, RZ, RZ, c[0x0][0x188] ;  /* 0x00006200ff057624 */ /* 0x002fe200078e00ff */
[----:B0-----:R-:W-:-:S03]  /*5a50*/  PRMT R10, RZ, 0x7610, R10 ;  /* 0x00007610ff0a7816 */ /* 0x001fc6000000000a */
[----:B------:R-:W-:-:S04]  /*5a60*/  IMAD R5, R5, 0x1a, RZ ;  /* 0x0000001a05057824 */ /* 0x000fc800078e02ff */
[----:B------:R-:W-:Y:S01]  /*5a70*/  IMAD.WIDE R4, R5, 0x2, R2 ;  /* 0x0000000205047825 */ /* 0x000fe200078e0202 */
[----:B---3--:R0:W-:Y:S04]  /*5a80*/  STL [R1+0x448], R16 ;  /* 0x0004481001007387 */ /* 0x0081e80000100800 */
[----:B------:R-:W3:Y:S04]  /*5a90*/  @P4 LDG.E.U16 R10, [R4.64] ;  /* 0x00000004040a4981 */ /* 0x000ee8000c1e1500 */
[----:B0-----:R-:W3:Y:S04]  /*5aa0*/  LDL.LU R16, [R1+0x1838] ;  /* 0x0018380001107983 */ /* 0x001ee80000300800 */
[----:B--2---:R0:W-:Y:S04]  /*5ab0*/  STL [R1+0x440], R13 ;  /* 0x0004400d01007387 */ /* 0x0041e80000100800 */
[----:B0-----:R-:W2:Y:S04]  /*5ac0*/  LDL.LU R13, [R1+0x1834] ;  /* 0x00183400010d7983 */ /* 0x001ea80000300800 */
[----:B----4-:R0:W-:Y:S04]  /*5ad0*/  STL [R1+0x200], R12 ;  /* 0x0002000c01007387 */ /* 0x0101e80000100800 */
[----:B0-----:R-:W4:Y:S01]  /*5ae0*/  LDL.LU R12, [R1+0x1830] ;  /* 0x00183000010c7983 */ /* 0x001f220000300800 */
[----:B------:R-:W-:Y:S01]  /*5af0*/  ISETP.GT.AND P2, PT, R0, 0x18, PT ;  /* 0x000000180000780c */ /* 0x000fe20003f44270 */
[----:B------:R-:W-:-:S02]  /*5b00*/  IMAD.MOV.U32 R7, RZ, RZ, c[0x0][0x188] ;  /* 0x00006200ff077624 */ /* 0x000fc400078e00ff */
[----:B---3--:R0:W-:Y:S02]  /*5b10*/  STL [R1+0x414], R10 ;  /* 0x0004140a01007387 */ /* 0x0081e40000100800 */
[----:B------:R-:W-:Y:S01]  /*5b20*/  IMAD R7, R7, 0x18, RZ ;  /* 0x0000001807077824 */ /* 0x000fe200078e02ff */
[----:B------:R-:W-:-:S03]  /*5b30*/  ISETP.GT.AND P1, PT, R0, 0x1b, PT ;  /* 0x0000001b0000780c */ /* 0x000fc60003f24270 */
[----:B------:R-:W-:Y:S01]  /*5b40*/  IMAD.WIDE R6, R7, 0x2, R2 ;  /* 0x0000000207067825 */ /* 0x000fe200078e0202 */
[----:B------:R-:W-:-:S03]  /*5b50*/  PRMT R16, RZ, 0x7610, R16 ;  /* 0x00007610ff107816 */ /* 0x000fc60000000010 */
[----:B0-----:R-:W-:Y:S01]  /*5b60*/  IMAD.MOV.U32 R10, RZ, RZ, c[0x0][0x188] ;  /* 0x00006200ff0a7624 */ /* 0x001fe200078e00ff */
[----:B------:R-:W-:Y:S02]  /*5b70*/  ISETP.GT.AND P3, PT, R0, 0x1d, PT ;  /* 0x0000001d0000780c */ /* 0x000fe40003f64270 */
[----:B------:R0:W3:Y:S01]  /*5b80*/  @P2 LDG.E.U16 R16, [R6.64] ;  /* 0x0000000406102981 */ /* 0x0000e2000c1e1500 */
[----:B------:R-:W-:Y:S01]  /*5b90*/  IMAD R10, R10, 0x1b, RZ ;  /* 0x0000001b0a0a7824 */ /* 0x000fe200078e02ff */
[----:B------:R-:W-:-:S03]  /*5ba0*/  ISETP.GT.AND P2, PT, R0, 0x1c, PT ;  /* 0x0000001c0000780c */ /* 0x000fc60003f44270 */
[----:B------:R-:W-:-:S04]  /*5bb0*/  IMAD.WIDE R4, R10, 0x2, R2 ;  /* 0x000000020a047825 */ /* 0x000fc800078e0202 */
[----:B------:R-:W-:Y:S02]  /*5bc0*/  IMAD.MOV.U32 R10, RZ, RZ, c[0x0][0x188] ;  /* 0x00006200ff0a7624 */ /* 0x000fe400078e00ff */
[----:B0-----:R-:W-:Y:S01]  /*5bd0*/  IMAD.MOV.U32 R7, RZ, RZ, c[0x0][0x188] ;  /* 0x00006200ff077624 */ /* 0x001fe200078e00ff */
[----:B------:R-:W-:Y:S01]  /*5be0*/  PRMT R11, RZ, 0x7610, R11 ;  /* 0x00007610ff0b7816 */ /* 0x000fe2000000000b */
[----:B------:R-:W-:Y:S01]  /*5bf0*/  IMAD R10, R10, 0x1d, RZ ;  /* 0x0000001d0a0a7824 */ /* 0x000fe200078e02ff */
[----:B------:R-:W-:Y:S01]  /*5c00*/  PRMT R17, RZ, 0x7610, R17 ;  /* 0x00007610ff117816 */ /* 0x000fe20000000011 */
[----:B------:R-:W-:Y:S02]  /*5c10*/  IMAD R7, R7, 0x1c, RZ ;  /* 0x0000001c07077824 */ /* 0x000fe400078e02ff */
[----:B------:R-:W-:-:S04]  /*5c20*/  IMAD.WIDE R8, R10, 0x2, R2 ;  /* 0x000000020a087825 */ /* 0x000fc800078e0202 */
[----:B------:R-:W-:Y:S01]  /*5c30*/  IMAD.WIDE R6, R7, 0x2, R2 ;  /* 0x0000000207067825 */ /* 0x000fe200078e0202 */
[----:B------:R-:W3:Y:S01]  /*5c40*/  @P3 LDG.E.U16 R17, [R8.64] ;  /* 0x0000000408113981 */ /* 0x000ee2000c1e1500 */
[----:B------:R-:W-:Y:S02]  /*5c50*/  ISETP.GT.AND P4, PT, R0, 0x1e, PT ;  /* 0x0000001e0000780c */ /* 0x000fe40003f84270 */
[----:B------:R-:W-:Y:S01]  /*5c60*/  IMAD.MOV.U32 R10, RZ, RZ, c[0x0][0x188] ;  /* 0x00006200ff0a7624 */ /* 0x000fe200078e00ff */
[----:B------:R0:W-:Y:S03]  /*5c70*/  STL.S16 [R1+0x428], R11 ;  /* 0x0004280b01007387 */ /* 0x0001e60000100600 */
[----:B------:R-:W-:Y:S01]  /*5c80*/  IMAD R10, R10, 0x1e, RZ ;  /* 0x0000001e0a0a7824 */ /* 0x000fe200078e02ff */
[----:B------:R-:W-:Y:S02]  /*5c90*/  PRMT R15, RZ, 0x7610, R15 ;  /* 0x00007610ff0f7816 */ /* 0x000fe4000000000f */
[----:B----4-:R-:W-:-:S06]  /*5ca0*/  PRMT R12, RZ, 0x7610, R12 ;  /* 0x00007610ff0c7816 */ /* 0x010fcc000000000c */
[----:B------:R1:W4:Y:S02]  /*5cb0*/  @P1 LDG.E.U16 R12, [R4.64] ;  /* 0x00000004040c1981 */ /* 0x000324000c1e1500 */
[----:B-1----:R-:W-:-:S06]  /*5cc0*/  IMAD.MOV.U32 R4, RZ, RZ, R11 ;  /* 0x000000ffff047224 */ /* 0x002fcc00078e000b */
[----:B------:R1:W3:Y:S01]  /*5cd0*/  @P2 LDG.E.U16 R4, [R6.64] ;  /* 0x0000000406042981 */ /* 0x0002e2000c1e1500 */
[----:B0-----:R-:W-:-:S05]  /*5ce0*/  IMAD.WIDE R10, R10, 0x2, R2 ;  /* 0x000000020a0a7825 */ /* 0x001fca00078e0202 */
[----:B------:R-:W3:Y:S01]  /*5cf0*/  @P4 LDG.E.U16 R15, [R10.64] ;  /* 0x000000040a0f4981 */ /* 0x000ee2000c1e1500 */
[----:B------:R-:W-:Y:S02]  /*5d00*/  ISETP.GT.AND P0, PT, R0, RZ, PT ;  /* 0x000000ff0000720c */ /* 0x000fe40003f04270 */
[----:B--2---:R-:W-:Y:S01]  /*5d10*/  PRMT R13, RZ, 0x7610, R13 ;  /* 0x00007610ff0d7816 */ /* 0x004fe2000000000d */
[----:B------:R-:W-:Y:S01]  /*5d20*/  IMAD.MOV.U32 R5, RZ, RZ, c[0x0][0x188] ;  /* 0x00006200ff057624 */ /* 0x000fe200078e00ff */
[----:B-1----:R-:W-:-:S03]  /*5d30*/  PRMT R6, RZ, 0x7610, R6 ;  /* 0x00007610ff067816 */ /* 0x002fc60000000006 */
[----:B------:R-:W-:-:S06]  /*5d40*/  IMAD R5, R5, 0x1f, RZ ;  /* 0x0000001f05057824 */ /* 0x000fcc00078e02ff */
[----:B------:R0:W2:Y:S01]  /*5d50*/  @P0 LDG.E.U16 R13, [R2.64] ;  /* 0x00000004020d0981 */ /* 0x0000a2000c1e1500 */
[----:B------:R-:W-:-:S03]  /*5d60*/  ISETP.GT.AND P0, PT, R0, 0x1f, PT ;  /* 0x0000001f0000780c */ /* 0x000fc60003f04270 */
[----:B----4-:R1:W-:Y:S04]  /*5d70*/  STL [R1+0x42c], R12 ;  /* 0x00042c0c01007387 */ /* 0x0103e80000100800 */
[----:B-1----:R-:W4:Y:S04]  /*5d80*/  LDL.LU R12, [R1+0x182c] ;  /* 0x00182c00010c7983 */ /* 0x002f280000300800 */
[----:B---3--:R1:W-:Y:S04]  /*5d90*/  STL [R1+0x424], R17 ;  /* 0x0004241101007387 */ /* 0x0083e80000100800 */
[----:B-1----:R-:W3:Y:S04]  /*5da0*/  LDL.LU R17, [R1+0x1828] ;  /* 0x0018280001117983 */ /* 0x002ee80000300800 */
[----:B------:R1:W-:Y:S02]  /*5db0*/  @P2 STL [R1+0x428], R4 ;  /* 0x0004280401002387 */ /* 0x0003e40000100800 */
[----:B-1----:R-:W-:-:S05]  /*5dc0*/  IMAD.WIDE R4, R5, 0x2, R2 ;  /* 0x0000000205047825 */ /* 0x002fca00078e0202 */
[----:B------:R-:W2:Y:S04]  /*5dd0*/  @P0 LDG.E.U16 R6, [R4.64] ;  /* 0x0000000404060981 */ /* 0x000ea8000c1e1500 */
[----:B------:R1:W-:Y:S04]  /*5de0*/  STL [R1+0x41c], R15 ;  /* 0x00041c0f01007387 */ /* 0x0003e80000100800 */
[----:B-1----:R-:W3:Y:S01]  /*5df0*/  LDL.LU R15, [R1+0x1824] ;  /* 0x00182400010f7983 */ /* 0x002ee20000300800 */
[C---:B------:R-:W-:Y:S01]  /*5e00*/  ISETP.GT.AND P1, PT, R0.reuse, 0x20, PT ;  /* 0x000000200000780c */ /* 0x040fe20003f24270 */
[----:B------:R-:W-:Y:S01]  /*5e10*/  IMAD.MOV.U32 R9, RZ, RZ, c[0x0][0x188] ;  /* 0x00006200ff097624 */ /* 0x000fe200078e00ff */
[----:B------:R-:W-:-:S02]  /*5e20*/  ISETP.GT.AND P3, PT, R0, 0x22, PT ;  /* 0x000000220000780c */ /* 0x000fc40003f64270 */
[----:B------:R-:W-:Y:S01]  /*5e30*/  ISETP.GT.AND P0, PT, R0, 0x23, PT ;  /* 0x000000230000780c */ /* 0x000fe20003f04270 */
[----:B------:R-:W-:Y:S01]  /*5e40*/  IMAD R9, R9, 0x22, RZ ;  /* 0x0000002209097824 */ /* 0x000fe200078e02ff */
[----:B------:R-:W-:-:S03]  /*5e50*/  PRMT R14, RZ, 0x7610, R14 ;  /* 0x00007610ff0e7816 */ /* 0x000fc6000000000e */
[----:B------:R-:W-:-:S06]  /*5e60*/  IMAD.WIDE R8, R9, 0x2, R2 ;  /* 0x0000000209087825 */ /* 0x000fcc00078e0202 */
[----:B------:R-:W3:Y:S01]  /*5e70*/  @P3 LDG.E.U16 R14, [R8.64] ;  /* 0x00000004080e3981 */ /* 0x000ee2000c1e1500 */
[----:B----4-:R-:W-:-:S03]  /*5e80*/  PRMT R12, RZ, 0x7610, R12 ;  /* 0x00007610ff0c7816 */ /* 0x010fc6000000000c */
[----:B--2---:R1:W-:Y:S02]  /*5e90*/  STL [R1+0x418], R6 ;  /* 0x0004180601007387 */ /* 0x0043e40000100800 */
[----:B-1----:R-:W-:-:S04]  /*5ea0*/  IMAD.MOV.U32 R6, RZ, RZ, c[0x0][0x188] ;  /* 0x00006200ff067624 */ /* 0x002fc800078e00ff */
[----:B------:R-:W-:-:S04]  /*5eb0*/  IMAD.SHL.U32 R6, R6, 0x20, RZ ;  /* 0x0000002006067824 */ /* 0x000fc800078e00ff */
[----:B------:R-:W-:-:S05]  /*5ec0*/  IMAD.WIDE R4, R6, 0x2, R2 ;  /* 0x0000000206047825 */ /* 0x000fca00078e0202 */
[----:B------:R1:W2:Y:S01]  /*5ed0*/  @P1 LDG.E.U16 R12, [R4.64] ;  /* 0x00000004040c1981 */ /* 0x0002a2000c1e1500 */
[----:B---3--:R-:W-:Y:S01]  /*5ee0*/  PRMT R15, RZ, 0x7610, R15 ;  /* 0x00007610ff0f7816 */ /* 0x008fe2000000000f */
[----:B-1----:R-:W-:-:S04]  /*5ef0*/  IMAD.MOV.U32 R5, RZ, RZ, c[0x0][0x188] ;  /* 0x00006200ff057624 */ /* 0x002fc800078e00ff */
[----:B------:R-:W-:-:S04]  /*5f00*/  IMAD R5, R5, 0x23, RZ ;  /* 0x0000002305057824 */ /* 0x000fc800078e02ff */
[----:B------:R-:W-:-:S05]  /*5f10*/  IMAD.WIDE R4, R5, 0x2, R2 ;  /* 0x0000000205047825 */ /* 0x000fca00078e0202 */
[----:B------:R-:W3:Y:S04]  /*5f20*/  @P0 LDG.E.U16 R15, [R4.64] ;  /* 0x00000004040f0981 */ /* 0x000ee8000c1e1500 */
[----:B------:R1:W-:Y:S04]  /*5f30*/  STL [R1+0x400], R14 ;  /* 0x0004000e01007387 */ /* 0x0003e80000100800 */
[----:B-1----:R-:W4:Y:S04]  /*5f40*/  LDL.LU R14, [R1+0x1820] ;  /* 0x00182000010e7983 */ /* 0x002f280000300800 */
[----:B---3--:R1:W-:Y:S04]  /*5f50*/  STL [R1+0x410], R15 ;  /* 0x0004100f01007387 */ /* 0x0083e80000100800 */
[----:B-1----:R-:W3:Y:S01]  /*5f60*/  LDL.LU R15, [R1+0x181c] ;  /* 0x00181c00010f7983 */ /* 0x002ee20000300800 */
[----:B------:R-:W-:Y:S01]  /*5f70*/  ISETP.GT.AND P1, PT, R0, 0x24, PT ;  /* 0x000000240000780c */ /* 0x000fe20003f24270 */
[----:B------:R-:W-:-:S04]  /*5f80*/  IMAD.MOV.U32 R5, RZ, RZ, c[0x0][0x188] ;  /* 0x00006200ff057624 */ /* 0x000fc800078e00ff */
[----:B------:R-:W-:-:S04]  /*5f90*/  IMAD R5, R5, 0x24, RZ ;  /* 0x0000002405057824 */ /* 0x000fc800078e02ff */
[----:B------:R-:W-:Y:S01]  /*5fa0*/  IMAD.WIDE R4, R5, 0x2, R2 ;  /* 0x0000000205047825 */ /* 0x000fe200078e0202 */
[----:B---3--:R-:W-:-:S06]  /*5fb0*/  PRMT R15, RZ, 0x7610, R15 ;  /* 0x00007610ff0f7816 */ /* 0x008fcc000000000f */
[----:B------:R-:W3:Y:S01]  /*5fc0*/  @P1 LDG.E.U16 R15, [R4.64] ;  /* 0x00000004040f1981 */ /* 0x000ee2000c1e1500 */
[----:B------:R-:W-:Y:S01]  /*5fd0*/  ISETP.GT.AND P2, PT, R0, 0x21, PT ;  /* 0x000000210000780c */ /* 0x000fe20003f44270 */
[----:B------:R-:W-:Y:S01]  /*5fe0*/  IMAD.MOV.U32 R7, RZ, RZ, c[0x0][0x188] ;  /* 0x00006200ff077624 */ /* 0x000fe200078e00ff */
[----:B------:R-:W-:-:S03]  /*5ff0*/  PRMT R17, RZ, 0x7610, R17 ;  /* 0x00007610ff117816 */ /* 0x000fc60000000011 */
[----:B------:R-:W-:-:S04]  /*6000*/  IMAD R7, R7, 0x21, RZ ;  /* 0x0000002107077824 */ /* 0x000fc800078e02ff */
[----:B------:R-:W-:Y:S01]  /*6010*/  IMAD.WIDE R6, R7, 0x2, R2 ;  /* 0x0000000207067825 */ /* 0x000fe200078e0202 */
[----:B------:R-:W-:-:S04]  /*6020*/  ISETP.GT.AND P4, PT, R0, 0x28, PT ;  /* 0x000000280000780c */ /* 0x000fc80003f84270 */
[----:B------:R1:W2:Y:S01]  /*6030*/  @P2 LDG.E.U16 R17, [R6.64] ;  /* 0x0000000406112981 */ /* 0x0002a2000c1e1500 */
[----:B------:R-:W-:Y:S01]  /*6040*/  PRMT R10, RZ, 0x7610, R10 ;  /* 0x00007610ff0a7816 */ /* 0x000fe2000000000a */
[----:B-1----:R-:W-:-:S04]  /*6050*/  IMAD.MOV.U32 R7, RZ, RZ, c[0x0][0x188] ;  /* 0x00006200ff077624 */ /* 0x002fc800078e00ff */
[----:B------:R-:W-:Y:S01]  /*6060*/  IMAD R7, R7, 0x28, RZ ;  /* 0x0000002807077824 */ /* 0x000fe200078e02ff */
[----:B---3--:R1:W-:Y:S04]  /*6070*/  STL [R1+0x40c], R15 ;  /* 0x00040c0f01007387 */ /* 0x0083e80000100800 */
[----:B-1----:R-:W3:Y:S01]  /*6080*/  LDL.LU R15, [R1+0x1818] ;  /* 0x00181800010f7983 */ /* 0x002ee20000300800 */
[----:B------:R-:W-:Y:S01]  /*6090*/  IMAD.WIDE R6, R7, 0x2, R2 ;  /* 0x0000000207067825 */ /* 0x000fe200078e0202 */
[----:B------:R-:W-:-:S04]  /*60a0*/  ISETP.GT.AND P2, PT, R0, 0x30, PT ;  /* 0x000000300000780c */ /* 0x000fc80003f44270 */
[----:B------:R1:W2:Y:S01]  /*60b0*/  @P4 LDG.E.U16 R10, [R6.64] ;  /* 0x00000004060a4981 */ /* 0x0002a2000c1e1500 */
[----:B------:R-:W-:Y:S01]  /*60c0*/  PRMT R9, RZ, 0x7610, R9 ;  /* 0x00007610ff097816 */ /* 0x000fe20000000009 */
[----:B------:R-:W-:Y:S02]  /*60d0*/  IMAD.MOV.U32 R5, RZ, RZ, c[0x0][0x188] ;  /* 0x00006200ff057624 */ /* 0x000fe400078e00ff */
[----:B-1----:R-:W-:-:S04]  /*60e0*/  IMAD.MOV.U32 R7, RZ, RZ, c[0x0][0x188] ;  /* 0x00006200ff077624 */ /* 0x002fc800078e00ff */
[----:B------:R-:W-:Y:S01]  /*60f0*/  IMAD R7, R7, 0x30, RZ ;  /* 0x0000003007077824 */ /* 0x000fe200078e02ff */
[----:B------:R-:W-:-:S03]  /*6100*/  ISETP.GT.AND P3, PT, R0, 0x38, PT ;  /* 0x000000380000780c */ /* 0x000fc60003f64270 */
[----:B------:R-:W-:Y:S01]  /*6110*/  IMAD.WIDE R6, R7, 0x2, R2 ;  /* 0x0000000207067825 */ /* 0x000fe200078e0202 */
[----:B------:R-:W-:-:S03]  /*6120*/  ISETP.GT.AND P0, PT, R0, 0x25, PT ;  /* 0x000000250000780c */ /* 0x000fc60003f04270 */
[----:B------:R-:W-:Y:S01]  /*6130*/  IMAD R5, R5, 0x38, RZ ;  /* 0x0000003805057824 */ /* 0x000fe200078e02ff */
[----:B------:R1:W2:Y:S01]  /*6140*/  @P2 LDG.E.U16 R9, [R6.64] ;  /* 0x0000000406092981 */ /* 0x0002a2000c1e1500 */
[----:B------:R-:W-:Y:S02]  /*6150*/  PRMT R8, RZ, 0x7610, R8 ;  /* 0x00007610ff087816 */ /* 0x000fe40000000008 */
[----:B------:R-:W-:-:S05]  /*6160*/  IMAD.WIDE R4, R5, 0x2, R2 ;  /* 0x0000000205047825 */ /* 0x000fca00078e0202 */
[----:B------:R0:W2:Y:S01]  /*6170*/  @P3 LDG.E.U16 R8, [R4.64] ;  /* 0x0000000404083981 */ /* 0x0000a2000c1e1500 */
[----:B-1----:R-:W-:-:S04]  /*6180*/  IMAD.MOV.U32 R6, RZ, RZ, c[0x0][0x188] ;  /* 0x00006200ff067624 */ /* 0x002fc800078e00ff */
[----:B------:R-:W-:-:S04]  /*6190*/  IMAD R6, R6, 0x25, RZ ;  /* 0x0000002506067824 */ /* 0x000fc800078e02ff */
[----:B0-----:R-:W-:Y:S01]  /*61a0*/  IMAD.WIDE R4, R6, 0x2, R2 ;  /* 0x0000000206047825 */ /* 0x001fe200078e0202 */
[----:B---3--:R-:W-:-:S06]  /*61b0*/  PRMT R15, RZ, 0x7610, R15 ;  /* 0x00007610ff0f7816 */ /* 0x008fcc000000000f */
[----:B------:R-:W3:Y:S01]  /*61c0*/  @P0 LDG.E.U16 R15, [R4.64] ;  /* 0x00000004040f0981 */ /* 0x000ee2000c1e1500 */
[----:B------:R-:W-:Y:S01]  /*61d0*/  ISETP.GT.AND P1, PT, R0, 0x26, PT ;  /* 0x000000260000780c */ /* 0x000fe20003f24270 */
[----:B------:R-:W-:Y:S02]  /*61e0*/  IMAD.MOV.U32 R6, RZ, RZ, c[0x0][0x188] ;  /* 0x00006200ff067624 */ /* 0x000fe400078e00ff */
[----:B---3--:R0:W-:Y:S04]  /*61f0*/  STL [R1+0x404], R15 ;  /* 0x0004040f01007387 */ /* 0x0081e80000100800 */
[----:B0-----:R-:W3:Y:S01]  /*6200*/  LDL.LU R15, [R1+0x1814] ;  /* 0x00181400010f7983 */ /* 0x001ee20000300800 */
[----:B------:R-:W-:-:S04]  /*6210*/  IMAD R6, R6, 0x26, RZ ;  /* 0x0000002606067824 */ /* 0x000fc800078e02ff */
[----:B------:R-:W-:Y:S01]  /*6220*/  IMAD.WIDE R4, R6, 0x2, R2 ;  /* 0x0000000206047825 */ /* 0x000fe200078e0202 */
        /* <DEDUP_REMOVED lines=10> */
[----:B------:R-:W-:Y:S01]  /*62d0*/  IMAD.MOV.U32 R6, RZ, RZ, c[0x0][0x188] ;  /* 0x00006200ff067624 */ /* 0x000fe200078e00ff */
[----:B------:R-:W-:-:S03]  /*62e0*/  ISETP.GT.AND P1, PT, R0, 0x29, PT ;  /* 0x000000290000780c */ /* 0x000fc60003f24270 */
[----:B------:R-:W-:Y:S01]  /*62f0*/  IMAD R6, R6, 0x29, RZ ;  /* 0x0000002906067824 */ /* 0x000fe200078e02ff */
[----:B---3--:R0:W-:Y:S04]  /*6300*/  STL [R1+0x208], R15 ;  /* 0x0002080f01007387 */ /* 0x0081e80000100800 */
[----:B0-----:R-:W3:Y:S01]  /*6310*/  LDL.LU R15, [R1+0x180c] ;  /* 0x00180c00010f7983 */ /* 0x001ee20000300800 */
[----:B------:R-:W-:Y:S01]  /*6320*/  IMAD.WIDE R4, R6, 0x2, R2 ;  /* 0x0000000206047825 */ /* 0x000fe200078e0202 */
[----:B------:R-:W-:-:S03]  /*6330*/  ISETP.GT.AND P0, PT, R0, 0x2a, PT ;  /* 0x0000002a0000780c */ /* 0x000fc60003f04270 */
[----:B------:R-:W-:Y:S01]  /*6340*/  IMAD.MOV.U32 R6, RZ, RZ, c[0x0][0x188] ;  /* 0x00006200ff067624 */ /* 0x000fe200078e00ff */
[----:B----4-:R-:W-:-:S03]  /*6350*/  PRMT R14, RZ, 0x7610, R14 ;  /* 0x00007610ff0e7816 */ /* 0x010fc6000000000e */
[----:B------:R-:W-:Y:S01]  /*6360*/  IMAD R6, R6, 0x2a, RZ ;  /* 0x0000002a06067824 */ /* 0x000fe200078e02ff */
[----:B---3--:R-:W-:-:S06]  /*6370*/  PRMT R15, RZ, 0x7610, R15 ;  /* 0x00007610ff0f7816 */ /* 0x008fcc000000000f */
[----:B------:R0:W3:Y:S02]  /*6380*/  @P1 LDG.E.U16 R15, [R4.64] ;  /* 0x00000004040f1981 */ /* 0x0000e4000c1e1500 */
[----:B0-----:R-:W-:-:S05]  /*6390*/  IMAD.WIDE R4, R6, 0x2, R2 ;  /* 0x0000000206047825 */ /* 0x001fca00078e0202 */
[----:B------:R-:W4:Y:S01]  /*63a0*/  @P0 LDG.E.U16 R14, [R4.64] ;  /* 0x00000004040e0981 */ /* 0x000f22000c1e1500 */
[----:B------:R-:W-:Y:S01]  /*63b0*/  ISETP.GT.AND P1, PT, R0, 0x2b, PT ;  /* 0x0000002b0000780c */ /* 0x000fe20003f24270 */
[----:B------:R-:W-:Y:S02]  /*63c0*/  IMAD.MOV.U32 R6, RZ, RZ, c[0x0][0x188] ;  /* 0x00006200ff067624 */ /* 0x000fe400078e00ff */
[----:B----4-:R0:W-:Y:S04]  /*63d0*/  STL [R1+0x5c], R14 ;  /* 0x00005c0e01007387 */ /* 0x0101e80000100800 */
[----:B0-----:R-:W4:Y:S01]  /*63e0*/  LDL.LU R14, [R1+0x1808] ;  /* 0x00180800010e7983 */ /* 0x001f220000300800 */
[----:B------:R-:W-:-:S04]  /*63f0*/  IMAD R6, R6, 0x2b, RZ ;  /* 0x0000002b06067824 */ /* 0x000fc800078e02ff */
[----:B------:R-:W-:Y:S01]  /*6400*/  IMAD.WIDE R4, R6, 0x2, R2 ;  /* 0x0000000206047825 */ /* 0x000fe200078e0202 */
[----:B----4-:R-:W-:-:S06]  /*6410*/  PRMT R14, RZ, 0x7610, R14 ;  /* 0x00007610ff0e7816 */ /* 0x010fcc000000000e */
        /* <DEDUP_REMOVED lines=8> */
[----:B------:R0:W4:Y:S01]  /*64a0*/  @P0 LDG.E.U16 R14, [R4.64] ;  /* 0x00000004040e0981 */ /* 0x000122000c1e1500 */
[----:B------:R-:W-:Y:S01]  /*64b0*/  IMAD.MOV.U32 R6, RZ, RZ, c[0x0][0x188] ;  /* 0x00006200ff067624 */ /* 0x000fe200078e00ff */
[----:B------:R-:W-:-:S03]  /*64c0*/  ISETP.GT.AND P1, PT, R0, 0x31, PT ;  /* 0x000000310000780c */ /* 0x000fc60003f24270 */
[----:B------:R-:W-:Y:S01]  /*64d0*/  IMAD R6, R6, 0x31, RZ ;  /* 0x0000003106067824 */ /* 0x000fe200078e02ff */
[----:B------:R-:W-:-:S03]  /*64e0*/  PRMT R11, RZ, 0x7610, R11 ;  /* 0x00007610ff0b7816 */ /* 0x000fc6000000000b */
[----:B0-----:R-:W-:Y:S01]  /*64f0*/  IMAD.WIDE R4, R6, 0x2, R2 ;  /* 0x0000000206047825 */ /* 0x001fe200078e0202 */
[----:B----4-:R0:W-:Y:S03]  /*6500*/  STL [R1+0x1fc], R14 ;  /* 0x0001fc0e01007387 */ /* 0x0101e60000100800 */
[----:B------:R-:W-:Y:S01]  /*6510*/  IMAD.MOV.U32 R6, RZ, RZ, c[0x0][0x188] ;  /* 0x00006200ff067624 */ /* 0x000fe200078e00ff */
[----:B------:R-:W-:Y:S01]  /*6520*/  ISETP.GT.AND P2, PT, R0, 0x39, PT ;  /* 0x000000390000780c */ /* 0x000fe20003f44270 */
[----:B------:R1:W4:Y:S04]  /*6530*/  @P1 LDG.E.U16 R11, [R4.64] ;  /* 0x00000004040b1981 */ /* 0x000328000c1e1500 */
[----:B0-----:R-:W2:Y:S01]  /*6540*/  LDL.LU R14, [R1+0x1800] ;  /* 0x00180000010e7983 */ /* 0x001ea20000300800 */
[----:B------:R-:W-:Y:S01]  /*6550*/  IMAD R6, R6, 0x39, RZ ;  /* 0x0000003906067824 */ /* 0x000fe200078e02ff */
[----:B------:R-:W-:-:S03]  /*6560*/  ISETP.GT.AND P0, PT, R0, 0x2d, PT ;  /* 0x0000002d0000780c */ /* 0x000fc60003f04270 */
[----:B-1----:R-:W-:-:S04]  /*6570*/  IMAD.WIDE R4, R6, 0x2, R2 ;  /* 0x0000000206047825 */ /* 0x002fc800078e0202 */
[----:B------:R-:W-:Y:S01]  /*6580*/  IMAD.MOV.U32 R6, RZ, RZ, c[0x0][0x188] ;  /* 0x00006200ff067624 */ /* 0x000fe200078e00ff */
[----:B------:R-:W-:-:S03]  /*6590*/  PRMT R23, RZ, 0x7610, R23 ;  /* 0x00007610ff177816 */ /* 0x000fc60000000017 */
[----:B------:R-:W-:Y:S01]  /*65a0*/  IMAD R6, R6, 0x2d, RZ ;  /* 0x0000002d06067824 */ /* 0x000fe200078e02ff */
[----:B--2---:R-:W-:-:S06]  /*65b0*/  PRMT R14, RZ, 0x7610, R14 ;  /* 0x00007610ff0e7816 */ /* 0x004fcc000000000e */
[----:B------:R0:W2:Y:S02]  /*65c0*/  @P2 LDG.E.U16 R14, [R4.64] ;  /* 0x00000004040e2981 */ /* 0x0000a4000c1e1500 */
[----:B0-----:R-:W-:-:S05]  /*65d0*/  IMAD.WIDE R4, R6, 0x2, R2 ;  /* 0x0000000206047825 */ /* 0x001fca00078e0202 */
[----:B------:R-:W2:Y:S01]  /*65e0*/  @P0 LDG.E.U16 R23, [R4.64] ;  /* 0x0000000404170981 */ /* 0x000ea2000c1e1500 */
[----:B------:R-:W-:Y:S01]  /*65f0*/  ISETP.GT.AND P1, PT, R0, 0x2e, PT ;  /* 0x0000002e0000780c */ /* 0x000fe20003f24270 */
[----:B------:R-:W-:Y:S02]  /*6600*/  IMAD.MOV.U32 R6, RZ, RZ, c[0x0][0x188] ;  /* 0x00006200ff067624 */ /* 0x000fe400078e00ff */
[----:B--2---:R0:W-:Y:S04]  /*6610*/  STL [R1+0x1f8], R23 ;  /* 0x0001f81701007387 */ /* 0x0041e80000100800 */
[----:B0-----:R-:W2:Y:S01]  /*6620*/  LDL.LU R23, [R1+0x17fc] ;  /* 0x0017fc0001177983 */ /* 0x001ea20000300800 */
[----:B------:R-:W-:-:S04]  /*6630*/  IMAD R6, R6, 0x2e, RZ ;  /* 0x0000002e06067824 */ /* 0x000fc800078e02ff */
[----:B------:R-:W-:Y:S01]  /*6640*/  IMAD.WIDE R4, R6, 0x2, R2 ;  /* 0x0000000206047825 */ /* 0x000fe200078e0202 */
[----:B--2---:R-:W-:-:S06]  /*6650*/  PRMT R23, RZ, 0x7610, R23 ;  /* 0x00007610ff177816 */ /* 0x004fcc0000000017 */
        /* <DEDUP_REMOVED lines=39> */
[----:B------:R-:W-:-:S03]  /*68d0*/  ISETP.GT.AND P1, PT, R0, 0x36, PT ;  /* 0x000000360000780c */ /* 0x000fc60003f24270 */
[----:B------:R-:W-:Y:S01]  /*68e0*/  IMAD.MOV.U32 R6, RZ, RZ, c[0x0][0x188] ;  /* 0x00006200ff067624 */ /* 0x000fe200078e00ff */
[----:B------:R-:W-:-:S03]  /*68f0*/  PRMT R7, RZ, 0x7610, R7 ;  /* 0x00007610ff077816 */ /* 0x000fc60000000007 */
[----:B------:R-:W-:Y:S01]  /*6900*/  IMAD R6, R6, 0x36, RZ ;  /* 0x0000003606067824 */ /* 0x000fe200078e02ff */
[----:B--2---:R-:W-:-:S06]  /*6910*/  PRMT R23, RZ, 0x7610, R23 ;  /* 0x00007610ff177816 */ /* 0x004fcc0000000017 */
[----:B------:R0:W2:Y:S02]  /*6920*/  @P0 LDG.E.U16 R23, [R4.64] ;  /* 0x0000000404170981 */ /* 0x0000a4000c1e1500 */
[----:B0-----:R-:W-:-:S05]  /*6930*/  IMAD.WIDE R4, R6, 0x2, R2 ;  /* 0x0000000206047825 */ /* 0x001fca00078e0202 */
[----:B------:R0:W3:Y:S01]  /*6940*/  @P1 LDG.E.U16 R7, [R4.64] ;  /* 0x0000000404071981 */ /* 0x0000e2000c1e1500 */
[----:B------:R-:W-:Y:S01]  /*6950*/  ISETP.GT.AND P2, PT, R0, 0x3a, PT ;  /* 0x0000003a0000780c */ /* 0x000fe20003f44270 */
[----:B------:R-:W-:Y:S02]  /*6960*/  IMAD.MOV.U32 R6, RZ, RZ, c[0x0][0x188] ;  /* 0x00006200ff067624 */ /* 0x000fe400078e00ff */
[----:B--2---:R1:W-:Y:S04]  /*6970*/  STL [R1+0x64], R23 ;  /* 0x0000641701007387 */ /* 0x0043e80000100800 */
[----:B-1----:R-:W2:Y:S01]  /*6980*/  LDL.LU R23, [R1+0x17e4] ;  /* 0x0017e40001177983 */ /* 0x002ea20000300800 */
[----:B------:R-:W-:Y:S01]  /*6990*/  IMAD R6, R6, 0x3a, RZ ;  /* 0x0000003a06067824 */ /* 0x000fe200078e02ff */
[----:B0-----:R-:W-:-:S02]  /*69a0*/  PRMT R4, RZ, 0x7610, R4 ;  /* 0x00007610ff047816 */ /* 0x001fc40000000004 */
[----:B---3--:R0:W-:Y:S01]  /*69b0*/  STL [R1+0x60], R7 ;  /* 0x0000600701007387 */ /* 0x0081e20000100800 */
[----:B------:R-:W-:Y:S01]  /*69c0*/  ISETP.GT.AND P0, PT, R0, 0x37, PT ;  /* 0x000000370000780c */ /* 0x000fe20003f04270 */
[----:B0-----:R-:W-:-:S05]  /*69d0*/  IMAD.WIDE R6, R6, 0x2, R2 ;  /* 0x0000000206067825 */ /* 0x001fca00078e0202 */
[----:B------:R0:W3:Y:S02]  /*69e0*/  @P2 LDG.E.U16 R4, [R6.64] ;  /* 0x0000000406042981 */ /* 0x0000e4000c1e1500 */
[----:B0-----:R-:W-:-:S04]  /*69f0*/  IMAD.MOV.U32 R7, RZ, RZ, c[0x0][0x188] ;  /* 0x00006200ff077624 */ /* 0x001fc800078e00ff */
[----:B------:R-:W-:-:S04]  /*6a00*/  IMAD R7, R7, 0x37, RZ ;  /* 0x0000003707077824 */ /* 0x000fc800078e02ff */
[----:B------:R-:W-:Y:S01]  /*6a10*/  IMAD.WIDE R6, R7, 0x2, R2 ;  /* 0x0000000207067825 */ /* 0x000fe200078e0202 */
[----:B--2---:R-:W-:-:S06]  /*6a20*/  PRMT R23, RZ, 0x7610, R23 ;  /* 0x00007610ff177816 */ /* 0x004fcc0000000017 */
[----:B------:R-:W2:Y:S01]  /*6a30*/  @P0 LDG.E.U16 R23, [R6.64] ;  /* 0x0000000406170981 */ /* 0x000ea2000c1e1500 */
[----:B------:R-:W-:-:S03]  /*6a40*/  ISETP.GT.AND P1, PT, R0, 0x3b, PT ;  /* 0x0000003b0000780c */ /* 0x000fc60003f24270 */
[----:B--2---:R0:W-:Y:S04]  /*6a50*/  STL [R1+0x54], R23 ;  /* 0x0000541701007387 */ /* 0x0041e80000100800 */
[----:B0-----:R-:W2:Y:S01]  /*6a60*/  LDL.LU R23, [R1+0x17e0] ;  /* 0x0017e00001177983 */ /* 0x001ea20000300800 */
[----:B------:R-:W-:-:S04]  /*6a70*/  IMAD.MOV.U32 R7, RZ, RZ, c[0x0][0x188] ;  /* 0x00006200ff077624 */ /* 0x000fc800078e00ff */
        /* <DEDUP_REMOVED lines=10> */
[----:B------:R-:W-:Y:S02]  /*6b20*/  ISETP.GT.AND P1, PT, R0, 0x3d, PT ;  /* 0x0000003d0000780c */ /* 0x000fe40003f24270 */
[----:B------:R-:W-:Y:S02]  /*6b30*/  PRMT R5, RZ, 0x7610, R5 ;  /* 0x00007610ff057816 */ /* 0x000fe40000000005 */
[----:B------:R-:W-:Y:S02]  /*6b40*/  PRMT R22, RZ, 0x7610, R22 ;  /* 0x00007610ff167816 */ /* 0x000fe40000000016 */
[----:B--2---:R-:W-:-:S06]  /*6b50*/  PRMT R23, RZ, 0x7610, R23 ;  /* 0x00007610ff177816 */ /* 0x004fcc0000000017 */
[----:B------:R0:W2:Y:S02]  /*6b60*/  @P0 LDG.E.U16 R23, [R6.64] ;  /* 0x0000000406170981 */ /* 0x0000a4000c1e1500 */
[----:B0-----:R-:W-:-:S04]  /*6b70*/  IMAD.MOV.U32 R7, RZ, RZ, c[0x0][0x188] ;  /* 0x00006200ff077624 */ /* 0x001fc800078e00ff */
[----:B------:R-:W-:-:S04]  /*6b80*/  IMAD R7, R7, 0x3d, RZ ;  /* 0x0000003d07077824 */ /* 0x000fc800078e02ff */
[----:B------:R-:W-:Y:S01]  /*6b90*/  IMAD.WIDE R6, R7, 0x2, R2 ;  /* 0x0000000207067825 */ /* 0x000fe200078e0202 */
[----:B------:R-:W-:-:S04]  /*6ba0*/  ISETP.GT.AND P0, PT, R0, 0x3e, PT ;  /* 0x0000003e0000780c */ /* 0x000fc80003f04270 */
[----:B------:R0:W3:Y:S02]  /*6bb0*/  @P1 LDG.E.U16 R5, [R6.64] ;  /* 0x0000000406051981 */ /* 0x0000e4000c1e1500 */
[----:B0-----:R-:W-:-:S04]  /*6bc0*/  IMAD.MOV.U32 R7, RZ, RZ, c[0x0][0x188] ;  /* 0x00006200ff077624 */ /* 0x001fc800078e00ff */
[----:B------:R-:W-:-:S04]  /*6bd0*/  IMAD R7, R7, 0x3e, RZ ;  /* 0x0000003e07077824 */ /* 0x000fc800078e02ff */
[----:B------:R-:W-:-:S05]  /*6be0*/  IMAD.WIDE R6, R7, 0x2, R2 ;  /* 0x0000000207067825 */ /* 0x000fca00078e0202 */
[----:B------:R0:W4:Y:S01]  /*6bf0*/  @P0 LDG.E.U16 R22, [R6.64] ;  /* 0x0000000406160981 */ /* 0x000122000c1e1500 */
[----:B------:R-:W-:Y:S02]  /*6c00*/  ISETP.GT.AND P1, PT, R0, 0x3f, PT ;  /* 0x0000003f0000780c */ /* 0x000fe40003f24270 */
[----:B------:R-:W-:Y:S01]  /*6c10*/  PRMT R29, RZ, 0x7610, R29 ;  /* 0x00007610ff1d7816 */ /* 0x000fe2000000001d */
[----:B0-----:R-:W-:-:S04]  /*6c20*/  IMAD.MOV.U32 R7, RZ, RZ, c[0x0][0x188] ;  /* 0x00006200ff077624 */ /* 0x001fc800078e00ff */
[----:B------:R-:W-:-:S04]  /*6c30*/  IMAD R7, R7, 0x3f, RZ ;  /* 0x0000003f07077824 */ /* 0x000fc800078e02ff */
[----:B------:R-:W-:-:S05]  /*6c40*/  IMAD.WIDE R6, R7, 0x2, R2 ;  /* 0x0000000207067825 */ /* 0x000fca00078e0202 */
[----:B------:R-:W4:Y:S01]  /*6c50*/  @P1 LDG.E.U16 R29, [R6.64] ;  /* 0x00000004061d1981 */ /* 0x000f22000c1e1500 */
[----:B------:R-:W-:-:S03]  /*6c60*/  PRMT R28, RZ, 0x7610, R28 ;  /* 0x00007610ff1c7816 */ /* 0x000fc6000000001c */
[----:B------:R-:W-:Y:S06]  /*6c70*/  BAR.SYNC.DEFER_BLOCKING 0x0 ;  /* 0x0000000000007b1d */ /* 0x000fec0000010000 */
[----:B--2---:R0:W-:Y:S04]  /*6c80*/  STL [R1+0x4c], R23 ;  /* 0x00004c1701007387 */ /* 0x0041e80000100800 */
[----:B0-----:R-:W2:Y:S04]  /*6c90*/  LDL.LU R23, [R1+0x17d8] ;  /* 0x0017d80001177983 */ /* 0x001ea80000300800 */
[----:B---3--:R-:W-:Y:S04]  /*6ca0*/  STL [R1+0x48], R5 ;  /* 0x0000480501007387 */ /* 0x008fe80000100800 */
[----:B----4-:R0:W-:Y:S04]  /*6cb0*/  STL [R1+0x44], R22 ;  /* 0x0000441601007387 */ /* 0x0101e80000100800 */
[----:B0-----:R-:W3:Y:S04]  /*6cc0*/  LDL.LU R22, [R1+0x17d4] ;  /* 0x0017d40001167983 */ /* 0x001ee80000300800 */
[----:B------:R-:W0:Y:S04]  /*6cd0*/  S2R R5, SR_TID.X ;  /* 0x0000000000057919 */ /* 0x000e280000002100 */
[----:B------:R-:W-:Y:S04]  /*6ce0*/  STL [R1+0x788], R0 ;  /* 0x0007880001007387 */ /* 0x000fe80000100800 */
[----:B------:R1:W-:Y:S04]  /*6cf0*/  STL.64 [R1+0x728], R2 ;  /* 0x0007280201007387 */ /* 0x0003e80000100a00 */
[----:B-1----:R-:W4:Y:S01]  /*6d00*/  LDL.LU R2, [R1+0x18] ;  /* 0x0000180001027983 */ /* 0x002f220000300800 */
[----:B0-----:R-:W-:-:S03]  /*6d10*/  LOP3.LUT R5, R5, 0x3f, RZ, 0xc0, !PT ;  /* 0x0000003f05057812 */ /* 0x001fc600078ec0ff */
[----:B------:R-:W4:Y:S01]  /*6d20*/  LDL.LU R3, [R1+0x1c] ;  /* 0x00001c0001037983 */ /* 0x000f220000300800 */
[C---:B------:R-:W-:Y:S01]  /*6d30*/  ISETP.GE.AND P0, PT, R5.reuse, R0, PT ;  /* 0x000000000500720c */ /* 0x040fe20003f06270 */
[----:B------:R-:W-:Y:S02]  /*6d40*/  IMAD R5, R5, c[0x0][0x18c], RZ ;  /* 0x0000630005057a24 */ /* 0x000fe400078e02ff */
[----:B------:R0:W-:Y:S04]  /*6d50*/  STL [R1+0x1754], R29 ;  /* 0x0017541d01007387 */ /* 0x0001e80000100800 */
[----:B0-----:R-:W4:Y:S01]  /*6d60*/  LDL.LU R29, [R1+0x24] ;  /* 0x00002400011d7983 */ /* 0x001f220000300800 */
[----:B--2---:R-:W-:Y:S02]  /*6d70*/  IMAD.MOV.U32 R6, RZ, RZ, R23 ;  /* 0x000000ffff067224 */ /* 0x004fe400078e0017 */
[----:B---3--:R-:W-:-:S05]  /*6d80*/  IMAD.MOV.U32 R7, RZ, RZ, R22 ;  /* 0x000000ffff077224 */ /* 0x008fca00078e0016 */
[----:B------:R0:W-:Y:S02]  /*6d90*/  STL.64 [R1+0x6e8], R6 ;  /* 0x0006e80601007387 */ /* 0x0001e40000100a00 */
[----:B0-----:R-:W-:-:S05]  /*6da0*/  IMAD.WIDE R6, R5, 0x2, R6 ;  /* 0x0000000205067825 */ /* 0x001fca00078e0206 */
[----:B------:R-:W2:Y:S04]  /*6db0*/  @!P0 LDG.E.U16 R28, [R6.64] ;  /* 0x00000004061c8981 */ /* 0x000ea8000c1e1500 */
[----:B--2---:R0:W-:Y:S04]  /*6dc0*/  STL [R1+0x3c], R28 ;  /* 0x00003c1c01007387 */ /* 0x0041e80000100800 */
[----:B0-----:R-:W2:Y:S04]  /*6dd0*/  LDL.LU R28, [R1+0x17d0] ;  /* 0x0017d000011c7983 */ /* 0x001ea80000300800 */
[----:B------:R-:W3:Y:S04]  /*6de0*/  LDL.LU R6, [R1+0x10] ;  /* 0x0000100001067983 */ /* 0x000ee80000300800 */
[----:B------:R-:W3:Y:S02]  /*6df0*/  LDL.LU R7, [R1+0x14] ;  /* 0x0000140001077983 */ /* 0x000ee40000300800 */
[----:B---3--:R-:W-:-:S04]  /*6e00*/  LOP3.LUT R7, R7, R6, RZ, 0x3c, !PT ;  /* 0x0000000607077212 */ /* 0x008fc800078e3cff */
[----:B------:R-:W-:-:S04]  /*6e10*/  LOP3.LUT R6, R7, R6, RZ, 0x3c, !PT ;  /* 0x0000000607067212 */ /* 0x000fc800078e3cff */
[----:B------:R-:W-:Y:S02]  /*6e20*/  LOP3.LUT R7, R7, R6, RZ, 0x3c, !PT ;  /* 0x0000000607077212 */ /* 0x000fe400078e3cff */
[----:B--2---:R-:W-:-:S03]  /*6e30*/  PRMT R28, RZ, 0x7610, R28 ;  /* 0x00007610ff1c7816 */ /* 0x004fc6000000001c */
[----:B------:R0:W-:Y:S02]  /*6e40*/  STL.64 [R1+0x6e0], R6 ;  /* 0x0006e00601007387 */ /* 0x0001e40000100a00 */
[----:B0-----:R-:W-:-:S05]  /*6e50*/  IMAD.WIDE R6, R5, 0x2, R6 ;  /* 0x0000000205067825 */ /* 0x001fca00078e0206 */
[----:B------:R0:W2:Y:S01]  /*6e60*/  @!P0 LDG.E.U16 R28, [R6.64] ;  /* 0x00000004061c8981 */ /* 0x0000a2000c1e1500 */
[----:B----4-:R-:W-:-:S04]  /*6e70*/  LOP3.LUT R3, R3, R2, RZ, 0x3c, !PT ;  /* 0x0000000203037212 */ /* 0x010fc800078e3cff */
[----:B------:R-:W-:-:S04]  /*6e80*/  LOP3.LUT R2, R3, R2, RZ, 0x3c, !PT ;  /* 0x0000000203027212 */ /* 0x000fc800078e3cff */
[----:B------:R-:W-:-:S05]  /*6e90*/  LOP3.LUT R3, R3, R2, RZ, 0x3c, !PT ;  /* 0x0000000203037212 */ /* 0x000fca00078e3cff */
[----:B0-----:R-:W-:Y:S01]  /*6ea0*/  IMAD.WIDE R6, R5, 0x2, R2 ;  /* 0x0000000205067825 */ /* 0x001fe200078e0202 */
[----:B--2---:R0:W-:Y:S04]  /*6eb0*/  STL [R1+0x38], R28 ;  /* 0x0000381c01007387 */ /* 0x0041e80000100800 */
[----:B0-----:R-:W2:Y:S04]  /*6ec0*/  LDL.LU R28, [R1+0x17cc] ;  /* 0x0017cc00011c7983 */ /* 0x001ea80000300800 */
[----:B------:R0:W-:Y:S04]  /*6ed0*/  STL.64 [R1+0x740], R2 ;  /* 0x0007400201007387 */ /* 0x0001e80000100a00 */
[----:B0-----:R-:W3:Y:S01]  /*6ee0*/  LDL.LU R3, [R1+0x20] ;  /* 0x0000200001037983 */ /* 0x001ee20000300800 */
[----:B------:R-:W-:Y:S01]  /*6ef0*/  PRMT R27, RZ, 0x7610, R27 ;  /* 0x00007610ff1b7816 */ /* 0x000fe2000000001b */
[----:B------:R-:W-:-:S05]  /*6f00*/  IMAD.MOV.U32 R2, RZ, RZ, R29 ;  /* 0x000000ffff027224 */ /* 0x000fca00078e001d */
[----:B------:R3:W4:Y:S01]  /*6f10*/  @!P0 LDG.E.U16 R27, [R6.64] ;  /* 0x00000004061b8981 */ /* 0x000722000c1e1500 */
[----:B--2---:R-:W-:Y:S01]  /*6f20*/  PRMT R28, RZ, 0x7610, R28 ;  /* 0x00007610ff1c7816 */ /* 0x004fe2000000001c */
[----:B---3--:R-:W-:-:S05]  /*6f30*/  IMAD.WIDE R6, R5, 0x2, R2 ;  /* 0x0000000205067825 */ /* 0x008fca00078e0202 */
[----:B------:R-:W2:Y:S04]  /*6f40*/  @!P0 LDG.E.U16 R28, [R6.64] ;  /* 0x00000004061c8981 */ /* 0x000ea8000c1e1500 */
[----:B----4-:R0:W-:Y:S04]  /*6f50*/  STL [R1+0x34], R27 ;  /* 0x0000341b01007387 */ /* 0x0101e80000100800 */
[----:B0-----:R-:W3:Y:S04]  /*6f60*/  LDL.LU R27, [R1+0x17c8] ;  /* 0x0017c800011b7983 */ /* 0x001ee80000300800 */
[----:B------:R-:W4:Y:S04]  /*6f70*/  LDL.LU R29, [R1+0x4a0] ;  /* 0x0004a000011d7983 */ /* 0x000f280000300800 */
[----:B------:R0:W-:Y:S04]  /*6f80*/  STL.64 [R1+0x758], R2 ;  /* 0x0007580201007387 */ /* 0x0001e80000100a00 */
[----:B0-----:R-:W3:Y:S04]  /*6f90*/  LDL.LU R2, [R1+0x494] ;  /* 0x0004940001027983 */ /* 0x001ee80000300800 */
[----:B------:R-:W3:Y:S04]  /*6fa0*/  LDL.LU R3, [R1+0x498] ;  /* 0x0004980001037983 */ /* 0x000ee80000300800 */
[----:B--2---:R0:W-:Y:S04]  /*6fb0*/  STL [R1+0x30], R28 ;  /* 0x0000301c01007387 */ /* 0x0041e80000100800 */
[----:B0-----:R-:W2:Y:S04]  /*6fc0*/  LDL.LU R28, [R1+0x17c4] ;  /* 0x0017c400011c7983 */ /* 0x001ea80000300800 */
[----:B------:R-:W2:Y:S04]  /*6fd0*/  LDL.LU R6, [R1+0x28] ;  /* 0x0000280001067983 */ /* 0x000ea80000300800 */
[----:B------:R-:W2:Y:S02]  /*6fe0*/  LDL.LU R7, [R1+0x2c] ;  /* 0x00002c0001077983 */ /* 0x000ea40000300800 */
[----:B--2---:R-:W-:-:S04]  /*6ff0*/  LOP3.LUT R7, R7, R6, RZ, 0x3c, !PT ;  /* 0x0000000607077212 */ /* 0x004fc800078e3cff */
[----:B------:R-:W-:-:S04]  /*7000*/  LOP3.LUT R6, R7, R6, RZ, 0x3c, !PT ;  /* 0x0000000607067212 */ /* 0x000fc800078e3cff */
[----:B------:R-:W-:Y:S02]  /*7010*/  LOP3.LUT R7, R7, R6, RZ, 0x3c, !PT ;  /* 0x0000000607077212 */ /* 0x000fe400078e3cff */
[----:B------:R-:W-:-:S03]  /*7020*/  PRMT R28, RZ, 0x7610, R28 ;  /* 0x00007610ff1c7816 */ /* 0x000fc6000000001c */
[----:B------:R0:W-:Y:S02]  /*7030*/  STL.64 [R1+0x6c8], R6 ;  /* 0x0006c80601007387 */ /* 0x0001e40000100a00 */
[----:B0-----:R-:W-:-:S05]  /*7040*/  IMAD.WIDE R6, R5, 0x2, R6 ;  /* 0x0000000205067825 */ /* 0x001fca00078e0206 */
[----:B------:R0:W2:Y:S01]  /*7050*/  @!P0 LDG.E.U16 R28, [R6.64] ;  /* 0x00000004061c8981 */ /* 0x0000a2000c1e1500 */
[----:B---3--:R-:W-:-:S04]  /*7060*/  LOP3.LUT R3, R3, R2, RZ, 0x3c, !PT ;  /* 0x0000000203037212 */ /* 0x008fc800078e3cff */
[----:B------:R-:W-:-:S04]  /*7070*/  LOP3.LUT R2, R3, R2, RZ, 0x3c, !PT ;  /* 0x0000000203027212 */ /* 0x000fc800078e3cff */
[----:B------:R-:W-:Y:S02]  /*7080*/  LOP3.LUT R3, R3, R2, RZ, 0x3c, !PT ;  /* 0x0000000203037212 */ /* 0x000fe400078e3cff */
[----:B------:R-:W-:-:S03]  /*7090*/  PRMT R27, RZ, 0x7610, R27 ;  /* 0x00007610ff1b7816 */ /* 0x000fc6000000001b */
[----:B0-----:R-:W-:-:S05]  /*70a0*/  IMAD.WIDE R6, R5, 0x2, R2 ;  /* 0x0000000205067825 */ /* 0x001fca00078e0202 */
[----:B------:R0:W3:Y:S04]  /*70b0*/  @!P0 LDG.E.U16 R27, [R6.64] ;  /* 0x00000004061b8981 */ /* 0x0000e8000c1e1500 */
[----:B--2---:R1:W-:Y:S04]  /*70c0*/  STL [R1+0x173c], R28 ;  /* 0x00173c1c01007387 */ /* 0x0043e80000100800 */
[----:B-1----:R-:W2:Y:S04]  /*70d0*/  LDL.LU R28, [R1+0x4a8] ;  /* 0x0004a800011c7983 */ /* 0x002ea80000300800 */
[----:B------:R1:W-:Y:S04]  /*70e0*/  STL.64 [R1+0x760], R2 ;  /* 0x0007600201007387 */ /* 0x0003e80000100a00 */
[----:B-1----:R-:W2:Y:S04]  /*70f0*/  LDL.LU R2, [R1+0x49c] ;  /* 0x00049c0001027983 */ /* 0x002ea80000300800 */
[----:B0-----:R-:W0:Y:S01]  /*7100*/  S2R R7, SR_TID.X ;  /* 0x0000000000077919 */ /* 0x001e220000002100 */
[----:B----4-:R-:W-:-:S03]  /*7110*/  IMAD.MOV.U32 R6, RZ, RZ, R29 ;  /* 0x000000ffff067224 */ /* 0x010fc600078e001d */
[----:B------:R-:W4:Y:S04]  /*7120*/  LDL.LU R3, [R1+0x4a4] ;  /* 0x0004a40001037983 */ /* 0x000f280000300800 */
[----:B---3--:R1:W-:Y:S01]  /*7130*/  STL [R1+0x1740], R27 ;  /* 0x0017401b01007387 */ /* 0x0083e20000100800 */
[----:B------:R-:W-:-:S03]  /*7140*/  PRMT R26, RZ, 0x7610, R26 ;  /* 0x00007610ff1a7816 */ /* 0x000fc6000000001a */
[----:B------:R-:W3:Y:S01]  /*7150*/  LDL.LU R29, [R1+0x4b0] ;  /* 0x0004b000011d7983 */ /* 0x000ee20000300800 */
[----:B0-----:R-:W-:-:S05]  /*7160*/  LOP3.LUT R7, R7, 0x1ff, RZ, 0xc0, !PT ;  /* 0x000001ff07077812 */ /* 0x001fca00078ec0ff */
[----:B-1----:R-:W-:Y:S02]  /*7170*/  IMAD.SHL.U32 R27, R7, 0x2, RZ ;  /* 0x00000002071b7824 */ /* 0x002fe400078e00ff */
[----:B--2---:R-:W-:-:S05]  /*7180*/  IMAD.MOV.U32 R7, RZ, RZ, R2 ;  /* 0x000000ffff077224 */ /* 0x004fca00078e0002 */
[----:B------:R0:W-:Y:S02]  /*7190*/  STL.64 [R1+0x6b8], R6 ;  /* 0x0006b80601007387 */ /* 0x0001e40000100a00 */
[----:B0-----:R-:W-:-:S05]  /*71a0*/  IMAD.WIDE R6, R5, 0x2, R6 ;  /* 0x0000000205067825 */ /* 0x001fca00078e0206 */
[----:B------:R4:W2:Y:S01]  /*71b0*/  @!P0 LDG.E.U16 R26, [R6.64] ;  /* 0x00000004061a8981 */ /* 0x0008a2000c1e1500 */
[----:B------:R-:W-:Y:S01]  /*71c0*/  IMAD.MOV.U32 R2, RZ, RZ, R28 ;  /* 0x000000ffff027224 */ /* 0x000fe200078e001c */
[----:B------:R-:W-:-:S03]  /*71d0*/  PRMT R25, RZ, 0x7610, R25 ;  /* 0x00007610ff197816 */ /* 0x000fc60000000019 */
[----:B----4-:R-:W-:-:S05]  /*71e0*/  IMAD.WIDE R6, R5, 0x2, R2 ;  /* 0x0000000205067825 */ /* 0x010fca00078e0202 */
[----:B------:R0:W4:Y:S04]  /*71f0*/  @!P0 LDG.E.U16 R25, [R6.64] ;  /* 0x0000000406198981 */ /* 0x000128000c1e1500 */
[----:B--2---:R1:W-:Y:S04]  /*7200*/  STL [R1+0x1744], R26 ;  /* 0x0017441a01007387 */ /* 0x0043e80000100800 */
[----:B------:R-:W2:Y:S04]  /*7210*/  LDL.LU R28, [R1+0x4b4] ;  /* 0x0004b400011c7983 */ /* 0x000ea80000300800 */
[----:B-1----:R-:W2:Y:S04]  /*7220*/  LDL.LU R26, [R1+0x4b8] ;  /* 0x0004b800011a7983 */ /* 0x002ea80000300800 */
[----:B------:R-:W-:Y:S04]  /*7230*/  STL [R1+0x790], R2 ;  /* 0x0007900201007387 */ /* 0x000fe80000100800 */
[----:B------:R-:W-:Y:S04]  /*7240*/  STL [R1+0x78c], R3 ;  /* 0x00078c0301007387 */ /* 0x000fe80000100800 */
[----:B0-----:R-:W2:Y:S01]  /*7250*/  LDL.LU R7, [R1+0x4ac] ;  /* 0x0004ac0001077983 */ /* 0x001ea20000300800 */
[----:B---3--:R-:W-:Y:S01]  /*7260*/  IMAD.MOV.U32 R6, RZ, RZ, R29 ;  /* 0x000000ffff067224 */ /* 0x008fe200078e001d */
[----:B------:R-:W-:-:S02]  /*7270*/  PRMT R24, RZ, 0x7610, R24 ;  /* 0x00007610ff187816 */ /* 0x000fc40000000018 */
[----:B----4-:R-:W-:Y:S04]  /*7280*/  STL [R1+0x1748], R25 ;  /* 0x0017481901007387 */ /* 0x010fe80000100800 */
[----:B--2---:R0:W-:Y:S02]  /*7290*/  STL.64 [R1+0x6a8], R6 ;  /* 0x0006a80601007387 */ /* 0x0041e40000100a00 */
[----:B0-----:R-:W-:-:S05]  /*72a0*/  IMAD.WIDE R6, R5, 0x2, R6 ;  /* 0x0000000205067825 */ /* 0x001fca00078e0206 */
[----:B------:R0:W2:Y:S01]  /*72b0*/  @!P0 LDG.E.U16 R24, [R6.64] ;  /* 0x0000000406188981 */ /* 0x0000a2000c1e1500 */
[----:B------:R-:W-:Y:S01]  /*72c0*/  PRMT R3, RZ, 0x7610, R3 ;  /* 0x00007610ff037816 */ /* 0x000fe20000000003 */
[----:B0-----:R-:W-:Y:S02]  /*72d0*/  IMAD.MOV.U32 R6, RZ, RZ, R26 ;  /* 0x000000ffff067224 */ /* 0x001fe400078e001a */
[----:B------:R-:W-:Y:S01]  /*72e0*/  IMAD.MOV.U32 R7, RZ, RZ, R28 ;  /* 0x000000ffff077224 */ /* 0x000fe200078e001c */
[----:B--2---:R-:W-:Y:S04]  /*72f0*/  STL [R1+0x1750], R24 ;  /* 0x0017501801007387 */ /* 0x004fe80000100800 */
[----:B------:R0:W-:Y:S04]  /*7300*/  STL.64 [R1+0x6a0], R6 ;  /* 0x0006a00601007387 */ /* 0x0001e80000100a00 */
[----:B------:R-:W2:Y:S04]  /*7310*/  LDL.LU R28, [R1+0x4cc] ;  /* 0x0004cc00011c7983 */ /* 0x000ea80000300800 */
[----:B------:R-:W3:Y:S01]  /*7320*/  LDL.LU R26, [R1+0x4d0] ;  /* 0x0004d000011a7983 */ /* 0x000ee20000300800 */
[----:B0-----:R-:W-:-:S05]  /*7330*/  IMAD.WIDE R6, R5, 0x2, R6 ;  /* 0x0000000205067825 */ /* 0x001fca00078e0206 */
[----:B------:R0:W4:Y:S04]  /*7340*/  @!P0 LDG.E.U16 R3, [R6.64] ;  /* 0x0000000406038981 */ /* 0x000128000c1e1500 */
[----:B0-----:R-:W2:Y:S04]  /*7350*/  LDL.LU R6, [R1+0x4bc] ;  /* 0x0004bc0001067983 */ /* 0x001ea80000300800 */
[----:B------:R-:W2:Y:S01]  /*7360*/  LDL.LU R7, [R1+0x4c0] ;  /* 0x0004c00001077983 */ /* 0x000ea20000300800 */
[----:B------:R-:W-:-:S03]  /*7370*/  PRMT R2, RZ, 0x7610, R2 ;  /* 0x00007610ff027816 */ /* 0x000fc60000000002 */
[----:B----4-:R0:W-:Y:S04]  /*7380*/  STL [R1+0x1758], R3 ;  /* 0x0017580301007387 */ /* 0x0101e80000100800 */
[----:B0-----:R-:W4:Y:S01]  /*7390*/  LDL.LU R3, [R1+0x4c8] ;  /* 0x0004c80001037983 */ /* 0x001f220000300800 */
[----:B--2---:R-:W-:-:S04]  /*73a0*/  LOP3.LUT R7, R7, R6, RZ, 0x3c, !PT ;  /* 0x0000000607077212 */ /* 0x004fc800078e3cff */
[----:B------:R-:W-:-:S04]  /*73b0*/  LOP3.LUT R6, R7, R6, RZ, 0x3c, !PT ;  /* 0x0000000607067212 */ /* 0x000fc800078e3cff */
[----:B------:R-:W-:-:S05]  /*73c0*/  LOP3.LUT R7, R7, R6, RZ, 0x3c, !PT ;  /* 0x0000000607077212 */ /* 0x000fca00078e3cff */
[----:B------:R0:W-:Y:S02]  /*73d0*/  STL.64 [R1+0x698], R6 ;  /* 0x0006980601007387 */ /* 0x0001e40000100a00 */
[----:B0-----:R-:W-:-:S05]  /*73e0*/  IMAD.WIDE R6, R5, 0x2, R6 ;  /* 0x0000000205067825 */ /* 0x001fca00078e0206 */
[----:B------:R0:W2:Y:S04]  /*73f0*/  @!P0 LDG.E.U16 R2, [R6.64] ;  /* 0x0000000406028981 */ /* 0x0000a8000c1e1500 */
[----:B0-----:R-:W3:Y:S01]  /*7400*/  LDL.LU R7, [R1+0x4c4] ;  /* 0x0004c40001077983 */ /* 0x001ee20000300800 */
[----:B------:R-:W-:Y:S01]  /*7410*/  PRMT R0, RZ, 0x7610, R0 ;  /* 0x00007610ff007816 */ /* 0x000fe20000000000 */
[----:B----4-:R-:W-:Y:S02]  /*7420*/  IMAD.MOV.U32 R6, RZ, RZ, R3 ;  /* 0x000000ffff067224 */ /* 0x010fe400078e0003 */
[----:B--2---:R0:W-:Y:S04]  /*7430*/  STL [R1+0x175c], R2 ;  /* 0x00175c0201007387 */ /* 0x0041e80000100800 */
[----:B---3--:R1:W-:Y:S01]  /*7440*/  STL.64 [R1+0x690], R6 ;  /* 0x0006900601007387 */ /* 0x0083e20000100a00 */
[----:B------:R-:W-:-:S03]  /*7450*/  PRMT R23, RZ, 0x7610, R23 ;  /* 0x00007610ff177816 */ /* 0x000fc60000000017 */
[----:B0-----:R-:W2:Y:S01]  /*7460*/  LDL.LU R2, [R1+0x4d8] ;  /* 0x0004d80001027983 */ /* 0x001ea20000300800 */
[----:B-1----:R-:W-:-:S05]  /*7470*/  IMAD.WIDE R6, R5, 0x2, R6 ;  /* 0x0000000205067825 */ /* 0x002fca00078e0206 */
[----:B------:R0:W3:Y:S02]  /*7480*/  @!P0 LDG.E.U16 R0, [R6.64] ;  /* 0x0000000406008981 */ /* 0x0000e4000c1e1500 */
[----:B0-----:R-:W-:Y:S02]  /*7490*/  IMAD.MOV.U32 R6, RZ, RZ, R26 ;  /* 0x000000ffff067224 */ /* 0x001fe400078e001a */
[----:B------:R-:W-:Y:S01]  /*74a0*/  IMAD.MOV.U32 R7, RZ, RZ, R28 ;  /* 0x000000ffff077224 */ /* 0x000fe200078e001c */
[----:B------:R-:W0:Y:S04]  /*74b0*/  S2R R25, SR_TID.X ;  /* 0x0000000000197919 */ /* 0x000e280000002100 */
[----:B---3--:R1:W-:Y:S04]  /*74c0*/  STL [R1+0x1760], R0 ;  /* 0x0017600001007387 */ /* 0x0083e80000100800 */
[----:B-1----:R-:W3:Y:S04]  /*74d0*/  LDL.LU R0, [R1+0x4d4] ;  /* 0x0004d40001007983 */ /* 0x002ee80000300800 */
[----:B------:R1:W-:Y:S02]  /*74e0*/  STL.64 [R1+0x688], R6 ;  /* 0x0006880601007387 */ /* 0x0003e40000100a00 */
[----:B-1----:R-:W-:Y:S01]  /*74f0*/  IMAD.WIDE R6, R5, 0x2, R6 ;  /* 0x0000000205067825 */ /* 0x002fe200078e0206 */
[----:B0-----:R-:W-:Y:S01]  /*7500*/  LOP3.LUT R29, R25, 0x1ff, RZ, 0xc0, !PT ;  /* 0x000001ff191d7812 */ /* 0x001fe200078ec0ff */
[----:B------:R-:W4:Y:S04]  /*7510*/  LDL.LU R5, [R1+0x4dc] ;  /* 0x0004dc0001057983 */ /* 0x000f280000300800 */
[----:B------:R0:W3:Y:S01]  /*7520*/  @!P0 LDG.E.U16 R23, [R6.64] ;  /* 0x0000000406178981 */ /* 0x0000e2000c1e1500 */
[----:B------:R-:W-:-:S03]  /*7530*/  IMAD.SHL.U32 R24, R29, 0x2, RZ ;  /* 0x000000021d187824 */ /* 0x000fc600078e00ff */
[----:B------:R-:W-:Y:S04]  /*7540*/  STS.U16 [R27], R13 ;  /* 0x0000000d1b007388 */ /* 0x000fe80000000400 */
[----:B------:R-:W4:Y:S04]  /*7550*/  LDL.LU R3, [R1+0x4e0] ;  /* 0x0004e00001037983 */ /* 0x000f280000300800 */
[----:B0-----:R-:W0:Y:S01]  /*7560*/  S2R R7, SR_TID.X ;  /* 0x0000000000077919 */ /* 0x001e220000002100 */
[----:B--2---:R-:W-:-:S03]  /*7570*/  IMAD.MOV.U32 R6, RZ, RZ, R2 ;  /* 0x000000ffff067224 */ /* 0x004fc600078e0002 */
[----:B------:R-:W-:Y:S04]  /*7580*/  STS.U16 [R27+0x2000], R19 ;  /* 0x002000131b007388 */ /* 0x000fe80000000400 */
[----:B------:R-:W2:Y:S04]  /*7590*/  LDL.LU R28, [R1+0x200] ;  /* 0x00020000011c7983 */ /* 0x000ea80000300800 */
[----:B------:R-:W-:Y:S04]  /*75a0*/  STS.U16 [R27+0x4000], R18 ;  /* 0x004000121b007388 */ /* 0x000fe80000000400 */
[----:B------:R-:W-:Y:S01]  /*75b0*/  STS.U16 [R24+0x6000], R16 ;  /* 0x0060001018007388 */ /* 0x000fe20000000400 */
[----:B0-----:R-:W-:-:S02]  /*75c0*/  LOP3.LUT R26, R7, 0x1ff, RZ, 0xc0, !PT ;  /* 0x000001ff071a7812 */ /* 0x001fc400078ec0ff */
[----:B------:R-:W-:Y:S01]  /*75d0*/  LOP3.LUT R7, R7, 0x3f, RZ, 0xc0, !PT ;  /* 0x0000003f07077812 */ /* 0x000fe200078ec0ff */
[----:B------:R-:W-:Y:S04]  /*75e0*/  STS.U16 [R24+0x8000], R12 ;  /* 0x0080000c18007388 */ /* 0x000fe80000000400 */
[----:B------:R-:W-:Y:S01]  /*75f0*/  STS.U16 [R24+0xa000], R10 ;  /* 0x00a0000a18007388 */ /* 0x000fe20000000400 */
[----:B------:R-:W-:-:S03]  /*7600*/  PRMT R22, RZ, 0x7610, R22 ;  /* 0x00007610ff167816 */ /* 0x000fc60000000016 */
[----:B------:R-:W-:Y:S04]  /*7610*/  STS.U16 [R24+0xc000], R9 ;  /* 0x00c0000918007388 */ /* 0x000fe80000000400 */
[----:B------:R-:W-:Y:S04]  /*7620*/  STS.U16 [R24+0xe000], R8 ;  /* 0x00e0000818007388 */ /* 0x000fe80000000400 */
[----:B---3--:R0:W-:Y:S04]  /*7630*/  STL [R1+0x1764], R23 ;  /* 0x0017641701007387 */ /* 0x0081e80000100800 */
[----:B------:R1:W-:Y:S01]  /*7640*/  STL [R1+0x17a4], R24 ;  /* 0x0017a41801007387 */ /* 0x0003e20000100800 */
[----:B0-----:R-:W-:-:S02]  /*7650*/  IMAD R23, R7, c[0x0][0x18c], RZ ;  /* 0x0000630007177a24 */ /* 0x001fc400078e02ff */
[----:B------:R-:W-:Y:S01]  /*7660*/  IMAD.MOV.U32 R7, RZ, RZ, R0 ;  /* 0x000000ffff077224 */ /* 0x000fe200078e0000 */
[----:B-1----:R-:W3:Y:S04]  /*7670*/  LDL.LU R24, [R1+0x408] ;  /* 0x0004080001187983 */ /* 0x002ee80000300800 */
[----:B------:R0:W-:Y:S01]  /*7680*/  STL.64 [R1+0x680], R6 ;  /* 0x0006800601007387 */ /* 0x0001e20000100a00 */
[----:B------:R-:W-:-:S03]  /*7690*/  IMAD.SHL.U32 R26, R26, 0x2, RZ ;  /* 0x000000021a1a7824 */ /* 0x000fc600078e00ff */
[----:B------:R-:W2:Y:S01]  /*76a0*/  LDL.LU R2, [R1+0x4ec] ;  /* 0x0004ec0001027983 */ /* 0x000ea20000300800 */
[----:B0-----:R-:W-:Y:S01]  /*76b0*/  IMAD.WIDE R6, R23, 0x2, R6 ;  /* 0x0000000217067825 */ /* 0x001fe200078e0206 */
[----:B------:R-:W-:Y:S02]  /*76c0*/  LOP3.LUT R26, R26, 0x10, RZ, 0x3c, !PT ;  /* 0x000000101a1a7812 */ /* 0x000fe400078e3cff */
[----:B------:R-:W2:Y:S04]  /*76d0*/  LDL.LU R0, [R1+0x4f0] ;  /* 0x0004f00001007983 */ /* 0x000ea80000300800 */
[----:B------:R4:W2:Y:S04]  /*76e0*/  @!P0 LDG.E.U16 R22, [R6.64] ;  /* 0x0000000406168981 */ /* 0x0008a8000c1e1500 */
[----:B------:R0:W-:Y:S01]  /*76f0*/  STS.U16 [R26+0x400], R21 ;  /* 0x000400151a007388 */ /* 0x0001e20000000400 */
[----:B----4-:R-:W-:-:S02]  /*7700*/  IMAD.MOV.U32 R6, RZ, RZ, R3 ;  /* 0x000000ffff067224 */ /* 0x010fc400078e0003 */
[----:B------:R-:W-:Y:S01]  /*7710*/  IMAD.MOV.U32 R7, RZ, RZ, R5 ;  /* 0x000000ffff077224 */ /* 0x000fe200078e0005 */
[----:B0-----:R-:W-:Y:S01]  /*7720*/  PRMT R21, RZ, 0x7610, R21 ;  /* 0x00007610ff157816 */ /* 0x001fe20000000015 */
[----:B--2---:R0:W-:Y:S04]  /*7730*/  STL [R1+0x1768], R22 ;  /* 0x0017681601007387 */ /* 0x0041e80000100800 */
[----:B0-----:R-:W2:Y:S04]  /*7740*/  LDL.LU R22, [R1+0x4e8] ;  /* 0x0004e80001167983 */ /* 0x001ea80000300800 */
[----:B------:R0:W-:Y:S04]  /*7750*/  STL.64 [R1+0x678], R6 ;  /* 0x0006780601007387 */ /* 0x0001e80000100a00 */
[----:B------:R-:W4:Y:S04]  /*7760*/  LDL.LU R5, [R1+0x4f4] ;  /* 0x0004f40001057983 */ /* 0x000f280000300800 */
[----:B------:R-:W3:Y:S01]  /*7770*/  LDL.LU R3, [R1+0x4f8] ;  /* 0x0004f80001037983 */ /* 0x000ee20000300800 */
[----:B0-----:R-:W-:-:S05]  /*7780*/  IMAD.WIDE R6, R23, 0x2, R6 ;  /* 0x0000000217067825 */ /* 0x001fca00078e0206 */
[----:B------:R0:W3:Y:S04]  /*7790*/  @!P0 LDG.E.U16 R21, [R6.64] ;  /* 0x0000000406158981 */ /* 0x0000e8000c1e1500 */
[----:B0-----:R-:W4:Y:S04]  /*77a0*/  LDL.LU R7, [R1+0x4e4] ;  /* 0x0004e40001077983 */ /* 0x001f280000300800 */
[----:B------:R0:W-:Y:S02]  /*77b0*/  STS.U16 [R26+0x2400], R20 ;  /* 0x002400141a007388 */ /* 0x0001e40000000400 */
[----:B0-----:R-:W-:Y:S01]  /*77c0*/  PRMT R20, RZ, 0x7610, R20 ;  /* 0x00007610ff147816 */ /* 0x001fe20000000014 */
[----:B--2---:R-:W-:Y:S01]  /*77d0*/  IMAD.MOV.U32 R6, RZ, RZ, R22 ;  /* 0x000000ffff067224 */ /* 0x004fe200078e0016 */
[----:B---3--:R-:W-:Y:S04]  /*77e0*/  STL [R1+0x176c], R21 ;  /* 0x00176c1501007387 */ /* 0x008fe80000100800 */
[----:B----4-:R0:W-:Y:S02]  /*77f0*/  STL.64 [R1+0x670], R6 ;  /* 0x0006700601007387 */ /* 0x0101e40000100a00 */
[----:B0-----:R-:W-:-:S05]  /*7800*/  IMAD.WIDE R6, R23, 0x2, R6 ;  /* 0x0000000217067825 */ /* 0x001fca00078e0206 */
[----:B------:R0:W2:Y:S01]  /*7810*/  @!P0 LDG.E.U16 R20, [R6.64] ;  /* 0x0000000406148981 */ /* 0x0000a2000c1e1500 */
[----:B------:R-:W-:Y:S01]  /*7820*/  PRMT R19, RZ, 0x7610, R19 ;  /* 0x00007610ff137816 */ /* 0x000fe20000000013 */
[----:B0-----:R-:W-:Y:S02]  /*7830*/  IMAD.MOV.U32 R6, RZ, RZ, R0 ;  /* 0x000000ffff067224 */ /* 0x001fe400078e0000 */
[----:B------:R-:W-:Y:S01]  /*7840*/  IMAD.MOV.U32 R7, RZ, RZ, R2 ;  /* 0x000000ffff077224 */ /* 0x000fe200078e0002 */
[----:B--2---:R-:W-:Y:S04]  /*7850*/  STL [R1+0x1770], R20 ;  /* 0x0017701401007387 */ /* 0x004fe80000100800 */
[----:B------:R-:W2:Y:S04]  /*7860*/  LDL.LU R2, [R1+0x4fc] ;  /* 0x0004fc0001027983 */ /* 0x000ea80000300800 */
[----:B------:R-:W3:Y:S04]  /*7870*/  LDL.LU R0, [R1+0x500] ;  /* 0x0005000001007983 */ /* 0x000ee80000300800 */
[----:B------:R0:W-:Y:S02]  /*7880*/  STL.64 [R1+0x668], R6 ;  /* 0x0006680601007387 */ /* 0x0001e40000100a00 */
[----:B0-----:R-:W-:-:S05]  /*7890*/  IMAD.WIDE R6, R23, 0x2, R6 ;  /* 0x0000000217067825 */ /* 0x001fca00078e0206 */
[----:B------:R0:W4:Y:S01]  /*78a0*/  @!P0 LDG.E.U16 R19, [R6.64] ;  /* 0x0000000406138981 */ /* 0x000122000c1e1500 */
[----:B------:R-:W-:Y:S02]  /*78b0*/  LOP3.LUT R25, R25, 0x3f, RZ, 0xc0, !PT ;  /* 0x0000003f19197812 */ /* 0x000fe400078ec0ff */
[----:B------:R-:W-:Y:S01]  /*78c0*/  PRMT R18, RZ, 0x7610, R18 ;  /* 0x00007610ff127816 */ /* 0x000fe20000000012 */
[----:B0-----:R-:W-:Y:S02]  /*78d0*/  IMAD.MOV.U32 R6, RZ, RZ, R3 ;  /* 0x000000ffff067224 */ /* 0x001fe400078e0003 */
[----:B------:R-:W-:Y:S01]  /*78e0*/  IMAD.MOV.U32 R7, RZ, RZ, R5 ;  /* 0x000000ffff077224 */ /* 0x000fe200078e0005 */
[----:B----4-:R0:W-:Y:S04]  /*78f0*/  STL [R1+0x1774], R19 ;  /* 0x0017741301007387 */ /* 0x0101e80000100800 */
[----:B------:R-:W4:Y:S04]  /*7900*/  LDL.LU R21, [R1+0x504] ;  /* 0x0005040001157983 */ /* 0x000f280000300800 */
[----:B------:R-:W4:Y:S01]  /*7910*/  LDL.LU R5, [R1+0x508] ;  /* 0x0005080001057983 */ /* 0x000f220000300800 */
[----:B0-----:R-:W-:-:S03]  /*7920*/  IMAD R19, R25, c[0x0][0x18c], RZ ;  /* 0x0000630019137a24 */ /* 0x001fc600078e02ff */
[----:B------:R0:W-:Y:S04]  /*7930*/  STL.64 [R1+0x660], R6 ;  /* 0x0006600601007387 */ /* 0x0001e80000100a00 */
[----:B------:R-:W4:Y:S04]  /*7940*/  LDL.LU R20, [R1+0x50c] ;  /* 0x00050c0001147983 */ /* 0x000f280000300800 */
[----:B------:R-:W4:Y:S01]  /*7950*/  LDL.LU R3, [R1+0x510] ;  /* 0x0005100001037983 */ /* 0x000f220000300800 */
[----:B0-----:R-:W-:-:S05]  /*7960*/  IMAD.WIDE R6, R19, 0x2, R6 ;  /* 0x0000000213067825 */ /* 0x001fca00078e0206 */
[----:B------:R0:W4:Y:S01]  /*7970*/  @!P0 LDG.E.U16 R18, [R6.64] ;  /* 0x0000000406128981 */ /* 0x000122000c1e1500 */
[----:B---3--:R-:W-:Y:S02]  /*7980*/  IMAD.MOV.U32 R22, RZ, RZ, R0 ;  /* 0x000000ffff167224 */ /* 0x008fe400078e0000 */
[----:B--2---:R-:W-:Y:S01]  /*7990*/  IMAD.MOV.U32 R23, RZ, RZ, R2 ;  /* 0x000000ffff177224 */ /* 0x004fe200078e0002 */
[----:B------:R-:W-:Y:S04]  /*79a0*/  STS.U16 [R26+0x4400], R24 ;  /* 0x004400181a007388 */ /* 0x000fe80000000400 */
[----:B------:R-:W-:Y:S01]  /*79b0*/  STS.U16 [R26+0x6400], R28 ;  /* 0x0064001c1a007388 */ /* 0x000fe20000000400 */
[----:B0-----:R-:W-:-:S03]  /*79c0*/  IMAD.WIDE R6, R19, 0x2, R22 ;  /* 0x0000000213067825 */ /* 0x001fc600078e0216 */
[----:B------:R0:W-:Y:S01]  /*79d0*/  STS.U16 [R26+0x8400], R17 ;  /* 0x008400111a007388 */ /* 0x0001e20000000400 */
[----:B------:R-:W-:Y:S02]  /*79e0*/  PRMT R16, RZ, 0x7610, R16 ;  /* 0x00007610ff107816 */ /* 0x000fe40000000010 */
[----:B0-----:R-:W-:Y:S01]  /*79f0*/  PRMT R17, RZ, 0x7610, R17 ;  /* 0x00007610ff117816 */ /* 0x001fe20000000011 */
[----:B------:R0:W-:Y:S05]  /*7a00*/  STS.U16 [R26+0xa400], R15 ;  /* 0x00a4000f1a007388 */ /* 0x0001ea0000000400 */
[----:B------:R1:W2:Y:S01]  /*7a10*/  @!P0 LDG.E.U16 R17, [R6.64] ;  /* 0x0000000406118981 */ /* 0x0002a2000c1e1500 */
[----:B0-----:R-:W-:-:S03]  /*7a20*/  PRMT R15, RZ, 0x7610, R15 ;  /* 0x00007610ff0f7816 */ /* 0x001fc6000000000f */
[----:B----4-:R-:W-:Y:S04]  /*7a30*/  STL [R1+0x1778], R18 ;  /* 0x0017781201007387 */ /* 0x010fe80000100800 */
[----:B------:R-:W3:Y:S04]  /*7a40*/  LDL.LU R28, [R1+0x468] ;  /* 0x00046800011c7983 */ /* 0x000ee80000300800 */
[----:B------:R0:W-:Y:S04]  /*7a50*/  STL.64 [R1+0x658], R22 ;  /* 0x0006581601007387 */ /* 0x0001e80000100a00 */
[----:B------:R-:W4:Y:S04]  /*7a60*/  LDL.LU R2, [R1+0x514] ;  /* 0x0005140001027983 */ /* 0x000f280000300800 */
[----:B------:R-:W3:Y:S01]  /*7a70*/  LDL.LU R0, [R1+0x518] ;  /* 0x0005180001007983 */ /* 0x000ee20000300800 */
[----:B0-----:R-:W-:-:S02]  /*7a80*/  IMAD.MOV.U32 R22, RZ, RZ, R5 ;  /* 0x000000ffff167224 */ /* 0x001fc400078e0005 */
[----:B------:R-:W-:Y:S02]  /*7a90*/  IMAD.MOV.U32 R23, RZ, RZ, R21 ;  /* 0x000000ffff177224 */ /* 0x000fe400078e0015 */
[----:B------:R-:W-:Y:S02]  /*7aa0*/  IMAD.MOV.U32 R21, RZ, RZ, R20 ;  /* 0x000000ffff157224 */ /* 0x000fe400078e0014 */
[----:B-1----:R-:W-:-:S04]  /*7ab0*/  IMAD.WIDE R6, R19, 0x2, R22 ;  /* 0x0000000213067825 */ /* 0x002fc800078e0216 */
[----:B------:R-:W-:Y:S01]  /*7ac0*/  IMAD.MOV.U32 R20, RZ, RZ, R3 ;  /* 0x000000ffff147224 */ /* 0x000fe200078e0003 */
[----:B------:R0:W3:Y:S03]  /*7ad0*/  @!P0 LDG.E.U16 R16, [R6.64] ;  /* 0x0000000406108981 */ /* 0x0000e6000c1e1500 */
[----:B0-----:R-:W-:-:S05]  /*7ae0*/  IMAD.WIDE R6, R19, 0x2, R20 ;  /* 0x0000000213067825 */ /* 0x001fca00078e0214 */
[----:B------:R4:W3:Y:S04]  /*7af0*/  @!P0 LDG.E.U16 R15, [R6.64] ;  /* 0x00000004060f8981 */ /* 0x0008e8000c1e1500 */
[----:B--2---:R-:W-:Y:S04]  /*7b00*/  STL [R1+0x177c], R17 ;  /* 0x00177c1101007387 */ /* 0x004fe80000100800 */
[----:B------:R-:W2:Y:S04]  /*7b10*/  LDL.LU R5, [R1+0x444] ;  /* 0x0004440001057983 */ /* 0x000ea80000300800 */
[----:B------:R-:W-:Y:S04]  /*7b20*/  STL.64 [R1+0x650], R22 ;  /* 0x0006501601007387 */ /* 0x000fe80000100a00 */
[----:B------:R-:W-:Y:S04]  /*7b30*/  STS.U16 [R26+0xc400], R11 ;  /* 0x00c4000b1a007388 */ /* 0x000fe80000000400 */
[----:B------:R0:W-:Y:S02]  /*7b40*/  STS.U16 [R26+0xe400], R14 ;  /* 0x00e4000e1a007388 */ /* 0x0001e40000000400 */
[----:B0-----:R-:W-:Y:S01]  /*7b50*/  PRMT R14, RZ, 0x7610, R14 ;  /* 0x00007610ff0e7816 */ /* 0x001fe2000000000e */
[----:B----4-:R-:W-:-:S02]  /*7b60*/  IMAD.MOV.U32 R7, RZ, RZ, R2 ;  /* 0x000000ffff077224 */ /* 0x010fc400078e0002 */
[----:B---3--:R-:W-:Y:S01]  /*7b70*/  IMAD.MOV.U32 R6, RZ, RZ, R0 ;  /* 0x000000ffff067224 */ /* 0x008fe200078e0000 */
[----:B------:R0:W-:Y:S04]  /*7b80*/  STL [R1+0x1780], R16 ;  /* 0x0017801001007387 */ /* 0x0001e80000100800 */
[----:B------:R-:W3:Y:S04]  /*7b90*/  LDL.LU R17, [R1+0x51c] ;  /* 0x00051c0001117983 */ /* 0x000ee80000300800 */
[----:B------:R-:W4:Y:S04]  /*7ba0*/  LDL.LU R3, [R1+0x520] ;  /* 0x0005200001037983 */ /* 0x000f280000300800 */
[----:B------:R-:W-:Y:S04]  /*7bb0*/  STL.64 [R1+0x648], R20 ;  /* 0x0006481401007387 */ /* 0x000fe80000100a00 */
[----:B------:R-:W2:Y:S04]  /*7bc0*/  LDL.LU R25, [R1+0x420] ;  /* 0x0004200001197983 */ /* 0x000ea80000300800 */
[----:B------:R-:W-:Y:S04]  /*7bd0*/  STL [R1+0x1784], R15 ;  /* 0x0017840f01007387 */ /* 0x000fe80000100800 */
[----:B------:R-:W2:Y:S04]  /*7be0*/  LDL.LU R2, [R1+0x524] ;  /* 0x0005240001027983 */ /* 0x000ea80000300800 */
[----:B------:R-:W2:Y:S04]  /*7bf0*/  LDL.LU R0, [R1+0x528] ;  /* 0x0005280001007983 */ /* 0x000ea80000300800 */
[----:B------:R1:W-:Y:S01]  /*7c00*/  STL.64 [R1+0x640], R6 ;  /* 0x0006400601007387 */ /* 0x0003e20000100a00 */
[----:B0-----:R-:W-:-:S03]  /*7c10*/  LOP3.LUT R16, R27, 0x20, RZ, 0x3c, !PT ;  /* 0x000000201b107812 */ /* 0x001fc600078e3cff */
[----:B------:R-:W2:Y:S01]  /*7c20*/  LDL.LU R26, [R1+0x414] ;  /* 0x00041400011a7983 */ /* 0x000ea20000300800 */
[----:B-1----:R-:W-:-:S05]  /*7c30*/  IMAD.WIDE R6, R19, 0x2, R6 ;  /* 0x0000000213067825 */ /* 0x002fca00078e0206 */
[----:B------:R3:W2:Y:S01]  /*7c40*/  @!P0 LDG.E.U16 R14, [R6.64] ;  /* 0x00000004060e8981 */ /* 0x0006a2000c1e1500 */
[----:B------:R-:W-:Y:S01]  /*7c50*/  PRMT R13, RZ, 0x7610, R13 ;  /* 0x00007610ff0d7816 */ /* 0x000fe2000000000d */
[----:B---3--:R-:W-:Y:S02]  /*7c60*/  IMAD.MOV.U32 R7, RZ, RZ, R17 ;  /* 0x000000ffff077224 */ /* 0x008fe400078e0011 */
[----:B----4-:R-:W-:Y:S01]  /*7c70*/  IMAD.MOV.U32 R6, RZ, RZ, R3 ;  /* 0x000000ffff067224 */ /* 0x010fe200078e0003 */
[----:B--2---:R-:W-:Y:S04]  /*7c80*/  STL [R1+0x1788], R14 ;  /* 0x0017880e01007387 */ /* 0x004fe80000100800 */
[----:B------:R-:W2:Y:S04]  /*7c90*/  LDL.LU R15, [R1+0x52c] ;  /* 0x00052c00010f7983 */ /* 0x000ea80000300800 */
[----:B------:R-:W3:Y:S04]  /*7ca0*/  LDL.LU R3, [R1+0x530] ;  /* 0x0005300001037983 */ /* 0x000ee80000300800 */
[----:B------:R-:W4:Y:S04]  /*7cb0*/  LDL.LU R27, [R1+0x400] ;  /* 0x00040000011b7983 */ /* 0x000f280000300800 */
[----:B------:R0:W-:Y:S02]  /*7cc0*/  STL.64 [R1+0x638], R6 ;  /* 0x0006380601007387 */ /* 0x0001e40000100a00 */
[----:B0-----:R-:W-:-:S05]  /*7cd0*/  IMAD.WIDE R6, R19, 0x2, R6 ;  /* 0x0000000213067825 */ /* 0x001fca00078e0206 */
[----:B------:R0:W2:Y:S04]  /*7ce0*/  @!P0 LDG.E.U16 R13, [R6.64] ;  /* 0x00000004060d8981 */ /* 0x0000a8000c1e1500 */
[----:B------:R1:W-:Y:S01]  /*7cf0*/  STS.U16 [R16+0x800], R28 ;  /* 0x0008001c10007388 */ /* 0x0003e20000000400 */
[----:B------:R-:W-:Y:S01]  /*7d00*/  PRMT R12, RZ, 0x7610, R12 ;  /* 0x00007610ff0c7816 */ /* 0x000fe2000000000c */
[----:B0-----:R-:W-:Y:S02]  /*7d10*/  IMAD.MOV.U32 R6, RZ, RZ, R0 ;  /* 0x000000ffff067224 */ /* 0x001fe400078e0000 */
[----:B------:R-:W-:Y:S01]  /*7d20*/  IMAD.MOV.U32 R7, RZ, RZ, R2 ;  /* 0x000000ffff077224 */ /* 0x000fe200078e0002 */
[----:B-1----:R-:W3:Y:S04]  /*7d30*/  LDL.LU R28, [R1+0x5c] ;  /* 0x00005c00011c7983 */ /* 0x002ee80000300800 */
[----:B------:R0:W-:Y:S04]  /*7d40*/  STS.U16 [R16+0x2800], R5 ;  /* 0x0028000510007388 */ /* 0x0001e80000000400 */
[----:B--2---:R1:W-:Y:S04]  /*7d50*/  STL [R1+0x178c], R13 ;  /* 0x00178c0d01007387 */ /* 0x0043e80000100800 */
[----:B------:R-:W2:Y:S04]  /*7d60*/  LDL.LU R2, [R1+0x534] ;  /* 0x0005340001027983 */ /* 0x000ea80000300800 */
[----:B------:R-:W2:Y:S04]  /*7d70*/  LDL.LU R0, [R1+0x538] ;  /* 0x0005380001007983 */ /* 0x000ea80000300800 */
[----:B0-----:R-:W2:Y:S04]  /*7d80*/  LDL.LU R5, [R1+0x58] ;  /* 0x0000580001057983 */ /* 0x001ea80000300800 */
[----:B------:R0:W-:Y:S04]  /*7d90*/  STL.64 [R1+0x630], R6 ;  /* 0x0006300601007387 */ /* 0x0001e80000100a00 */
[----:B------:R-:W2:Y:S04]  /*7da0*/  LDL.LU R14, [R1+0x53c] ;  /* 0x00053c00010e7983 */ /* 0x000ea80000300800 */
[----:B-1----:R-:W2:Y:S01]  /*7db0*/  LDL.LU R13, [R1+0x540] ;  /* 0x00054000010d7983 */ /* 0x002ea20000300800 */
[----:B0-----:R-:W-:-:S05]  /*7dc0*/  IMAD.WIDE R6, R19, 0x2, R6 ;  /* 0x0000000213067825 */ /* 0x001fca00078e0206 */
[----:B------:R3:W2:Y:S01]  /*7dd0*/  @!P0 LDG.E.U16 R12, [R6.64] ;  /* 0x00000004060c8981 */ /* 0x0006a2000c1e1500 */
[----:B------:R-:W-:Y:S01]  /*7de0*/  PRMT R11, RZ, 0x7610, R11 ;  /* 0x00007610ff0b7816 */ /* 0x000fe2000000000b */
[----:B---3--:R-:W-:Y:S02]  /*7df0*/  IMAD.MOV.U32 R6, RZ, RZ, R3 ;  /* 0x000000ffff067224 */ /* 0x008fe400078e0003 */
[----:B------:R-:W-:Y:S01]  /*7e00*/  IMAD.MOV.U32 R7, RZ, RZ, R15 ;  /* 0x000000ffff077224 */ /* 0x000fe200078e000f */
[----:B--2---:R0:W-:Y:S04]  /*7e10*/  STL [R1+0x1790], R12 ;  /* 0x0017900c01007387 */ /* 0x0041e80000100800 */
[----:B0-----:R-:W2:Y:S04]  /*7e20*/  LDL.LU R12, [R1+0x544] ;  /* 0x00054400010c7983 */ /* 0x001ea80000300800 */
[----:B------:R-:W3:Y:S04]  /*7e30*/  LDL.LU R3, [R1+0x548] ;  /* 0x0005480001037983 */ /* 0x000ee80000300800 */
[----:B------:R0:W-:Y:S02]  /*7e40*/  STL.64 [R1+0x628], R6 ;  /* 0x0006280601007387 */ /* 0x0001e40000100a00 */
[----:B0-----:R-:W-:-:S05]  /*7e50*/  IMAD.WIDE R6, R19, 0x2, R6 ;  /* 0x0000000213067825 */ /* 0x001fca00078e0206 */
[----:B------:R0:W2:Y:S01]  /*7e60*/  @!P0 LDG.E.U16 R11, [R6.64] ;  /* 0x00000004060b8981 */ /* 0x0000a2000c1e1500 */
[----:B------:R-:W-:Y:S01]  /*7e70*/  PRMT R10, RZ, 0x7610, R10 ;  /* 0x00007610ff0a7816 */ /* 0x000fe2000000000a */
[----:B0-----:R-:W-:Y:S02]  /*7e80*/  IMAD.MOV.U32 R6, RZ, RZ, R0 ;  /* 0x000000ffff067224 */ /* 0x001fe400078e0000 */
[----:B------:R-:W-:Y:S01]  /*7e90*/  IMAD.MOV.U32 R7, RZ, RZ, R2 ;  /* 0x000000ffff077224 */ /* 0x000fe200078e0002 */
[----:B--2---:R-:W-:Y:S04]  /*7ea0*/  STL [R1+0x1794], R11 ;  /* 0x0017940b01007387 */ /* 0x004fe80000100800 */
[----:B------:R-:W2:Y:S04]  /*7eb0*/  LDL.LU R2, [R1+0x54c] ;  /* 0x00054c0001027983 */ /* 0x000ea80000300800 */
[----:B------:R-:W2:Y:S04]  /*7ec0*/  LDL.LU R0, [R1+0x550] ;  /* 0x0005500001007983 */ /* 0x000ea80000300800 */
[----:B------:R0:W-:Y:S02]  /*7ed0*/  STL.64 [R1+0x620], R6 ;  /* 0x0006200601007387 */ /* 0x0001e40000100a00 */
[----:B0-----:R-:W-:-:S05]  /*7ee0*/  IMAD.WIDE R6, R19, 0x2, R6 ;  /* 0x0000000213067825 */ /* 0x001fca00078e0206 */
[----:B------:R0:W2:Y:S01]  /*7ef0*/  @!P0 LDG.E.U16 R10, [R6.64] ;  /* 0x00000004060a8981 */ /* 0x0000a2000c1e1500 */
[----:B------:R-:W-:Y:S01]  /*7f00*/  PRMT R9, RZ, 0x7610, R9 ;  /* 0x00007610ff097816 */ /* 0x000fe20000000009 */
[----:B0-----:R-:W-:Y:S02]  /*7f10*/  IMAD.MOV.U32 R6, RZ, RZ, R13 ;  /* 0x000000ffff067224 */ /* 0x001fe400078e000d */
[----:B------:R-:W-:Y:S01]  /*7f20*/  IMAD.MOV.U32 R7, RZ, RZ, R14 ;  /* 0x000000ffff077224 */ /* 0x000fe200078e000e */
[----:B--2---:R-:W-:Y:S04]  /*7f30*/  STL [R1+0x1798], R10 ;  /* 0x0017980a01007387 */ /* 0x004fe80000100800 */
[----:B------:R0:W-:Y:S02]  /*7f40*/  STL.64 [R1+0x618], R6 ;  /* 0x0006180601007387 */ /* 0x0001e40000100a00 */
[----:B0-----:R-:W-:-:S05]  /*7f50*/  IMAD.WIDE R6, R19, 0x2, R6 ;  /* 0x0000000213067825 */ /* 0x001fca00078e0206 */
[----:B------:R3:W2:Y:S01]  /*7f60*/  @!P0 LDG.E.U16 R9, [R6.64] ;  /* 0x0000000406098981 */ /* 0x0006a2000c1e1500 */
[----:B------:R-:W-:Y:S01]  /*7f70*/  PRMT R8, RZ, 0x7610, R8 ;  /* 0x00007610ff087816 */ /* 0x000fe20000000008 */
[----:B---3--:R-:W-:Y:S02]  /*7f80*/  IMAD.MOV.U32 R6, RZ, RZ, R3 ;  /* 0x000000ffff067224 */ /* 0x008fe400078e0003 */
[----:B------:R-:W-:Y:S01]  /*7f90*/  IMAD.MOV.U32 R7, RZ, RZ, R12 ;  /* 0x000000ffff077224 */ /* 0x000fe200078e000c */
[----:B--2---:R-:W-:Y:S04]  /*7fa0*/  STL [R1+0x179c], R9 ;  /* 0x00179c0901007387 */ /* 0x004fe80000100800 */
[----:B------:R0:W-:Y:S01]  /*7fb0*/  STL.64 [R1+0x610], R6 ;  /* 0x0006100601007387 */ /* 0x0001e20000100a00 */
[----:B------:R-:W-:-:S02]  /*7fc0*/  IMAD.MOV.U32 R3, RZ, RZ, R2 ;  /* 0x000000ffff037224 */ /* 0x000fc400078e0002 */
[----:B0-----:R-:W-:Y:S01]  /*7fd0*/  IMAD.WIDE R6, R19, 0x2, R6 ;  /* 0x0000000213067825 */ /* 0x001fe200078e0206 */
[----:B------:R-:W-:Y:S04]  /*7fe0*/  STS.U16 [R16+0x4800], R25 ;  /* 0x0048001910007388 */ /* 0x000fe80000000400 */
[----:B------:R-:W2:Y:S01]  /*7ff0*/  @!P0 LDG.E.U16 R8, [R6.64] ;  /* 0x0000000406088981 */ /* 0x000ea2000c1e1500 */
[----:B------:R-:W-:-:S03]  /*8000*/  IMAD.MOV.U32 R2, RZ, RZ, R0 ;  /* 0x000000ffff027224 */ /* 0x000fc600078e0000 */
[----:B------:R-:W3:Y:S04]  /*8010*/  LDL.LU R17, [R1+0x484] ;  /* 0x0004840001117983 */ /* 0x000ee80000300800 */
[----:B------:R-:W-:Y:S04]  /*8020*/  STS.U16 [R16+0x6800], R26 ;  /* 0x0068001a10007388 */ /* 0x000fe80000000400 */
[----:B----4-:R-:W-:Y:S04]  /*8030*/  STS.U16 [R16+0x8800], R27 ;  /* 0x0088001b10007388 */ /* 0x010fe80000000400 */
[----:B------:R-:W-:Y:S04]  /*8040*/  STS.U16 [R16+0xa800], R28 ;  /* 0x00a8001c10007388 */ /* 0x000fe80000000400 */
[----:B------:R-:W-:Y:S04]  /*8050*/  STS.U16 [R16+0xc800], R5 ;  /* 0x00c8000510007388 */ /* 0x000fe80000000400 */
[----:B--2---:R0:W-:Y:S04]  /*8060*/  STL [R1+0x17a0], R8 ;  /* 0x0017a00801007387 */ /* 0x0041e80000100800 */
[----:B------:R-:W2:Y:S04]  /*8070*/  LDL.LU R18, [R1+0x47c] ;  /* 0x00047c0001127983 */ /* 0x000ea80000300800 */
[----:B------:R1:W-:Y:S04]  /*8080*/  STL.64 [R1+0x608], R2 ;  /* 0x0006080201007387 */ /* 0x0003e80000100a00 */
[----:B0-----:R-:W4:Y:S04]  /*8090*/  LDL.LU R8, [R1+0x554] ;  /* 0x0005540001087983 */ /* 0x001f280000300800 */
[----:B------:R-:W2:Y:S01]  /*80a0*/  LDL.LU R5, [R1+0x558] ;  /* 0x0005580001057983 */ /* 0x000ea20000300800 */
[----:B------:R-:W-:Y:S01]  /*80b0*/  PRMT R7, RZ, 0x7610, R7 ;  /* 0x00007610ff077816 */ /* 0x000fe20000000007 */
[----:B------:R-:W-:Y:S01]  /*80c0*/  IMAD.WIDE R14, R19, 0x2, R2 ;  /* 0x00000002130e7825 */ /* 0x000fe200078e0202 */
[----:B------:R-:W-:Y:S01]  /*80d0*/  PRMT R6, RZ, 0x7610, R6 ;  /* 0x00007610ff067816 */ /* 0x000fe20000000006 */
[----:B------:R0:W-:Y:S04]  /*80e0*/  STS.U16 [R16+0xe800], R4 ;  /* 0x00e8000410007388 */ /* 0x0001e80000000400 */
[----:B------:R4:W3:Y:S04]  /*80f0*/  @!P0 LDG.E.U16 R7, [R14.64] ;  /* 0x000000040e078981 */ /* 0x0008e8000c1e1500 */
[----:B------:R-:W3:Y:S04]  /*8100*/  LDL.LU R12, [R1+0x55c] ;  /* 0x00055c00010c7983 */ /* 0x000ee80000300800 */
[----:B------:R-:W3:Y:S04]  /*8110*/  LDL.LU R11, [R1+0x560] ;  /* 0x00056000010b7983 */ /* 0x000ee80000300800 */
[----:B------:R-:W3:Y:S04]  /*8120*/  LDL.LU R20, [R1+0x464] ;  /* 0x0004640001147983 */ /* 0x000ee80000300800 */
[----:B------:R-:W3:Y:S04]  /*8130*/  LDL.LU R21, [R1+0x42c] ;  /* 0x00042c0001157983 */ /* 0x000ee80000300800 */
[----:B------:R-:W3:Y:S04]  /*8140*/  LDL.LU R22, [R1+0x410] ;  /* 0x0004100001167983 */ /* 0x000ee80000300800 */
[----:B------:R-:W3:Y:S04]  /*8150*/  LDL.LU R24, [R1+0x204] ;  /* 0x0002040001187983 */ /* 0x000ee80000300800 */
[----:B------:R-:W3:Y:S04]  /*8160*/  LDL.LU R23, [R1+0x6c] ;  /* 0x00006c0001177983 */ /* 0x000ee80000300800 */
[----:B-1----:R-:W3:Y:S04]  /*8170*/  LDL.LU R2, [R1+0x50] ;  /* 0x0000500001027983 */ /* 0x002ee80000300800 */
[----:B------:R-:W3:Y:S04]  /*8180*/  LDL.LU R3, [R1+0x490] ;  /* 0x0004900001037983 */ /* 0x000ee80000300800 */
[----:B------:R-:W3:Y:S04]  /*8190*/  LDL.LU R25, [R1+0x478] ;  /* 0x0004780001197983 */ /* 0x000ee80000300800 */
[----:B------:R-:W3:Y:S04]  /*81a0*/  LDL.LU R26, [R1+0x460] ;  /* 0x00046000011a7983 */ /* 0x000ee80000300800 */
[----:B------:R-:W3:Y:S04]  /*81b0*/  LDL.LU R27, [R1+0x428] ;  /* 0x00042800011b7983 */ /* 0x000ee80000300800 */
[----:B------:R-:W3:Y:S04]  /*81c0*/  LDL.LU R28, [R1+0x40c] ;  /* 0x00040c00011c7983 */ /* 0x000ee80000300800 */
[----:B------:R-:W3:Y:S04]  /*81d0*/  LDL.LU R10, [R1+0x564] ;  /* 0x00056400010a7983 */ /* 0x000ee80000300800 */
[----:B------:R-:W3:Y:S01]  /*81e0*/  LDL.LU R9, [R1+0x568] ;  /* 0x0005680001097983 */ /* 0x000ee20000300800 */
[----:B----4-:R-:W-:-:S02]  /*81f0*/  IMAD.MOV.U32 R15, RZ, RZ, R8 ;  /* 0x000000ffff0f7224 */ /* 0x010fc400078e0008 */
[----:B--2---:R-:W-:-:S04]  /*8200*/  IMAD.MOV.U32 R14, RZ, RZ, R5 ;  /* 0x000000ffff0e7224 */ /* 0x004fc800078e0005 */
[----:B0-----:R-:W-:-:S05]  /*8210*/  IMAD.WIDE R4, R19, 0x2, R14 ;  /* 0x0000000213047825 */ /* 0x001fca00078e020e */
[----:B------:R0:W2:Y:S04]  /*8220*/  @!P0 LDG.E.U16 R6, [R4.64] ;  /* 0x0000000404068981 */ /* 0x0000a8000c1e1500 */
[----:B---3--:R1:W-:Y:S04]  /*8230*/  STL [R1+0x17a8], R7 ;  /* 0x0017a80701007387 */ /* 0x0083e80000100800 */
[----:B------:R-:W-:Y:S01]  /*8240*/  STL.64 [R1+0x600], R14 ;  /* 0x0006000e01007387 */ /* 0x000fe20000100a00 */
[----:B-1----:R-:W-:Y:S01]  /*8250*/  IMAD.MOV.U32 R7, RZ, RZ, R12 ;  /* 0x000000ffff077224 */ /* 0x002fe200078e000c */
[----:B0-----:R-:W-:-:S02]  /*8260*/  PRMT R5, RZ, 0x7610, R5 ;  /* 0x00007610ff057816 */ /* 0x001fc40000000005 */
[----:B--2---:R0:W-:Y:S02]  /*8270*/  STL [R1+0x17ac], R6 ;  /* 0x0017ac0601007387 */ /* 0x0041e40000100800 */
[----:B0-----:R-:W-:-:S05]  /*8280*/  IMAD.MOV.U32 R6, RZ, RZ, R11 ;  /* 0x000000ffff067224 */ /* 0x001fca00078e000b */
        /* <DEDUP_REMOVED lines=9> */
[----:B------:R-:W2:Y:S04]  /*8320*/  @!P0 LDG.E.U16 R4, [R6.64] ;  /* 0x0000000406048981 */ /* 0x000ea8000c1e1500 */
[----:B--2---:R0:W-:Y:S04]  /*8330*/  STL [R1+0x17b4], R4 ;  /* 0x0017b40401007387 */ /* 0x0041e80000100800 */
[----:B0-----:R-:W2:Y:S04]  /*8340*/  LDL.LU R4, [R1+0x4c] ;  /* 0x00004c0001047983 */ /* 0x001ea80000300800 */
[----:B--2---:R0:W-:Y:S04]  /*8350*/  STL [R1+0x17bc], R4 ;  /* 0x0017bc0401007387 */ /* 0x0041e80000100800 */
[----:B0-----:R-:W2:Y:S04]  /*8360*/  LDL.LU R4, [R1+0x68] ;  /* 0x0000680001047983 */ /* 0x001ea80000300800 */
[----:B------:R-:W0:Y:S04]  /*8370*/  S2R R0, SR_TID.X ;  /* 0x0000000000007919 */ /* 0x000e280000002100 */
[----:B--2---:R1:W-:Y:S04]  /*8380*/  STL [R1+0x17c0], R4 ;  /* 0x0017c00401007387 */ /* 0x0043e80000100800 */
[----:B-1----:R-:W2:Y:S04]  /*8390*/  LDL.LU R4, [R1+0x1fc] ;  /* 0x0001fc0001047983 */ /* 0x002ea80000300800 */
[----:B------:R-:W3:Y:S01]  /*83a0*/  LDL.LU R5, [R1+0x48c] ;  /* 0x00048c0001057983 */ /* 0x000ee20000300800 */
[----:B0-----:R-:W-:-:S05]  /*83b0*/  LOP3.LUT R0, R0, 0x1ff, RZ, 0xc0, !PT ;  /* 0x000001ff00007812 */ /* 0x001fca00078ec0ff */
[----:B------:R-:W-:-:S05]  /*83c0*/  IMAD.SHL.U32 R0, R0, 0x2, RZ ;  /* 0x0000000200007824 */ /* 0x000fca00078e00ff */
[----:B------:R-:W-:-:S05]  /*83d0*/  LOP3.LUT R8, R0, 0x30, RZ, 0x3c, !PT ;  /* 0x0000003000087812 */ /* 0x000fca00078e3cff */
[----:B------:R-:W-:Y:S04]  /*83e0*/  STS.U16 [R8+0xc00], R17 ;  /* 0x000c001108007388 */ /* 0x000fe80000000400 */
[----:B------:R-:W-:Y:S04]  /*83f0*/  STS.U16 [R8+0x2c00], R18 ;  /* 0x002c001208007388 */ /* 0x000fe80000000400 */
[----:B------:R-:W-:Y:S04]  /*8400*/  STS.U16 [R8+0x4c00], R20 ;  /* 0x004c001408007388 */ /* 0x000fe80000000400 */
[----:B------:R-:W-:Y:S04]  /*8410*/  STS.U16 [R8+0x6c00], R21 ;  /* 0x006c001508007388 */ /* 0x000fe80000000400 */
[----:B------:R-:W-:Y:S04]  /*8420*/  STS.U16 [R8+0x8c00], R22 ;  /* 0x008c001608007388 */ /* 0x000fe80000000400 */
[----:B------:R0:W-:Y:S04]  /*8430*/  STS.U16 [R8+0xac00], R24 ;  /* 0x00ac001808007388 */ /* 0x0001e80000000400 */
[----:B------:R-:W-:Y:S04]  /*8440*/  STS.U16 [R8+0xcc00], R23 ;  /* 0x00cc001708007388 */ /* 0x000fe80000000400 */
[----:B------:R1:W-:Y:S01]  /*8450*/  STS.U16 [R8+0xec00], R2 ;  /* 0x00ec000208007388 */ /* 0x0003e20000000400 */
[----:B------:R-:W-:Y:S01]  /*8460*/  LOP3.LUT R0, R0, 0x40, RZ, 0x3c, !PT ;  /* 0x0000004000007812 */ /* 0x000fe200078e3cff */
[----:B------:R-:W-:-:S04]  /*8470*/  IMAD.SHL.U32 R10, R29, 0x2, RZ ;  /* 0x000000021d0a7824 */ /* 0x000fc800078e00ff */
[----:B------:R-:W-:Y:S04]  /*8480*/  STS.U16 [R0+0x1000], R3 ;  /* 0x0010000300007388 */ /* 0x000fe80000000400 */
[----:B------:R-:W-:Y:S04]  /*8490*/  STS.U16 [R0+0x3000], R25 ;  /* 0x0030001900007388 */ /* 0x000fe80000000400 */
[----:B------:R-:W-:Y:S04]  /*84a0*/  STS.U16 [R0+0x5000], R26 ;  /* 0x0050001a00007388 */ /* 0x000fe80000000400 */
[----:B------:R-:W-:Y:S04]  /*84b0*/  STS.U16 [R0+0x7000], R27 ;  /* 0x0070001b00007388 */ /* 0x000fe80000000400 */
[----:B------:R-:W-:Y:S04]  /*84c0*/  STS.U16 [R0+0x9000], R28 ;  /* 0x0090001c00007388 */ /* 0x000fe80000000400 */
[----:B---3--:R3:W-:Y:S04]  /*84d0*/  STL [R1+0x17b8], R5 ;  /* 0x0017b80501007387 */ /* 0x0087e80000100800 */
[----:B------:R-:W4:Y:S04]  /*84e0*/  LDL.LU R6, [R1+0x474] ;  /* 0x0004740001067983 */ /* 0x000f280000300800 */
[----:B------:R-:W4:Y:S04]  /*84f0*/  LDL.LU R7, [R1+0x44c] ;  /* 0x00044c0001077983 */ /* 0x000f280000300800 */
[----:B0-----:R-:W4:Y:S04]  /*8500*/  LDL.LU R24, [R1+0x424] ;  /* 0x0004240001187983 */ /* 0x001f280000300800 */
[----:B------:R-:W4:Y:S04]  /*8510*/  LDL.LU R19, [R1+0x404] ;  /* 0x0004040001137983 */ /* 0x000f280000300800 */
[----:B-1----:R-:W4:Y:S04]  /*8520*/  LDL.LU R8, [R1+0x1f8] ;  /* 0x0001f80001087983 */ /* 0x002f280000300800 */
[----:B------:R-:W4:Y:S04]  /*8530*/  LDL.LU R9, [R1+0x64] ;  /* 0x0000640001097983 */ /* 0x000f280000300800 */
        /* <DEDUP_REMOVED lines=10> */
[----:B------:R-:W4:Y:S01]  /*85e0*/  LDL.LU R22, [R1+0x46c] ;  /* 0x00046c0001167983 */ /* 0x000f220000300800 */
[----:B---3--:R-:W-:-:S03]  /*85f0*/  LOP3.LUT R5, R10, 0x40, RZ, 0x3c, !PT ;  /* 0x000000400a057812 */ /* 0x008fc600078e3cff */
[----:B------:R-:W3:Y:S04]  /*8600*/  LDL.LU R23, [R1+0x440] ;  /* 0x0004400001177983 */ /* 0x000ee80000300800 */
        /* <DEDUP_REMOVED lines=8> */
[----:B--2---:R0:W-:Y:S04]  /*8690*/  STS.U16 [R5+0xb000], R4 ;  /* 0x00b0000405007388 */ /* 0x0041e80000000400 */
[----:B0-----:R-:W2:Y:S04]  /*86a0*/  LDL.LU R4, [R1+0x17c0] ;  /* 0x0017c00001047983 */ /* 0x001ea80000300800 */
[----:B--2---:R0:W-:Y:S04]  /*86b0*/  STS.U16 [R5+0xd000], R4 ;  /* 0x00d0000405007388 */ /* 0x0041e80000000400 */
[----:B0-----:R-:W2:Y:S01]  /*86c0*/  LDL.LU R4, [R1+0x17bc] ;  /* 0x0017bc0001047983 */ /* 0x001ea20000300800 */
[----:B------:R-:W-:-:S03]  /*86d0*/  LOP3.LUT R10, R10, 0x50, RZ, 0x3c, !PT ;  /* 0x000000500a0a7812 */ /* 0x000fc600078e3cff */
[----:B--2---:R0:W-:Y:S04]  /*86e0*/  STS.U16 [R5+0xf000], R4 ;  /* 0x00f0000405007388 */ /* 0x0041e80000000400 */
[----:B0-----:R-:W2:Y:S04]  /*86f0*/  LDL.LU R5, [R1+0x17b8] ;  /* 0x0017b80001057983 */ /* 0x001ea80000300800 */
[----:B------:R-:W3:Y:S04]  /*8700*/  LDL.LU R4, [R1+0x17b4] ;  /* 0x0017b40001047983 */ /* 0x000ee80000300800 */
[----:B--2---:R0:W-:Y:S04]  /*8710*/  STS.U16 [R10+0x1400], R5 ;  /* 0x001400050a007388 */ /* 0x0041e80000000400 */
[----:B----4-:R1:W-:Y:S04]  /*8720*/  STS.U16 [R10+0x3400], R6 ;  /* 0x003400060a007388 */ /* 0x0103e80000000400 */
[----:B------:R2:W-:Y:S04]  /*8730*/  STS.U16 [R10+0x5400], R7 ;  /* 0x005400070a007388 */ /* 0x0005e80000000400 */
[----:B0-----:R-:W4:Y:S04]  /*8740*/  LDL.LU R5, [R1+0x17b0] ;  /* 0x0017b00001057983 */ /* 0x001f280000300800 */
[----:B-1----:R-:W3:Y:S04]  /*8750*/  LDL.LU R6, [R1+0x17ac] ;  /* 0x0017ac0001067983 */ /* 0x002ee80000300800 */
[----:B--2---:R-:W2:Y:S04]  /*8760*/  LDL.LU R7, [R1+0x17a8] ;  /* 0x0017a80001077983 */ /* 0x004ea80000300800 */
[----:B------:R0:W-:Y:S04]  /*8770*/  STS.U16 [R10+0x7400], R24 ;  /* 0x007400180a007388 */ /* 0x0001e80000000400 */
[----:B0-----:R-:W2:Y:S04]  /*8780*/  LDL.LU R24, [R1+0x17a4] ;  /* 0x0017a40001187983 */ /* 0x001ea80000300800 */
[----:B------:R-:W-:Y:S04]  /*8790*/  STS.U16 [R10+0x9400], R19 ;  /* 0x009400130a007388 */ /* 0x000fe80000000400 */
[----:B------:R0:W-:Y:S04]  /*87a0*/  STS.U16 [R10+0xb400], R8 ;  /* 0x00b400080a007388 */ /* 0x0001e80000000400 */
[----:B------:R1:W-:Y:S04]  /*87b0*/  STS.U16 [R10+0xd400], R9 ;  /* 0x00d400090a007388 */ /* 0x0003e80000000400 */
[----:B------:R1:W-:Y:S04]  /*87c0*/  STS.U16 [R10+0xf400], R11 ;  /* 0x00f4000b0a007388 */ /* 0x0003e80000000400 */
[----:B0-----:R-:W3:Y:S04]  /*87d0*/  LDL.LU R8, [R1+0x17a0] ;  /* 0x0017a00001087983 */ /* 0x001ee80000300800 */
[----:B-1----:R-:W3:Y:S04]  /*87e0*/  LDL.LU R9, [R1+0x179c] ;  /* 0x00179c0001097983 */ /* 0x002ee80000300800 */
[----:B------:R-:W3:Y:S04]  /*87f0*/  LDL.LU R10, [R1+0x1798] ;  /* 0x00179800010a7983 */ /* 0x000ee80000300800 */
[----:B------:R-:W3:Y:S01]  /*8800*/  LDL.LU R11, [R1+0x1794] ;  /* 0x00179400010b7983 */ /* 0x000ee20000300800 */
[----:B--2---:R-:W-:-:S05]  /*8810*/  LOP3.LUT R19, R24, 0x60, RZ, 0x3c, !PT ;  /* 0x0000006018137812 */ /* 0x004fca00078e3cff */
[----:B------:R0:W-:Y:S01]  /*8820*/  STS.U16 [R19+0x1800], R12 ;  /* 0x0018000c13007388 */ /* 0x0001e20000000400 */
[----:B------:R-:W-:-:S03]  /*8830*/  LOP3.LUT R24, R24, 0x70, RZ, 0x3c, !PT ;  /* 0x0000007018187812 */ /* 0x000fc600078e3cff */
[----:B------:R1:W-:Y:S04]  /*8840*/  STS.U16 [R19+0x3800], R13 ;  /* 0x0038000d13007388 */ /* 0x0003e80000000400 */
[----:B------:R2:W-:Y:S04]  /*8850*/  STS.U16 [R19+0x5800], R14 ;  /* 0x0058000e13007388 */ /* 0x0005e80000000400 */
[----:B0-----:R-:W4:Y:S04]  /*8860*/  LDL.LU R12, [R1+0x1790] ;  /* 0x00179000010c7983 */ /* 0x001f280000300800 */
[----:B-1----:R-:W4:Y:S04]  /*8870*/  LDL.LU R13, [R1+0x178c] ;  /* 0x00178c00010d7983 */ /* 0x002f280000300800 */
[----:B--2---:R-:W2:Y:S04]  /*8880*/  LDL.LU R14, [R1+0x1788] ;  /* 0x00178800010e7983 */ /* 0x004ea80000300800 */
[----:B------:R0:W-:Y:S04]  /*8890*/  STS.U16 [R19+0x7800], R15 ;  /* 0x0078000f13007388 */ /* 0x0001e80000000400 */
[----:B------:R1:W-:Y:S04]  /*88a0*/  STS.U16 [R19+0x9800], R16 ;  /* 0x0098001013007388 */ /* 0x0003e80000000400 */
[----:B------:R3:W-:Y:S04]  /*88b0*/  STS.U16 [R19+0xb800], R17 ;  /* 0x00b8001113007388 */ /* 0x0007e80000000400 */
[----:B0-----:R-:W2:Y:S04]  /*88c0*/  LDL.LU R15, [R1+0x1784] ;  /* 0x00178400010f7983 */ /* 0x001ea80000300800 */
[----:B-1----:R-:W2:Y:S04]  /*88d0*/  LDL.LU R16, [R1+0x1780] ;  /* 0x0017800001107983 */ /* 0x002ea80000300800 */
[----:B---3--:R-:W3:Y:S04]  /*88e0*/  LDL.LU R17, [R1+0x177c] ;  /* 0x00177c0001117983 */ /* 0x008ee80000300800 */
[----:B------:R0:W-:Y:S04]  /*88f0*/  STS.U16 [R19+0xd800], R18 ;  /* 0x00d8001213007388 */ /* 0x0001e80000000400 */
[----:B------:R1:W-:Y:S04]  /*8900*/  STS.U16 [R19+0xf800], R20 ;  /* 0x00f8001413007388 */ /* 0x0003e80000000400 */
[----:B------:R1:W-:Y:S04]  /*8910*/  STS.U16 [R24+0x1c00], R21 ;  /* 0x001c001518007388 */ /* 0x0003e80000000400 */
[----:B0-----:R-:W2:Y:S04]  /*8920*/  LDL.LU R18, [R1+0x1778] ;  /* 0x0017780001127983 */ /* 0x001ea80000300800 */
[----:B-1----:R-:W2:Y:S04]  /*8930*/  LDL.LU R19, [R1+0x1774] ;  /* 0x0017740001137983 */ /* 0x002ea80000300800 */
[----:B------:R-:W2:Y:S04]  /*8940*/  LDL.LU R20, [R1+0x1770] ;  /* 0x0017700001147983 */ /* 0x000ea80000300800 */
[----:B------:R-:W2:Y:S04]  /*8950*/  LDL.LU R21, [R1+0x176c] ;  /* 0x00176c0001157983 */ /* 0x000ea80000300800 */
[----:B------:R0:W-:Y:S04]  /*8960*/  STS.U16 [R24+0x3c00], R22 ;  /* 0x003c001618007388 */ /* 0x0001e80000000400 */
[----:B------:R1:W-:Y:S04]  /*8970*/  STS.U16 [R24+0x5c00], R23 ;  /* 0x005c001718007388 */ /* 0x0003e80000000400 */
[----:B------:R1:W-:Y:S04]  /*8980*/  STS.U16 [R24+0x7c00], R0 ;  /* 0x007c000018007388 */ /* 0x0003e80000000400 */
[----:B0-----:R-:W2:Y:S04]  /*8990*/  LDL.LU R22, [R1+0x1768] ;  /* 0x0017680001167983 */ /* 0x001ea80000300800 */
[----:B-1----:R-:W2:Y:S04]  /*89a0*/  LDL.LU R23, [R1+0x1764] ;  /* 0x0017640001177983 */ /* 0x002ea80000300800 */
[----:B------:R-:W2:Y:S04]  /*89b0*/  LDL.LU R0, [R1+0x1760] ;  /* 0x0017600001007983 */ /* 0x000ea80000300800 */
[----:B------:R0:W-:Y:S04]  /*89c0*/  STS.U16 [R24+0x9c00], R2 ;  /* 0x009c000218007388 */ /* 0x0001e80000000400 */
[----:B------:R1:W-:Y:S04]  /*89d0*/  STS.U16 [R24+0xbc00], R3 ;  /* 0x00bc000318007388 */ /* 0x0003e80000000400 */
[----:B------:R1:W-:Y:S04]  /*89e0*/  STS.U16 [R24+0xdc00], R29 ;  /* 0x00dc001d18007388 */ /* 0x0003e80000000400 */
[----:B0-----:R-:W2:Y:S04]  /*89f0*/  LDL.LU R2, [R1+0x175c] ;  /* 0x00175c0001027983 */ /* 0x001ea80000300800 */
[----:B-1----:R-:W2:Y:S04]  /*8a00*/  LDL.LU R3, [R1+0x1758] ;  /* 0x0017580001037983 */ /* 0x002ea80000300800 */
[----:B------:R-:W2:Y:S04]  /*8a10*/  LDL.LU R29, [R1+0x1754] ;  /* 0x00175400011d7983 */ /* 0x000ea80000300800 */
[----:B--2---:R0:W-:Y:S04]  /*8a20*/  STS.U16 [R24+0xfc00], R29 ;  /* 0x00fc001d18007388 */ /* 0x0041e80000000400 */
[----:B0-----:R-:W2:Y:S04]  /*8a30*/  LDL.LU R24, [R1+0x1750] ;  /* 0x0017500001187983 */ /* 0x001ea80000300800 */
[----:B------:R-:W2:Y:S04]  /*8a40*/  LDL.LU R29, [R1+0x174c] ;  /* 0x00174c00011d7983 */ /* 0x000ea80000300800 */
[----:B--2---:R0:W-:Y:S04]  /*8a50*/  STS.U16 [R29+0x10000], R25 ;  /* 0x010000191d007388 */ /* 0x0041e80000000400 */
[----:B------:R1:W-:Y:S04]  /*8a60*/  STS.U16 [R29+0x10400], R26 ;  /* 0x0104001a1d007388 */ /* 0x0003e80000000400 */
[----:B------:R2:W-:Y:S04]  /*8a70*/  STS.U16 [R29+0x10800], R27 ;  /* 0x0108001b1d007388 */ /* 0x0005e80000000400 */
[----:B0-----:R-:W3:Y:S04]  /*8a80*/  LDL.LU R25, [R1+0x1748] ;  /* 0x0017480001197983 */ /* 0x001ee80000300800 */
[----:B-1----:R-:W3:Y:S04]  /*8a90*/  LDL.LU R26, [R1+0x1744] ;  /* 0x00174400011a7983 */ /* 0x002ee80000300800 */
[----:B--2---:R-:W2:Y:S04]  /*8aa0*/  LDL.LU R27, [R1+0x1740] ;  /* 0x00174000011b7983 */ /* 0x004ea80000300800 */
[----:B------:R0:W-:Y:S04]  /*8ab0*/  STS.U16 [R29+0x10c00], R28 ;  /* 0x010c001c1d007388 */ /* 0x0001e80000000400 */
[----:B0-----:R-:W2:Y:S04]  /*8ac0*/  LDL.LU R28, [R1+0x173c] ;  /* 0x00173c00011c7983 */ /* 0x001ea80000300800 */
[----:B------:R-:W-:Y:S04]  /*8ad0*/  STS.U16 [R29+0x12c00], R0 ;  /* 0x012c00001d007388 */ /* 0x000fe80000000400 */
[----:B------:R-:W-:Y:S04]  /*8ae0*/  STS.U16 [R29+0x12000], R24 ;  /* 0x012000181d007388 */ /* 0x000fe80000000400 */
[----:B------:R-:W-:Y:S04]  /*8af0*/  STS.U16 [R29+0x12400], R3 ;  /* 0x012400031d007388 */ /* 0x000fe80000000400 */
[----:B------:R-:W-:Y:S04]  /*8b00*/  STS.U16 [R29+0x12800], R2 ;  /* 0x012800021d007388 */ /* 0x000fe80000000400 */
[----:B------:R-:W-:Y:S04]  /*8b10*/  STS.U16 [R29+0x13000], R23 ;  /* 0x013000171d007388 */ /* 0x000fe80000000400 */
[----:B--2---:R0:W-:Y:S04]  /*8b20*/  STS.U16 [R29+0x11000], R28 ;  /* 0x0110001c1d007388 */ /* 0x0041e80000000400 */
[----:B0-----:R-:W2:Y:S04]  /*8b30*/  LDL.LU R28, [R1+0x1738] ;  /* 0x00173800011c7983 */ /* 0x001ea80000300800 */
[----:B------:R-:W2:Y:S04]  /*8b40*/  LDL R0, [R1+0x5ec] ;  /* 0x0005ec0001007983 */ /* 0x000ea80000100800 */
[----:B------:R-:W-:Y:S04]  /*8b50*/  STS.U16 [R29+0x11400], R27 ;  /* 0x0114001b1d007388 */ /* 0x000fe80000000400 */
[----:B---3--:R-:W-:Y:S04]  /*8b60*/  STS.U16 [R29+0x11800], R26 ;  /* 0x0118001a1d007388 */ /* 0x008fe80000000400 */
[----:B------:R-:W-:Y:S04]  /*8b70*/  STS.U16 [R29+0x11c00], R25 ;  /* 0x011c00191d007388 */ /* 0x000fe80000000400 */
        /* <DEDUP_REMOVED lines=9> */
[----:B----4-:R-:W-:Y:S04]  /*8c10*/  STS.U16 [R29+0x15800], R13 ;  /* 0x0158000d1d007388 */ /* 0x010fe80000000400 */
        /* <DEDUP_REMOVED lines=9> */
[----:B------:R-:W-:Y:S06]  /*8cb0*/  BAR.SYNC.DEFER_BLOCKING 0x0 ;  /* 0x0000000000007b1d */ /* 0x000fec0000010000 */
[----:B------:R-:W-:Y:S04]  /*8cc0*/  STL [R1+0x794], R29 ;  /* 0x0007941d01007387 */ /* 0x000fe80000100800 */
[----:B--2---:R-:W-:Y:S04]  /*8cd0*/  LDSM.16.MT88.4 R12, [R28] ;  /* 0x000000001c0c783b */ /* 0x004fe80000004200 */
[----:B------:R-:W0:Y:S04]  /*8ce0*/  LDSM.16.M88.4 R20, [R0+0x11000] ;  /* 0x011000000014783b */ /* 0x000e280000000200 */
[----:B------:R-:W1:Y:S04]  /*8cf0*/  LDSM.16.M88.4 R16, [R0+0x10000] ;  /* 0x010000000010783b */ /* 0x000e680000000200 */
[----:B------:R-:W2:Y:S04]  /*8d00*/  LDSM.16.M88.4 R8, [R0+0x12000] ;  /* 0x012000000008783b */ /* 0x000ea80000000200 */
[----:B------:R-:W3:Y:S04]  /*8d10*/  LDSM.16.M88.4 R4, [R0+0x13000] ;  /* 0x013000000004783b */ /* 0x000ee80000000200 */
[----:B------:R-:W-:Y:S04]  /*8d20*/  LDSM.16.M88.4 R24, [R0+0x15000] ;  /* 0x015000000018783b */ /* 0x000fe80000000200 */
[----:B0-----:R-:W-:Y:S04]  /*8d30*/  STL.64 [R1+0x50], R20 ;  /* 0x0000501401007387 */ /* 0x001fe80000100a00 */
[----:B------:R-:W-:Y:S04]  /*8d40*/  STL.64 [R1+0x58], R22 ;  /* 0x0000581601007387 */ /* 0x000fe80000100a00 */
[----:B-1----:R-:W-:Y:S04]  /*8d50*/  STL.64 [R1+0x60], R16 ;  /* 0x0000601001007387 */ /* 0x002fe80000100a00 */
[----:B--2---:R-:W-:Y:S04]  /*8d60*/  STL.64 [R1+0x40], R8 ;  /* 0x0000400801007387 */ /* 0x004fe80000100a00 */
[----:B------:R-:W-:Y:S04]  /*8d70*/  STL.64 [R1+0x48], R10 ;  /* 0x0000480a01007387 */ /* 0x000fe80000100a00 */
[----:B------:R-:W-:Y:S04]  /*8d80*/  STL.64 [R1+0x68], R18 ;  /* 0x0000681201007387 */ /* 0x000fe80000100a00 */
[----:B---3--:R-:W-:Y:S04]  /*8d90*/  STL.64 [R1+0x30], R4 ;  /* 0x0000300401007387 */ /* 0x008fe80000100a00 */
[----:B------:R-:W-:Y:S04]  /*8da0*/  STL.64 [R1+0x38], R6 ;  /* 0x0000380601007387 */ /* 0x000fe80000100a00 */
[----:B------:R-:W0:Y:S04]  /*8db0*/  LDSM.16.M88.4 R4, [R0+0x14000] ;  /* 0x014000000004783b */ /* 0x000e280000000200 */
[----:B------:R-:W1:Y:S04]  /*8dc0*/  LDSM.16.M88.4 R8, [R0+0x16000] ;  /* 0x016000000008783b */ /* 0x000e680000000200 */
[----:B------:R-:W-:Y:S04]  /*8dd0*/  LDSM.16.MT88.4 R20, [R28+0x80] ;  /* 0x000080001c14783b */ /* 0x000fe80000004200 */
[----:B0-----:R-:W-:Y:S04]  /*8de0*/  STL.64 [R1+0x20], R4 ;  /* 0x0000200401007387 */ /* 0x001fe80000100a00 */
[----:B------:R-:W-:Y:S04]  /*8df0*/  STL.64 [R1+0x28], R6 ;  /* 0x0000280601007387 */ /* 0x000fe80000100a00 */
[----:B-1----:R-:W-:Y:S04]  /*8e00*/  STL [R1+0x13bc], R10 ;  /* 0x0013bc0a01007387 */ /* 0x002fe80000100800 */
[----:B------:R-:W-:Y:S04]  /*8e10*/  STL [R1+0x13b8], R11 ;  /* 0x0013b80b01007387 */ /* 0x000fe80000100800 */
[----:B------:R0:W-:Y:S04]  /*8e20*/  STL.64 [R1+0x1708], R8 ;  /* 0x0017080801007387 */ /* 0x0001e80000100a00 */
[----:B0-----:R-:W2:Y:S04]  /*8e30*/  LDL.64 R8, [R1+0x50] ;  /* 0x0000500001087983 */ /* 0x001ea80000100a00 */
[----:B--2---:R0:W-:Y:S04]  /*8e40*/  STL.64 [R1+0x1730], R8 ;  /* 0x0017300801007387 */ /* 0x0041e80000100a00 */
[----:B0-----:R-:W2:Y:S04]  /*8e50*/  LDL.LU.64 R8, [R1+0x5b0] ;  /* 0x0005b00001087983 */ /* 0x001ea80000300a00 */
[----:B------:R-:W2:Y:S04]  /*8e60*/  LDL.LU.64 R10, [R1+0x5b8] ;  /* 0x0005b800010a7983 */ /* 0x000ea80000300a00 */
[----:B------:R-:W-:Y:S04]  /*8e70*/  STL.64 [R1+0x18], R26 ;  /* 0x0000181a01007387 */ /* 0x000fe80000100a00 */
[----:B------:R0:W-:Y:S04]  /*8e80*/  STL.64 [R1+0x1710], R24 ;  /* 0x0017101801007387 */ /* 0x0001e80000100a00 */
[----:B0-----:R-:W3:Y:S04]  /*8e90*/  LDL.LU.64 R24, [R1+0x580] ;  /* 0x0005800001187983 */ /* 0x001ee80000300a00 */
[----:B------:R-:W4:Y:S01]  /*8ea0*/  LDL.LU.64 R26, [R1+0x588] ;  /* 0x00058800011a7983 */ /* 0x000f220000300a00 */
[----:B------:R-:W-:-:S03]  /*8eb0*/  IMAD.MOV.U32 R29, RZ, RZ, R5 ;  /* 0x000000ffff1d7224 */ /* 0x000fc600078e0005 */
[----:B------:R-:W0:Y:S04]  /*8ec0*/  LDSM.16.M88.4 R4, [R0+0x17000] ;  /* 0x017000000004783b */ /* 0x000e280000000200 */
[----:B----4-:R-:W-:Y:S04]  /*8ed0*/  STL.64 [R1+0x1720], R26 ;  /* 0x0017201a01007387 */ /* 0x010fe80000100a00 */
[----:B---3--:R1:W-:Y:S04]  /*8ee0*/  STL.64 [R1+0x1718], R24 ;  /* 0x0017181801007387 */ /* 0x0083e80000100a00 */
[----:B-1----:R-:W3:Y:S01]  /*8ef0*/  LDL.64 R24, [R1+0x40] ;  /* 0x0000400001187983 */ /* 0x002ee20000100a00 */
[C---:B--2---:R-:W-:Y:S03]  /*8f00*/  HMMA.16816.F32.BF16 R16, R12.reuse, R16, R8 ;  /* 0x000000100c10723c */ /* 0x044fe60000041808 */
[----:B---3--:R1:W-:Y:S04]  /*8f10*/  STL.64 [R1+0x1728], R24 ;  /* 0x0017281801007387 */ /* 0x0083e80000100a00 */
[----:B-1----:R-:W2:Y:S04]  /*8f20*/  LDL.LU.64 R24, [R1+0x5a0] ;  /* 0x0005a00001187983 */ /* 0x002ea80000300a00 */
[----:B------:R-:W2:Y:S04]  /*8f30*/  LDL.LU.64 R26, [R1+0x5a8] ;  /* 0x0005a800011a7983 */ /* 0x000ea80000300a00 */
[----:B0-----:R-:W-:Y:S04]  /*8f40*/  STL [R1+0x1410], R6 ;  /* 0x0014100601007387 */ /* 0x001fe80000100800 */
[----:B------:R-:W-:Y:S04]  /*8f50*/  STL [R1+0x140c], R7 ;  /* 0x00140c0701007387 */ /* 0x000fe80000100800 */
[----:B------:R-:W-:Y:S04]  /*8f60*/  STL.64 [R1+0x16f0], R22 ;  /* 0x0016f01601007387 */ /* 0x000fe80000100a00 */
[----:B------:R0:W-:Y:S04]  /*8f70*/  STL.64 [R1+0x16e8], R20 ;  /* 0x0016e81401007387 */ /* 0x0001e80000100a00 */
[----:B0-----:R-:W3:Y:S04]  /*8f80*/  LDL.LU.64 R20, [R1+0x590] ;  /* 0x0005900001147983 */ /* 0x001ee80000300a00 */
[----:B------:R-:W3:Y:S04]  /*8f90*/  LDL.LU.64 R22, [R1+0x598] ;  /* 0x0005980001167983 */ /* 0x000ee80000300a00 */
[----:B------:R-:W2:Y:S04]  /*8fa0*/  LDL.LU.64 R8, [R1+0x1730] ;  /* 0x0017300001087983 */ /* 0x000ea80000300a00 */
[----:B------:R-:W-:Y:S04]  /*8fb0*/  STL.64 [R1+0x410], R16 ;  /* 0x0004101001007387 */ /* 0x000fe80000100a00 */
[----:B------:R-:W-:Y:S04]  /*8fc0*/  STL.64 [R1+0x418], R18 ;  /* 0x0004181201007387 */ /* 0x000fe80000100a00 */
[----:B------:R-:W0:Y:S04]  /*8fd0*/  LDSM.16.MT88.4 R16, [R28+0x100] ;  /* 0x000100001c10783b */ /* 0x000e280000004200 */
[----:B0-----:R-:W-:Y:S04]  /*8fe0*/  STL.64 [R1+0x1678], R18 ;  /* 0x0016781201007387 */ /* 0x001fe80000100a00 */
[----:B------:R0:W-:Y:S04]  /*8ff0*/  STL.64 [R1+0x1670], R16 ;  /* 0x0016701001007387 */ /* 0x0001e80000100a00 */
[----:B0-----:R-:W4:Y:S01]  /*9000*/  LDL.64 R16, [R1+0x30] ;  /* 0x0000300001107983 */ /* 0x001f220000100a00 */
[----:B--2---:R-:W-:Y:S11]  /*9010*/  HMMA.16816.F32.BF16 R24, R12, R8, R24 ;  /* 0x000000080c18723c */ /* 0x004ff60000041818 */
[----:B------:R-:W-:Y:S11]  /*9020*/  @!UPT UIADD3 URZ, URZ, URZ, URZ ;  /* 0x0000003f3f3ff290 */ /* 0x000ff6000fffe03f */
[----:B------:R-:W-:Y:S01]  /*9030*/  @!UPT UIADD3 URZ, URZ, URZ, URZ ;  /* 0x0000003f3f3ff290 */ /* 0x000fe2000fffe03f */
[----:B------:R0:W-:Y:S04]  /*9040*/  STL.64 [R1+0x420], R24 ;  /* 0x0004201801007387 */ /* 0x0001e80000100a00 */
[----:B------:R1:W-:Y:S04]  /*9050*/  STL.64 [R1+0x428], R26 ;  /* 0x0004281a01007387 */ /* 0x0003e80000100a00 */
[----:B0-----:R-:W3:Y:S01]  /*9060*/  LDL.LU.64 R24, [R1+0x1728] ;  /* 0x0017280001187983 */ /* 0x001ee20000300a00 */
[----:B------:R-:W-:Y:S02]  /*9070*/  IMAD.MOV.U32 R2, RZ, RZ, R8 ;  /* 0x000000ffff027224 */ /* 0x000fe400078e0008 */
[----:B------:R-:W-:-:S02]  /*9080*/  IMAD.MOV.U32 R0, RZ, RZ, R9 ;  /* 0x000000ffff007224 */ /* 0x000fc400078e0009 */
[----:B------:R-:W2:Y:S04]  /*9090*/  LDL.LU.64 R8, [R1+0x450] ;  /* 0x0004500001087983 */ /* 0x000ea80000300a00 */
[----:B------:R-:W2:Y:S01]  /*90a0*/  LDL.LU.64 R10, [R1+0x458] ;  /* 0x00045800010a7983 */ /* 0x000ea20000300a00 */
[----:B---3--:R-:W-:Y:S01]  /*90b0*/  HMMA.16816.F32.BF16 R20, R12, R24, R20 ;  /* 0x000000180c14723c */ /* 0x008fe20000041814 */
[----:B------:R-:W-:Y:S11]  /*90c0*/  IMAD.MOV.U32 R7, RZ, RZ, R25 ;  /* 0x000000ffff077224 */ /* 0x000ff600078e0019 */
[----:B------:R-:W-:Y:S11]  /*90d0*/  @!UPT UIADD3 URZ, URZ, URZ, URZ ;  /* 0x0000003f3f3ff290 */ /* 0x000ff6000fffe03f */
[----:B------:R0:W-:Y:S04]  /*90e0*/  STL.64 [R1+0x490], R20 ;  /* 0x0004901401007387 */ /* 0x0001e80000100a00 */
[----:B------:R-:W-:Y:S04]  /*90f0*/  STL.64 [R1+0x498], R22 ;  /* 0x0004981601007387 */ /* 0x000fe80000100a00 */
[----:B-1----:R-:W3:Y:S01]  /*9100*/  LDL.LU.64 R26, [R1+0x1720] ;  /* 0x00172000011a7983 */ /* 0x002ee20000300a00 */
[----:B0-----:R-:W-:-:S03]  /*9110*/  IMAD.MOV.U32 R20, RZ, RZ, R24 ;  /* 0x000000ffff147224 */ /* 0x001fc600078e0018 */
[----:B------:R-:W3:Y:S01]  /*9120*/  LDL.LU.64 R24, [R1+0x1718] ;  /* 0x0017180001187983 */ /* 0x000ee20000300a00 */
[----:B----4-:R-:W-:Y:S02]  /*9130*/  IMAD.MOV.U32 R6, RZ, RZ, R16 ;  /* 0x000000ffff067224 */ /* 0x010fe400078e0010 */
[----:B------:R-:W-:Y:S01]  /*9140*/  IMAD.MOV.U32 R3, RZ, RZ, R17 ;  /* 0x000000ffff037224 */ /* 0x000fe200078e0011 */
[----:B---3--:R-:W-:Y:S11]  /*9150*/  HMMA.16816.F32.BF16 R24, R12, R16, R24 ;  /* 0x000000100c18723c */ /* 0x008ff60000041818 */
[----:B------:R-:W-:Y:S11]  /*9160*/  @!UPT UIADD3 URZ, URZ, URZ, URZ ;  /* 0x0000003f3f3ff290 */ /* 0x000ff6000fffe03f */
[----:B------:R-:W-:Y:S01]  /*9170*/  @!UPT UIADD3 URZ, URZ, URZ, URZ ;  /* 0x0000003f3f3ff290 */ /* 0x000fe2000fffe03f */
[----:B------:R0:W-:Y:S04]  /*9180*/  STL.64 [R1+0x550], R24 ;  /* 0x0005501801007387 */ /* 0x0001e80000100a00 */
[----:B------:R-:W-:Y:S04]  /*9190*/  STL.64 [R1+0x558], R26 ;  /* 0x0005581a01007387 */ /* 0x000fe80000100a00 */
[----:B0-----:R-:W3:Y:S04]  /*91a0*/  LDL.LU.64 R24, [R1+0x1710] ;  /* 0x0017100001187983 */ /* 0x001ee80000300a00 */
[----:B------:R-:W-:Y:S04]  /*91b0*/  STL [R1+0x1700], R6 ;  /* 0x0017000601007387 */ /* 0x000fe80000100800 */
[----:B------:R-:W-:Y:S04]  /*91c0*/  STL.64 [R1+0x16f8], R4 ;  /* 0x0016f80401007387 */ /* 0x000fe80000100a00 */
[----:B------:R-:W4:Y:S04]  /*91d0*/  LDL.LU.64 R16, [R1+0x390] ;  /* 0x0003900001107983 */ /* 0x000f280000300a00 */
[----:B------:R-:W2:Y:S04]  /*91e0*/  LDL.LU.64 R18, [R1+0x398] ;  /* 0x0003980001127983 */ /* 0x000ea80000300a00 */
[----:B--2---:R-:W-:Y:S04]  /*91f0*/  STL.64 [R1+0x1688], R18 ;  /* 0x0016881201007387 */ /* 0x004fe80000100a00 */
[----:B----4-:R0:W-:Y:S04]  /*9200*/  STL.64 [R1+0x1680], R16 ;  /* 0x0016801001007387 */ /* 0x0101e80000100a00 */
[----:B0-----:R-:W2:Y:S01]  /*9210*/  LDL R16, [R1+0x20] ;  /* 0x0000200001107983 */ /* 0x001ea20000100800 */
[----:B------:R-:W-:-:S07]  /*9220*/  IMAD.MOV.U32 R17, RZ, RZ, R29 ;  /* 0x000000ffff117224 */ /* 0x000fce00078e001d */
[----:B--2---:R-:W-:Y:S11]  /*9230*/  HMMA.16816.F32.BF16 R8, R12, R16, R8 ;  /* 0x000000100c08723c */ /* 0x004ff60000041808 */
[----:B------:R-:W-:Y:S11]  /*9240*/  @!UPT UIADD3 URZ, URZ, URZ, URZ ;  /* 0x0000003f3f3ff290 */ /* 0x000ff6000fffe03f */
[----:B------:R-:W-:Y:S01]  /*9250*/  @!UPT UIADD3 URZ, URZ, URZ, URZ ;  /* 0x0000003f3f3ff290 */ /* 0x000fe2000fffe03f */
[----:B------:R0:W-:Y:S04]  /*9260*/  STL.64 [R1+0x540], R8 ;  /* 0x0005400801007387 */ /* 0x0001e80000100a00 */
[----:B------:R1:W-:Y:S04]  /*9270*/  STL.64 [R1+0x548], R10 ;  /* 0x0005480a01007387 */ /* 0x0003e80000100a00 */
[----:B0-----:R-:W3:Y:S04]  /*9280*/  LDL.LU.64 R8, [R1+0x430] ;  /* 0x0004300001087983 */ /* 0x001ee80000300a00 */
[----:B-1----:R-:W3:Y:S04]  /*9290*/  LDL.LU.64 R10, [R1+0x438] ;  /* 0x00043800010a7983 */ /* 0x002ee80000300a00 */
[----:B------:R0:W-:Y:S04]  /*92a0*/  STL.64 [R1+0x1698], R16 ;  /* 0x0016981001007387 */ /* 0x0001e80000100a00 */
[----:B0-----:R-:W2:Y:S04]  /*92b0*/  LDL.LU.64 R16, [R1+0x3b0] ;  /* 0x0003b00001107983 */ /* 0x001ea80000300a00 */
[----:B------:R-:W4:Y:S04]  /*92c0*/  LDL.LU.64 R18, [R1+0x3b8] ;  /* 0x0003b80001127983 */ /* 0x000f280000300a00 */
[----:B----4-:R-:W-:Y:S04]  /*92d0*/  STL.64 [R1+0x16a8], R18 ;  /* 0x0016a81201007387 */ /* 0x010fe80000100a00 */
[----:B--2---:R0:W-:Y:S04]  /*92e0*/  STL.64 [R1+0x16a0], R16 ;  /* 0x0016a01001007387 */ /* 0x0041e80000100a00 */
[----:B------:R-:W2:Y:S01]  /*92f0*/  LDL.LU.64 R4, [R1+0x3f0] ;  /* 0x0003f00001047983 */ /* 0x000ea20000300a00 */
[----:B0-----:R-:W-:-:S02]  /*9300*/  IMAD.MOV.U32 R16, RZ, RZ, R20 ;  /* 0x000000ffff107224 */ /* 0x001fc400078e0014 */
[----:B------:R-:W-:Y:S02]  /*9310*/  IMAD.MOV.U32 R17, RZ, RZ, R7 ;  /* 0x000000ffff117224 */ /* 0x000fe400078e0007 */
[----:B------:R-:W2:Y:S04]  /*9320*/  LDL.LU.64 R6, [R1+0x3f8] ;  /* 0x0003f80001067983 */ /* 0x000ea80000300a00 */
[----:B------:R-:W4:Y:S04]  /*9330*/  LDL.LU.64 R20, [R1+0x3e0] ;  /* 0x0003e00001147983 */ /* 0x000f280000300a00 */
[----:B------:R-:W4:Y:S04]  /*9340*/  LDL.LU.64 R22, [R1+0x3e8] ;  /* 0x0003e80001167983 */ /* 0x000f280000300a00 */
[----:B------:R0:W-:Y:S04]  /*9350*/  STL.64 [R1+0x16c0], R16 ;  /* 0x0016c01001007387 */ /* 0x0001e80000100a00 */
[----:B0-----:R-:W2:Y:S04]  /*9360*/  LDL.LU.64 R16, [R1+0x3d0] ;  /* 0x0003d00001107983 */ /* 0x001ea80000300a00 */
[----:B------:R-:W2:Y:S01]  /*9370*/  LDL.LU.64 R18, [R1+0x3d8] ;  /* 0x0003d80001127983 */ /* 0x000ea20000300a00 */
[C---:B---3--:R-:W-:Y:S03]  /*9380*/  HMMA.16816.F32.BF16 R8, R12.reuse, R24, R8 ;  /* 0x000000180c08723c */ /* 0x048fe60000041808 */
[----:B--2---:R-:W-:Y:S04]  /*9390*/  STL.64 [R1+0x16d0], R18 ;  /* 0x0016d01201007387 */ /* 0x004fe80000100a00 */
[----:B------:R0:W-:Y:S04]  /*93a0*/  STL.64 [R1+0x16c8], R16 ;  /* 0x0016c81001007387 */ /* 0x0001e80000100a00 */
[----:B0-----:R-:W2:Y:S11]  /*93b0*/  LDL.64 R16, [R1+0x60] ;  /* 0x0000600001107983 */ /* 0x001eb60000100a00 */
[----:B------:R-:W-:Y:S01]  /*93c0*/  @!UPT UIADD3 URZ, URZ, URZ, URZ ;  /* 0x0000003f3f3ff290 */ /* 0x000fe2000fffe03f */
[----:B------:R0:W-:Y:S04]  /*93d0*/  STL.64 [R1+0x530], R8 ;  /* 0x0005300801007387 */ /* 0x0001e80000100a00 */
[----:B------:R-:W-:Y:S04]  /*93e0*/  STL.64 [R1+0x538], R10 ;  /* 0x0005380a01007387 */ /* 0x000fe80000100a00 */
[----:B0-----:R-:W3:Y:S04]  /*93f0*/  LDL.LU.64 R8, [R1+0x1708] ;  /* 0x0017080001087983 */ /* 0x001ee80000300a00 */
[----:B------:R0:W-:Y:S04]  /*9400*/  STL.64 [R1+0x1690], R24 ;  /* 0x0016901801007387 */ /* 0x0001e80000100a00 */
[----:B0-----:R-:W2:Y:S04]  /*9410*/  LDL.LU.64 R24, [R1+0x3a0] ;  /* 0x0003a00001187983 */ /* 0x001ea80000300a00 */
[----:B------:R-:W2:Y:S04]  /*9420*/  LDL.LU.64 R26, [R1+0x3a8] ;  /* 0x0003a800011a7983 */ /* 0x000ea80000300a00 */
[----:B--2---:R-:W-:Y:S04]  /*9430*/  STL.64 [R1+0x16b8], R26 ;  /* 0x0016b81a01007387 */ /* 0x004fe80000100a00 */
[----:B------:R0:W-:Y:S04]  /*9440*/  STL.64 [R1+0x16b0], R24 ;  /* 0x0016b01801007387 */ /* 0x0001e80000100a00 */
[----:B0-----:R-:W2:Y:S04]  /*9450*/  LDL.LU.64 R24, [R1+0x3c0] ;  /* 0x0003c00001187983 */ /* 0x001ea80000300a00 */
[----:B------:R-:W2:Y:S01]  /*9460*/  LDL.LU.64 R26, [R1+0x3c8] ;  /* 0x0003c800011a7983 */ /* 0x000ea20000300a00 */
[C---:B---3--:R-:W-:Y:S03]  /*9470*/  HMMA.16816.F32.BF16 R4, R12.reuse, R8, R4 ;  /* 0x000000080c04723c */ /* 0x048fe60000041804 */
[----:B--2---:R-:W-:Y:S04]  /*9480*/  STL.64 [R1+0x16e0], R26 ;  /* 0x0016e01a01007387 */ /* 0x004fe80000100a00 */
[----:B------:R0:W-:Y:S04]  /*9490*/  STL.64 [R1+0x16d8], R24 ;  /* 0x0016d81801007387 */ /* 0x0001e80000100a00 */
[----:B0-----:R-:W2:Y:S04]  /*94a0*/  LDL.LU.64 R24, [R1+0x570] ;  /* 0x0005700001187983 */ /* 0x001ea80000300a00 */
[----:B------:R-:W2:Y:S08]  /*94b0*/  LDL.LU.64 R26, [R1+0x578] ;  /* 0x00057800011a7983 */ /* 0x000eb00000300a00 */
[----:B------:R-:W-:Y:S04]  /*94c0*/  STL.64 [R1+0x520], R4 ;  /* 0x0005200401007387 */ /* 0x000fe80000100a00 */
[----:B------:R0:W-:Y:S04]  /*94d0*/  STL.64 [R1+0x528], R6 ;  /* 0x0005280601007387 */ /* 0x0001e80000100a00 */
[----:B0-----:R-:W3:Y:S04]  /*94e0*/  LDL.LU R6, [R1+0x1700] ;  /* 0x0017000001067983 */ /* 0x001ee80000300800 */
[----:B------:R-:W4:Y:S02]  /*94f0*/  LDL.LU.64 R4, [R1+0x16f8] ;  /* 0x0016f80001047983 */ /* 0x000f240000300a00 */
[----:B----4-:R-:W-:Y:S02]  /*9500*/  HMMA.16816.F32.BF16 R12, R12, R4, R20 ;  /* 0x000000040c0c723c */ /* 0x010fe40000041814 */
[----:B------:R-:W2:Y:S04]  /*9510*/  LDL.LU.64 R22, [R1+0x16f0] ;  /* 0x0016f00001167983 */ /* 0x000ea80000300a00 */
[----:B------:R-:W2:Y:S11]  /*9520*/  LDL.LU.64 R20, [R1+0x16e8] ;  /* 0x0016e80001147983 */ /* 0x000eb60000300a00 */
[----:B------:R-:W-:Y:S06]  /*9530*/  @!UPT UIADD3 URZ, URZ, URZ, URZ ;  /* 0x0000003f3f3ff290 */ /* 0x000fec000fffe03f */
[----:B------:R0:W-:Y:S04]  /*9540*/  STL.64 [R1+0x480], R12 ;  /* 0x0004800c01007387 */ /* 0x0001e80000100a00 */
[----:B------:R-:W-:Y:S01]  /*9550*/  STL.64 [R1+0x488], R14 ;  /* 0x0004880e01007387 */ /* 0x000fe20000100a00 */
[----:B0-----:R-:W-:Y:S02]  /*9560*/  IMAD.MOV.U32 R12, RZ, RZ, R2 ;  /* 0x000000ffff0c7224 */ /* 0x001fe400078e0002 */
[----:B------:R-:W-:Y:S02]  /*9570*/  IMAD.MOV.U32 R13, RZ, RZ, R0 ;  /* 0x000000ffff0d7224 */ /* 0x000fe400078e0000 */
[----:B------:R-:W-:Y:S02]  /*9580*/  IMAD.MOV.U32 R2, RZ, RZ, R16 ;  /* 0x000000ffff027224 */ /* 0x000fe400078e0010 */
[----:B------:R-:W-:Y:S01]  /*9590*/  IMAD.MOV.U32 R0, RZ, RZ, R17 ;  /* 0x000000ffff007224 */ /* 0x000fe200078e0011 */
[C---:B--2---:R-:W-:Y:S11]  /*95a0*/  HMMA.16816.F32.BF16 R24, R20.reuse, R16, R24 ;  /* 0x000000101418723c */ /* 0x044ff60000041818 */
[----:B------:R-:W-:Y:S11]  /*95b0*/  @!UPT UIADD3 URZ, URZ, URZ, URZ ;  /* 0x0000003f3f3ff290 */ /* 0x000ff6000fffe03f */
[----:B------:R-:W-:Y:S01]  /*95c0*/  @!UPT UIADD3 URZ, URZ, URZ, URZ ;  /* 0x0000003f3f3ff290 */ /* 0x000fe2000fffe03f */
[----:B------:R-:W-:Y:S04]  /*95d0*/  STL.64 [R1+0x510], R24 ;  /* 0x0005101801007387 */ /* 0x000fe80000100a00 */
[----:B------:R0:W-:Y:S04]  /*95e0*/  STL.64 [R1+0x518], R26 ;  /* 0x0005181a01007387 */ /* 0x0001e80000100a00 */
[----:B0-----:R-:W2:Y:S04]  /*95f0*/  LDL.LU.64 R26, [R1+0x16e0] ;  /* 0x0016e000011a7983 */ /* 0x001ea80000300a00 */
[----:B------:R-:W2:Y:S04]  /*9600*/  LDL.LU.64 R24, [R1+0x16d8] ;  /* 0x0016d80001187983 */ /* 0x000ea80000300a00 */
[----:B------:R-:W4:Y:S04]  /*9610*/  LDL.LU.64 R18, [R1+0x16d0] ;  /* 0x0016d00001127983 */ /* 0x000f280000300a00 */
[----:B------:R-:W4:Y:S02]  /*9620*/  LDL.LU.64 R16, [R1+0x16c8] ;  /* 0x0016c80001107983 */ /* 0x000f240000300a00 */
[C---:B----4-:R-:W-:Y:S11]  /*9630*/  HMMA.16816.F32.BF16 R16, R20.reuse, R12, R16 ;  /* 0x0000000c1410723c */ /* 0x050ff60000041810 */
[----:B------:R-:W-:Y:S11]  /*9640*/  @!UPT UIADD3 URZ, URZ, URZ, URZ ;  /* 0x0000003f3f3ff290 */ /* 0x000ff6000fffe03f */
[----:B------:R-:W-:Y:S01]  /*9650*/  @!UPT UIADD3 URZ, URZ, URZ, URZ ;  /* 0x0000003f3f3ff290 */ /* 0x000fe2000fffe03f */
[----:B------:R0:W-:Y:S04]  /*9660*/  STL.64 [R1+0x500], R16 ;  /* 0x0005001001007387 */ /* 0x0001e80000100a00 */
[----:B------:R2:W-:Y:S04]  /*9670*/  STL.64 [R1+0x508], R18 ;  /* 0x0005081201007387 */ /* 0x0005e80000100a00 */
[----:B0-----:R-:W2:Y:S04]  /*9680*/  LDL.LU.64 R16, [R1+0x16c0] ;  /* 0x0016c00001107983 */ /* 0x001ea80000300a00 */
[----:B------:R-:W-:Y:S01]  /*9690*/  STL.64 [R1+0x1658], R12 ;  /* 0x0016580c01007387 */ /* 0x000fe20000100a00 */
[----:B--2---:R-:W-:Y:S03]  /*96a0*/  HMMA.16816.F32.BF16 R16, R20, R16, R24 ;  /* 0x000000101410723c */ /* 0x004fe60000041818 */
[----:B------:R-:W2:Y:S04]  /*96b0*/  LDL.LU.64 R26, [R1+0x16b8] ;  /* 0x0016b800011a7983 */ /* 0x000ea80000300a00 */
[----:B------:R-:W2:Y:S11]  /*96c0*/  LDL.LU.64 R24, [R1+0x16b0] ;  /* 0x0016b00001187983 */ /* 0x000eb60000300a00 */
[----:B------:R-:W-:Y:S05]  /*96d0*/  @!UPT UIADD3 URZ, URZ, URZ, URZ ;  /* 0x0000003f3f3ff290 */ /* 0x000fea000fffe03f */
[----:B------:R-:W-:Y:S04]  /*96e0*/  STL.64 [R1+0x4f0], R16 ;  /* 0x0004f01001007387 */ /* 0x000fe80000100a00 */
[----:B------:R0:W-:Y:S04]  /*96f0*/  STL.64 [R1+0x4f8], R18 ;  /* 0x0004f81201007387 */ /* 0x0001e80000100a00 */
[----:B0-----:R-:W4:Y:S04]  /*9700*/  LDL.LU.64 R18, [R1+0x16a8] ;  /* 0x0016a80001127983 */ /* 0x001f280000300a00 */
[----:B------:R-:W4:Y:S01]  /*9710*/  LDL.LU.64 R16, [R1+0x16a0] ;  /* 0x0016a00001107983 */ /* 0x000f220000300a00 */
[----:B---3--:R-:W-:-:S02]  /*9720*/  IMAD.MOV.U32 R12, RZ, RZ, R6 ;  /* 0x000000ffff0c7224 */ /* 0x008fc400078e0006 */
[----:B------:R-:W-:-:S07]  /*9730*/  IMAD.MOV.U32 R13, RZ, RZ, R3 ;  /* 0x000000ffff0d7224 */ /* 0x000fce00078e0003 */
[C---:B----4-:R-:W-:Y:S01]  /*9740*/  HMMA.16816.F32.BF16 R12, R20.reuse, R12, R16 ;  /* 0x0000000c140c723c */ /* 0x050fe20000041810 */
[----:B------:R-:W2:Y:S11]  /*9750*/  LDL.LU.64 R16, [R1+0x1698] ;  /* 0x0016980001107983 */ /* 0x000eb60000300a00 */
[----:B------:R-:W-:Y:S11]  /*9760*/  @!UPT UIADD3 URZ, URZ, URZ, URZ ;  /* 0x0000003f3f3ff290 */ /* 0x000ff6000fffe03f */
[----:B------:R-:W-:Y:S04]  /*9770*/  STL.64 [R1+0x4e0], R12 ;  /* 0x0004e00c01007387 */ /* 0x000fe80000100a00 */
[----:B------:R-:W-:Y:S01]  /*9780*/  STL.64 [R1+0x4e8], R14 ;  /* 0x0004e80e01007387 */ /* 0x000fe20000100a00 */
[C---:B--2---:R-:W-:Y:S03]  /*9790*/  HMMA.16816.F32.BF16 R16, R20.reuse, R16, R24 ;  /* 0x000000101410723c */ /* 0x044fe60000041818 */
[----:B------:R-:W2:Y:S11]  /*97a0*/  LDL.LU.64 R24, [R1+0x1690] ;  /* 0x0016900001187983 */ /* 0x000eb60000300a00 */
[----:B------:R-:W-:Y:S09]  /*97b0*/  @!UPT UIADD3 URZ, URZ, URZ, URZ ;  /* 0x0000003f3f3ff290 */ /* 0x000ff2000fffe03f */
[----:B------:R0:W-:Y:S01]  /*97c0*/  STL.64 [R1+0x4d0], R16 ;  /* 0x0004d01001007387 */ /* 0x0001e20000100a00 */
[----:B------:R-:W-:Y:S02]  /*97d0*/  IMAD.MOV.U32 R10, RZ, RZ, R18 ;  /* 0x000000ffff0a7224 */ /* 0x000fe400078e0012 */
[----:B------:R-:W-:Y:S02]  /*97e0*/  IMAD.MOV.U32 R11, RZ, RZ, R19 ;  /* 0x000000ffff0b7224 */ /* 0x000fe400078e0013 */
[----:B------:R-:W2:Y:S04]  /*97f0*/  LDL.LU.64 R18, [R1+0x1688] ;  /* 0x0016880001127983 */ /* 0x000ea80000300a00 */
[----:B0-----:R-:W2:Y:S02]  /*9800*/  LDL.LU.64 R16, [R1+0x1680] ;  /* 0x0016800001107983 */ /* 0x001ea40000300a00 */
[C---:B--2---:R-:W-:Y:S11]  /*9810*/  HMMA.16816.F32.BF16 R16, R20.reuse, R24, R16 ;  /* 0x000000181410723c */ /* 0x044ff60000041810 */
[----:B------:R-:W-:Y:S11]  /*9820*/  @!UPT UIADD3 URZ, URZ, URZ, URZ ;  /* 0x0000003f3f3ff290 */ /* 0x000ff6000fffe03f */
[----:B------:R-:W-:Y:S01]  /*9830*/  @!UPT UIADD3 URZ, URZ, URZ, URZ ;  /* 0x0000003f3f3ff290 */ /* 0x000fe2000fffe03f */
[----:B------:R-:W-:Y:S04]  /*9840*/  STL.64 [R1+0x4c0], R16 ;  /* 0x0004c01001007387 */ /* 0x000fe80000100a00 */
[----:B------:R0:W-:Y:S04]  /*9850*/  STL.64 [R1+0x4c8], R18 ;  /* 0x0004c81201007387 */ /* 0x0001e80000100a00 */
[----:B0-----:R-:W2:Y:S04]  /*9860*/  LDL.LU.64 R18, [R1+0x1678] ;  /* 0x0016780001127983 */ /* 0x001ea80000300a00 */
[----:B------:R-:W2:Y:S04]  /*9870*/  LDL.LU.64 R16, [R1+0x1670] ;  /* 0x0016700001107983 */ /* 0x000ea80000300a00 */
[----:B------:R0:W-:Y:S04]  /*9880*/  STL.64 [R1+0x1620], R24 ;  /* 0x0016201801007387 */ /* 0x0001e80000100a00 */
[----:B0-----:R-:W3:Y:S04]  /*9890*/  LDL.64 R24, [R1+0x20] ;  /* 0x0000200001187983 */ /* 0x001ee80000100a00 */
[----:B---3--:R0:W-:Y:S04]  /*98a0*/  STL.64 [R1+0x1628], R24 ;  /* 0x0016281801007387 */ /* 0x0081e80000100a00 */
[----:B0-----:R-:W3:Y:S04]  /*98b0*/  LDL.64 R24, [R1+0x30] ;  /* 0x0000300001187983 */ /* 0x001ee80000100a00 */
[----:B---3--:R0:W-:Y:S04]  /*98c0*/  STL.64 [R1+0x1638], R24 ;  /* 0x0016381801007387 */ /* 0x0081e80000100a00 */
[----:B0-----:R-:W3:Y:S04]  /*98d0*/  LDL.64 R24, [R1+0x40] ;  /* 0x0000400001187983 */ /* 0x001ee80000100a00 */
[----:B---3--:R0:W-:Y:S04]  /*98e0*/  STL.64 [R1+0x1650], R24 ;  /* 0x0016501801007387 */ /* 0x0081e80000100a00 */
[----:B0-----:R-:W3:Y:S04]  /*98f0*/  LDL.LU.64 R24, [R1+0x380] ;  /* 0x0003800001187983 */ /* 0x001ee80000300a00 */
[----:B------:R-:W3:Y:S02]  /*9900*/  LDL.LU.64 R26, [R1+0x388] ;  /* 0x00038800011a7983 */ /* 0x000ee40000300a00 */
[C---:B---3--:R-:W-:Y:S11]  /*9910*/  HMMA.16816.F32.BF16 R24, R20.reuse, R8, R24 ;  /* 0x000000081418723c */ /* 0x048ff60000041818 */
[----:B------:R-:W-:Y:S11]  /*9920*/  @!UPT UIADD3 URZ, URZ, URZ, URZ ;  /* 0x0000003f3f3ff290 */ /* 0x000ff6000fffe03f */
[----:B------:R-:W-:Y:S01]  /*9930*/  @!UPT UIADD3 URZ, URZ, URZ, URZ ;  /* 0x0000003f3f3ff290 */ /* 0x000fe2000fffe03f */
[----:B------:R0:W-:Y:S04]  /*9940*/  STL.64 [R1+0x4b0], R24 ;  /* 0x0004b01801007387 */ /* 0x0001e80000100a00 */
[----:B------:R1:W-:Y:S04]  /*9950*/  STL.64 [R1+0x4b8], R26 ;  /* 0x0004b81a01007387 */ /* 0x0003e80000100a00 */
[----:B0-----:R-:W3:Y:S04]  /*9960*/  LDL.LU.64 R24, [R1+0x1e0] ;  /* 0x0001e00001187983 */ /* 0x001ee80000300a00 */
[----:B-1----:R-:W4:Y:S04]  /*9970*/  LDL.LU.64 R26, [R1+0x1e8] ;  /* 0x0001e800011a7983 */ /* 0x002f280000300a00 */
[----:B----4-:R-:W-:Y:S04]  /*9980*/  STL.64 [R1+0x1668], R26 ;  /* 0x0016681a01007387 */ /* 0x010fe80000100a00 */
[----:B---3--:R0:W-:Y:S04]  /*9990*/  STL.64 [R1+0x1660], R24 ;  /* 0x0016601801007387 */ /* 0x0081e80000100a00 */
[----:B0-----:R-:W2:Y:S04]  /*99a0*/  LDL.LU.64 R24, [R1+0x360] ;  /* 0x0003600001187983 */ /* 0x001ea80000300a00 */
[----:B------:R-:W2:Y:S04]  /*99b0*/  LDL.LU.64 R26, [R1+0x368] ;  /* 0x00036800011a7983 */ /* 0x000ea80000300a00 */
[----:B------:R-:W-:Y:S04]  /*99c0*/  STL.64 [R1+0x1618], R10 ;  /* 0x0016180a01007387 */ /* 0x000fe80000100a00 */
[----:B------:R0:W-:Y:S04]  /*99d0*/  STL.64 [R1+0x1610], R8 ;  /* 0x0016100801007387 */ /* 0x0001e80000100a00 */
[----:B0-----:R-:W3:Y:S04]  /*99e0*/  LDL.LU.64 R8, [R1+0x370] ;  /* 0x0003700001087983 */ /* 0x001ee80000300a00 */
[----:B------:R-:W3:Y:S04]  /*99f0*/  LDL.LU.64 R10, [R1+0x378] ;  /* 0x00037800010a7983 */ /* 0x000ee80000300a00 */
[----:B------:R0:W-:Y:S01]  /*9a00*/  STL.64 [R1+0x1630], R4 ;  /* 0x0016300401007387 */ /* 0x0001e20000100a00 */
[----:B---3--:R-:W-:Y:S03]  /*9a10*/  HMMA.16816.F32.BF16 R8, R20, R4, R8 ;  /* 0x000000041408723c */ /* 0x008fe60000041808 */
[----:B0-----:R-:W3:Y:S04]  /*9a20*/  LDL.LU.64 R4, [R1+0x1b0] ;  /* 0x0001b00001047983 */ /* 0x001ee80000300a00 */
[----:B------:R-:W0:Y:S11]  /*9a30*/  LDSM.16.MT88.4 R20, [R28+0x180] ;  /* 0x000180001c14783b */ /* 0x000e360000004200 */
[----:B------:R-:W-:Y:S05]  /*9a40*/  @!UPT UIADD3 URZ, URZ, URZ, URZ ;  /* 0x0000003f3f3ff290 */ /* 0x000fea000fffe03f */
[----:B------:R-:W-:Y:S04]  /*9a50*/  STL.64 [R1+0x470], R8 ;  /* 0x0004700801007387 */ /* 0x000fe80000100a00 */
[----:B------:R-:W-:Y:S04]  /*9a60*/  STL.64 [R1+0x478], R10 ;  /* 0x0004780a01007387 */ /* 0x000fe80000100a00 */
[----:B------:R-:W4:Y:S01]  /*9a70*/  LDL.LU.64 R6, [R1+0x1b8] ;  /* 0x0001b80001067983 */ /* 0x000f220000300a00 */
[----:B------:R-:W-:Y:S02]  /*9a80*/  IMAD.MOV.U32 R12, RZ, RZ, R2 ;  /* 0x000000ffff0c7224 */ /* 0x000fe400078e0002 */
[----:B------:R-:W-:-:S07]  /*9a90*/  IMAD.MOV.U32 R13, RZ, RZ, R0 ;  /* 0x000000ffff0d7224 */ /* 0x000fce00078e0000 */
[C---:B--2---:R-:W-:Y:S01]  /*9aa0*/  HMMA.16816.F32.BF16 R12, R16.reuse, R12, R24 ;  /* 0x0000000c100c723c */ /* 0x044fe20000041818 */
[----:B----4-:R-:W-:Y:S04]  /*9ab0*/  STL.64 [R1+0x1648], R6 ;  /* 0x0016480601007387 */ /* 0x010fe80000100a00 */
[----:B---3--:R1:W-:Y:S04]  /*9ac0*/  STL.64 [R1+0x1640], R4 ;  /* 0x0016400401007387 */ /* 0x0083e80000100a00 */
[----:B-1----:R-:W2:Y:S04]  /*9ad0*/  LDL.LU.64 R4, [R1+0x1d0] ;  /* 0x0001d00001047983 */ /* 0x002ea80000300a00 */
[----:B------:R-:W2:Y:S04]  /*9ae0*/  LDL.LU.64 R6, [R1+0x1d8] ;  /* 0x0001d80001067983 */ /* 0x000ea80000300a00 */
[----:B------:R-:W3:Y:S04]  /*9af0*/  LDL.LU.64 R8, [R1+0xb0] ;  /* 0x0000b00001087983 */ /* 0x000ee80000300a00 */
[----:B------:R-:W3:Y:S04]  /*9b00*/  LDL.LU.64 R10, [R1+0xb8] ;  /* 0x0000b800010a7983 */ /* 0x000ee80000300a00 */
[----:B0-----:R-:W-:Y:S04]  /*9b10*/  STL.64 [R1+0x1608], R22 ;  /* 0x0016081601007387 */ /* 0x001fe80000100a00 */
[----:B------:R0:W-:Y:S04]  /*9b20*/  STL.64 [R1+0x1600], R20 ;  /* 0x0016001401007387 */ /* 0x0001e80000100a00 */
[----:B0-----:R-:W4:Y:S04]  /*9b30*/  LDL.LU.64 R20, [R1+0x1a0] ;  /* 0x0001a00001147983 */ /* 0x001f280000300a00 */
[----:B------:R-:W4:Y:S04]  /*9b40*/  LDL.LU.64 R22, [R1+0x1a8] ;  /* 0x0001a80001167983 */ /* 0x000f280000300a00 */
[----:B------:R-:W2:Y:S04]  /*9b50*/  LDL.LU.64 R26, [R1+0x1668] ;  /* 0x00166800011a7983 */ /* 0x000ea80000300a00 */
[----:B------:R-:W2:Y:S04]  /*9b60*/  LDL.LU.64 R24, [R1+0x1660] ;  /* 0x0016600001187983 */ /* 0x000ea80000300a00 */
[----:B------:R0:W-:Y:S04]  /*9b70*/  STL.64 [R1+0x460], R12 ;  /* 0x0004600c01007387 */ /* 0x0001e80000100a00 */
[----:B------:R2:W-:Y:S04]  /*9b80*/  STL.64 [R1+0x468], R14 ;  /* 0x0004680e01007387 */ /* 0x0005e80000100a00 */
[----:B0-----:R-:W2:Y:S02]  /*9b90*/  LDL.LU.64 R12, [R1+0x1658] ;  /* 0x00165800010c7983 */ /* 0x001ea40000300a00 */
[C---:B--2---:R-:W-:Y:S02]  /*9ba0*/  HMMA.16816.F32.BF16 R12, R16.reuse, R12, R24 ;  /* 0x0000000c100c723c */ /* 0x044fe40000041818 */
[----:B------:R-:W2:Y:S11]  /*9bb0*/  LDL.LU.64 R24, [R1+0x1650] ;  /* 0x0016500001187983 */ /* 0x000eb60000300a00 */
[----:B------:R-:W-:Y:S10]  /*9bc0*/  @!UPT UIADD3 URZ, URZ, URZ, URZ ;  /* 0x0000003f3f3ff290 */ /* 0x000ff4000fffe03f */
[----:B------:R0:W-:Y:S04]  /*9bd0*/  STL.64 [R1+0x450], R12 ;  /* 0x0004500c01007387 */ /* 0x0001e80000100a00 */
[----:B------:R1:W-:Y:S04]  /*9be0*/  STL.64 [R1+0x458], R14 ;  /* 0x0004580e01007387 */ /* 0x0003e80000100a00 */
[----:B0-----:R-:W3:Y:S04]  /*9bf0*/  LDL.LU.64 R12, [R1+0xa0] ;  /* 0x0000a000010c7983 */ /* 0x001ee80000300a00 */
[----:B-1----:R-:W3:Y:S01]  /*9c00*/  LDL.LU.64 R14, [R1+0xa8] ;  /* 0x0000a800010e7983 */ /* 0x002ee20000300a00 */
[----:B--2---:R-:W-:Y:S01]  /*9c10*/  HMMA.16816.F32.BF16 R4, R16, R24, R4 ;  /* 0x000000181004723c */ /* 0x004fe20000041804 */
[----:B------:R-:W-:-:S02]  /*9c20*/  IMAD.MOV.U32 R2, RZ, RZ, R24 ;  /* 0x000000ffff027224 */ /* 0x000fc400078e0018 */
[----:B------:R-:W-:Y:S11]  /*9c30*/  IMAD.MOV.U32 R0, RZ, RZ, R25 ;  /* 0x000000ffff007224 */ /* 0x000ff600078e0019 */
[----:B------:R-:W-:Y:S09]  /*9c40*/  @!UPT UIADD3 URZ, URZ, URZ, URZ ;  /* 0x0000003f3f3ff290 */ /* 0x000ff2000fffe03f */
[----:B------:R-:W-:Y:S04]  /*9c50*/  STL.64 [R1+0x430], R4 ;  /* 0x0004300401007387 */ /* 0x000fe80000100a00 */
[----:B------:R0:W-:Y:S04]  /*9c60*/  STL.64 [R1+0x438], R6 ;  /* 0x0004380601007387 */ /* 0x0001e80000100a00 */
[----:B0-----:R-:W2:Y:S04]  /*9c70*/  LDL.LU.64 R6, [R1+0x1648] ;  /* 0x0016480001067983 */ /* 0x001ea80000300a00 */
[----:B------:R-:W2:Y:S04]  /*9c80*/  LDL.LU.64 R4, [R1+0x1640] ;  /* 0x0016400001047983 */ /* 0x000ea80000300a00 */
[----:B------:R-:W2:Y:S02]  /*9c90*/  LDL.LU.64 R24, [R1+0x1638] ;  /* 0x0016380001187983 */ /* 0x000ea40000300a00 */
[----:B--2---:R-:W-:Y:S01]  /*9ca0*/  HMMA.16816.F32.BF16 R4, R16, R24, R4 ;  /* 0x000000181004723c */ /* 0x004fe20000041804 */
[----:B------:R-:W-:Y:S11]  /*9cb0*/  IMAD.MOV.U32 R3, RZ, RZ, R25 ;  /* 0x000000ffff037224 */ /* 0x000ff600078e0019 */
[----:B------:R-:W-:Y:S11]  /*9cc0*/  @!UPT UIADD3 URZ, URZ, URZ, URZ ;  /* 0x0000003f3f3ff290 */ /* 0x000ff6000fffe03f */
[----:B------:R0:W-:Y:S04]  /*9cd0*/  STL.64 [R1+0x440], R4 ;  /* 0x0004400401007387 */ /* 0x0001e80000100a00 */
[----:B------:R1:W-:Y:S04]  /*9ce0*/  STL.64 [R1+0x448], R6 ;  /* 0x0004480601007387 */ /* 0x0003e80000100a00 */
[----:B0-----:R-:W2:Y:S01]  /*9cf0*/  LDL.LU.64 R4, [R1+0x1630] ;  /* 0x0016300001047983 */ /* 0x001ea20000300a00 */
[----:B-1----:R-:W-:-:S03]  /*9d00*/  IMAD.MOV.U32 R6, RZ, RZ, R24 ;  /* 0x000000ffff067224 */ /* 0x002fc600078e0018 */
[----:B------:R-:W4:Y:S02]  /*9d10*/  LDL.LU.64 R24, [R1+0x1628] ;  /* 0x0016280001187983 */ /* 0x000f240000300a00 */
[----:B----4-:R-:W-:Y:S01]  /*9d20*/  HMMA.16816.F32.BF16 R20, R16, R24, R20 ;  /* 0x000000181014723c */ /* 0x010fe20000041814 */
[----:B------:R-:W-:Y:S11]  /*9d30*/  IMAD.MOV.U32 R7, RZ, RZ, R25 ;  /* 0x000000ffff077224 */ /* 0x000ff600078e0019 */
[----:B------:R-:W-:Y:S11]  /*9d40*/  @!UPT UIADD3 URZ, URZ, URZ, URZ ;  /* 0x0000003f3f3ff290 */ /* 0x000ff6000fffe03f */
[----:B------:R0:W-:Y:S04]  /*9d50*/  STL.64 [R1+0x4a0], R20 ;  /* 0x0004a01401007387 */ /* 0x0001e80000100a00 */
[----:B------:R-:W-:Y:S01]  /*9d60*/  STL.64 [R1+0x4a8], R22 ;  /* 0x0004a81601007387 */ /* 0x000fe20000100a00 */
[----:B0-----:R-:W-:-:S03]  /*9d70*/  IMAD.MOV.U32 R20, RZ, RZ, R24 ;  /* 0x000000ffff147224 */ /* 0x001fc600078e0018 */
[----:B------:R-:W3:Y:S02]  /*9d80*/  LDL.LU.64 R24, [R1+0x1620] ;  /* 0x0016200001187983 */ /* 0x000ee40000300a00 */
[----:B---3--:R-:W-:Y:S11]  /*9d90*/  HMMA.16816.F32.BF16 R8, R16, R24, R8 ;  /* 0x000000181008723c */ /* 0x008ff60000041808 */
[----:B------:R-:W-:Y:S11]  /*9da0*/  @!UPT UIADD3 URZ, URZ, URZ, URZ ;  /* 0x0000003f3f3ff290 */ /* 0x000ff6000fffe03f */
[----:B------:R-:W-:Y:S01]  /*9db0*/  @!UPT UIADD3 URZ, URZ, URZ, URZ ;  /* 0x0000003f3f3ff290 */ /* 0x000fe2000fffe03f */
[----:B------:R-:W-:Y:S04]  /*9dc0*/  STL.64 [R1+0x570], R8 ;  /* 0x0005700801007387 */ /* 0x000fe80000100a00 */
[----:B------:R0:W-:Y:S04]  /*9dd0*/  STL.64 [R1+0x578], R10 ;  /* 0x0005780a01007387 */ /* 0x0001e80000100a00 */
[----:B0-----:R-:W3:Y:S04]  /*9de0*/  LDL.LU.64 R10, [R1+0x1618] ;  /* 0x00161800010a7983 */ /* 0x001ee80000300a00 */
[----:B------:R-:W4:Y:S04]  /*9df0*/  LDL.LU.64 R8, [R1+0x1610] ;  /* 0x0016100001087983 */ /* 0x000f280000300a00 */
[----:B------:R0:W-:Y:S02]  /*9e00*/  STL.64 [R1+0x1598], R24 ;  /* 0x0015981801007387 */ /* 0x0001e40000100a00 */
[----:B0-----:R-:W-:-:S02]  /*9e10*/  IMAD.MOV.U32 R24, RZ, RZ, R20 ;  /* 0x000000ffff187224 */ /* 0x001fc400078e0014 */
[----:B------:R-:W-:-:S05]  /*9e20*/  IMAD.MOV.U32 R25, RZ, RZ, R7 ;  /* 0x000000ffff197224 */ /* 0x000fca00078e0007 */
[----:B------:R0:W-:Y:S02]  /*9e30*/  STL.64 [R1+0x15b0], R24 ;  /* 0x0015b01801007387 */ /* 0x0001e40000100a00 */
[----:B0-----:R-:W-:Y:S02]  /*9e40*/  IMAD.MOV.U32 R24, RZ, RZ, R6 ;  /* 0x000000ffff187224 */ /* 0x001fe400078e0006 */
[----:B------:R-:W-:-:S05]  /*9e50*/  IMAD.MOV.U32 R25, RZ, RZ, R3 ;  /* 0x000000ffff197224 */ /* 0x000fca00078e0003 */
[----:B------:R0:W-:Y:S02]  /*9e60*/  STL.64 [R1+0x15c8], R24 ;  /* 0x0015c81801007387 */ /* 0x0001e40000100a00 */
[----:B0-----:R-:W-:Y:S02]  /*9e70*/  IMAD.MOV.U32 R24, RZ, RZ, R2 ;  /* 0x000000ffff187224 */ /* 0x001fe400078e0002 */
[----:B------:R-:W-:-:S05]  /*9e80*/  IMAD.MOV.U32 R25, RZ, RZ, R0 ;  /* 0x000000ffff197224 */ /* 0x000fca00078e0000 */
[----:B------:R0:W-:Y:S04]  /*9e90*/  STL.64 [R1+0x15e0], R24 ;  /* 0x0015e01801007387 */ /* 0x0001e80000100a00 */
[----:B0-----:R-:W2:Y:S01]  /*9ea0*/  LDL.64 R24, [R1+0x50] ;  /* 0x0000500001187983 */ /* 0x001ea20000100a00 */
[C---:B----4-:R-:W-:Y:S03]  /*9eb0*/  HMMA.16816.F32.BF16 R12, R16.reuse, R8, R12 ;  /* 0x00000008100c723c */ /* 0x050fe6000004180c */
[----:B--2---:R0:W-:Y:S04]  /*9ec0*/  STL.64 [R1+0x15f8], R24 ;  /* 0x0015f81801007387 */ /* 0x0041e80000100a00 */
[----:B------:R-:W2:Y:S04]  /*9ed0*/  LDL.LU.64 R20, [R1+0x90] ;  /* 0x0000900001147983 */ /* 0x000ea80000300a00 */
[----:B------:R-:W2:Y:S11]  /*9ee0*/  LDL.LU.64 R22, [R1+0x98] ;  /* 0x0000980001167983 */ /* 0x000eb60000300a00 */
[----:B------:R-:W-:Y:S01]  /*9ef0*/  @!UPT UIADD3 URZ, URZ, URZ, URZ ;  /* 0x0000003f3f3ff290 */ /* 0x000fe2000fffe03f */
[----:B------:R-:W-:Y:S04]  /*9f00*/  STL.64 [R1+0x5a0], R12 ;  /* 0x0005a00c01007387 */ /* 0x000fe80000100a00 */
[----:B------:R-:W-:Y:S04]  /*9f10*/  STL.64 [R1+0x5a8], R14 ;  /* 0x0005a80e01007387 */ /* 0x000fe80000100a00 */
[----:B0-----:R-:W4:Y:S04]  /*9f20*/  LDL.LU.64 R24, [R1+0x190] ;  /* 0x0001900001187983 */ /* 0x001f280000300a00 */
[----:B------:R-:W4:Y:S04]  /*9f30*/  LDL.LU.64 R26, [R1+0x198] ;  /* 0x00019800011a7983 */ /* 0x000f280000300a00 */
[----:B---3--:R-:W-:Y:S04]  /*9f40*/  STL.64 [R1+0x1590], R10 ;  /* 0x0015900a01007387 */ /* 0x008fe80000100a00 */
[----:B------:R0:W-:Y:S04]  /*9f50*/  STL.64 [R1+0x1588], R8 ;  /* 0x0015880801007387 */ /* 0x0001e80000100a00 */
[----:B------:R-:W-:Y:S04]  /*9f60*/  LDSM.16.MT88.4 R12, [R28+0x200] ;  /* 0x000200001c0c783b */ /* 0x000fe80000004200 */
[----:B0-----:R-:W3:Y:S04]  /*9f70*/  LDL.LU.64 R8, [R1+0x140] ;  /* 0x0001400001087983 */ /* 0x001ee80000300a00 */
[----:B------:R-:W2:Y:S04]  /*9f80*/  LDL.LU.64 R10, [R1+0x148] ;  /* 0x00014800010a7983 */ /* 0x000ea80000300a00 */
[----:B--2---:R-:W-:Y:S04]  /*9f90*/  STL.64 [R1+0x15a8], R10 ;  /* 0x0015a80a01007387 */ /* 0x004fe80000100a00 */
[----:B---3--:R0:W-:Y:S04]  /*9fa0*/  STL.64 [R1+0x15a0], R8 ;  /* 0x0015a00801007387 */ /* 0x0081e80000100a00 */
[----:B0-----:R-:W2:Y:S04]  /*9fb0*/  LDL.LU.64 R8, [R1+0x150] ;  /* 0x0001500001087983 */ /* 0x001ea80000300a00 */
[----:B------:R-:W3:Y:S04]  /*9fc0*/  LDL.LU.64 R10, [R1+0x158] ;  /* 0x00015800010a7983 */ /* 0x000ee80000300a00 */
[----:B---3--:R-:W-:Y:S04]  /*9fd0*/  STL.64 [R1+0x15c0], R10 ;  /* 0x0015c00a01007387 */ /* 0x008fe80000100a00 */
[----:B--2---:R0:W-:Y:S04]  /*9fe0*/  STL.64 [R1+0x15b8], R8 ;  /* 0x0015b80801007387 */ /* 0x0041e80000100a00 */
[----:B0-----:R-:W2:Y:S04]  /*9ff0*/  LDL.LU.64 R8, [R1+0x160] ;  /* 0x0001600001087983 */ /* 0x001ea80000300a00 */
[----:B------:R-:W3:Y:S01]  /*a000*/  LDL.LU.64 R10, [R1+0x168] ;  /* 0x00016800010a7983 */ /* 0x000ee20000300a00 */
[----:B------:R-:W-:Y:S03]  /*a010*/  HMMA.16816.F32.BF16 R16, R16, R4, R20 ;  /* 0x000000041010723c */ /* 0x000fe60000041814 */
[----:B---3--:R-:W-:Y:S04]  /*a020*/  STL.64 [R1+0x15d8], R10 ;  /* 0x0015d80a01007387 */ /* 0x008fe80000100a00 */
[----:B--2---:R0:W-:Y:S04]  /*a030*/  STL.64 [R1+0x15d0], R8 ;  /* 0x0015d00801007387 */ /* 0x0041e80000100a00 */
[----:B0-----:R-:W2:Y:S04]  /*a040*/  LDL.LU.64 R8, [R1+0x170] ;  /* 0x0001700001087983 */ /* 0x001ea80000300a00 */
[----:B------:R-:W3:Y:S04]  /*a050*/  LDL.LU.64 R10, [R1+0x178] ;  /* 0x00017800010a7983 */ /* 0x000ee80000300a00 */
[----:B---3--:R-:W-:Y:S04]  /*a060*/  STL.64 [R1+0x15f0], R10 ;  /* 0x0015f00a01007387 */ /* 0x008fe80000100a00 */
[----:B--2---:R0:W-:Y:S04]  /*a070*/  STL.64 [R1+0x15e8], R8 ;  /* 0x0015e80801007387 */ /* 0x0041e80000100a00 */
[----:B0-----:R-:W2:Y:S04]  /*a080*/  LDL.LU.64 R8, [R1+0x180] ;  /* 0x0001800001087983 */ /* 0x001ea80000300a00 */
[----:B------:R-:W2:Y:S04]  /*a090*/  LDL.LU.64 R10, [R1+0x188] ;  /* 0x00018800010a7983 */ /* 0x000ea80000300a00 */
[----:B------:R-:W4:Y:S04]  /*a0a0*/  LDL.LU.64 R22, [R1+0x1608] ;  /* 0x0016080001167983 */ /* 0x000f280000300a00 */
[----:B------:R-:W4:Y:S04]  /*a0b0*/  LDL.LU.64 R20, [R1+0x1600] ;  /* 0x0016000001147983 */ /* 0x000f280000300a00 */
[----:B------:R-:W-:Y:S04]  /*a0c0*/  STL.64 [R1+0x590], R16 ;  /* 0x0005901001007387 */ /* 0x000fe80000100a00 */
[----:B------:R-:W-:Y:S04]  /*a0d0*/  STL.64 [R1+0x598], R18 ;  /* 0x0005981201007387 */ /* 0x000fe80000100a00 */
[----:B------:R-:W0:Y:S04]  /*a0e0*/  LDSM.16.MT88.4 R16, [R28+0x280] ;  /* 0x000280001c10783b */ /* 0x000e280000004200 */
[----:B0-----:R-:W-:Y:S04]  /*a0f0*/  STL.64 [R1+0x1510], R18 ;  /* 0x0015101201007387 */ /* 0x001fe80000100a00 */
[----:B------:R0:W-:Y:S04]  /*a100*/  STL.64 [R1+0x1508], R16 ;  /* 0x0015081001007387 */ /* 0x0001e80000100a00 */
[----:B0-----:R-:W4:Y:S02]  /*a110*/  LDL.64 R16, [R1+0x60] ;  /* 0x0000600001107983 */ /* 0x001f240000100a00 */
[----:B----4-:R-:W-:Y:S11]  /*a120*/  HMMA.16816.F32.BF16 R24, R20, R16, R24 ;  /* 0x000000101418723c */ /* 0x010ff60000041818 */
[----:B------:R-:W-:Y:S11]  /*a130*/  @!UPT UIADD3 URZ, URZ, URZ, URZ ;  /* 0x0000003f3f3ff290 */ /* 0x000ff6000fffe03f */
[----:B------:R-:W-:Y:S01]  /*a140*/  @!UPT UIADD3 URZ, URZ, URZ, URZ ;  /* 0x0000003f3f3ff290 */ /* 0x000fe2000fffe03f */
[----:B------:R0:W-:Y:S04]  /*a150*/  STL.64 [R1+0x5b0], R24 ;  /* 0x0005b01801007387 */ /* 0x0001e80000100a00 */
[----:B------:R-:W-:Y:S04]  /*a160*/  STL.64 [R1+0x5b8], R26 ;  /* 0x0005b81a01007387 */ /* 0x000fe80000100a00 */
[----:B0-----:R-:W2:Y:S01]  /*a170*/  LDL.LU.64 R24, [R1+0x15f8] ;  /* 0x0015f80001187983 */ /* 0x001ea20000300a00 */
[----:B------:R-:W-:Y:S02]  /*a180*/  IMAD.MOV.U32 R6, RZ, RZ, R16 ;  /* 0x000000ffff067224 */ /* 0x000fe400078e0010 */
[----:B------:R-:W-:-:S02]  /*a190*/  IMAD.MOV.U32 R3, RZ, RZ, R17 ;  /* 0x000000ffff037224 */ /* 0x000fc400078e0011 */
[----:B------:R-:W3:Y:S04]  /*a1a0*/  LDL.LU.64 R16, [R1+0x80] ;  /* 0x0000800001107983 */ /* 0x000ee80000300a00 */
[----:B------:R-:W3:Y:S01]  /*a1b0*/  LDL.LU.64 R18, [R1+0x88] ;  /* 0x0000880001127983 */ /* 0x000ee20000300a00 */
[C---:B--2---:R-:W-:Y:S01]  /*a1c0*/  HMMA.16816.F32.BF16 R8, R20.reuse, R24, R8 ;  /* 0x000000181408723c */ /* 0x044fe20000041808 */
[----:B------:R-:W-:Y:S02]  /*a1d0*/  IMAD.MOV.U32 R2, RZ, RZ, R24 ;  /* 0x000000ffff027224 */ /* 0x000fe400078e0018 */
[----:B------:R-:W-:Y:S11]  /*a1e0*/  IMAD.MOV.U32 R0, RZ, RZ, R25 ;  /* 0x000000ffff007224 */ /* 0x000ff600078e0019 */
[----:B------:R-:W-:Y:S09]  /*a1f0*/  @!UPT UIADD3 URZ, URZ, URZ, URZ ;  /* 0x0000003f3f3ff290 */ /* 0x000ff2000fffe03f */
[----:B------:R-:W-:Y:S04]  /*a200*/  STL.64 [R1+0x580], R8 ;  /* 0x0005800801007387 */ /* 0x000fe80000100a00 */
[----:B------:R0:W-:Y:S04]  /*a210*/  STL.64 [R1+0x588], R10 ;  /* 0x0005880a01007387 */ /* 0x0001e80000100a00 */
[----:B0-----:R-:W2:Y:S04]  /*a220*/  LDL.LU.64 R10, [R1+0x15f0] ;  /* 0x0015f000010a7983 */ /* 0x001ea80000300a00 */
[----:B------:R-:W2:Y:S04]  /*a230*/  LDL.LU.64 R8, [R1+0x15e8] ;  /* 0x0015e80001087983 */ /* 0x000ea80000300a00 */
[----:B------:R-:W2:Y:S02]  /*a240*/  LDL.LU.64 R24, [R1+0x15e0] ;  /* 0x0015e00001187983 */ /* 0x000ea40000300a00 */
[C---:B--2---:R-:W-:Y:S02]  /*a250*/  HMMA.16816.F32.BF16 R24, R20.reuse, R24, R8 ;  /* 0x000000181418723c */ /* 0x044fe40000041808 */
[----:B------:R-:W2:Y:S04]  /*a260*/  LDL.LU.64 R10, [R1+0x15d8] ;  /* 0x0015d800010a7983 */ /* 0x000ea80000300a00 */
[----:B------:R-:W2:Y:S11]  /*a270*/  LDL.LU.64 R8, [R1+0x15d0] ;  /* 0x0015d00001087983 */ /* 0x000eb60000300a00 */
[----:B------:R-:W-:Y:S06]  /*a280*/  @!UPT UIADD3 URZ, URZ, URZ, URZ ;  /* 0x0000003f3f3ff290 */ /* 0x000fec000fffe03f */
[----:B------:R0:W-:Y:S04]  /*a290*/  STL.64 [R1+0x560], R24 ;  /* 0x0005601801007387 */ /* 0x0001e80000100a00 */
[----:B------:R2:W-:Y:S04]  /*a2a0*/  STL.64 [R1+0x568], R26 ;  /* 0x0005681a01007387 */ /* 0x0005e80000100a00 */
[----:B0-----:R-:W2:Y:S02]  /*a2b0*/  LDL.LU.64 R24, [R1+0x15c8] ;  /* 0x0015c80001187983 */ /* 0x001ea40000300a00 */
        /* <DEDUP_REMOVED lines=12> */
[----:B------:R-:W-:Y:S04]  /*a380*/  STL.64 [R1+0x3f8], R26 ;  /* 0x0003f81a01007387 */ /* 0x000fe80000100a00 */
[----:B0-----:R-:W2:Y:S02]  /*a390*/  LDL.LU.64 R24, [R1+0x1598] ;  /* 0x0015980001187983 */ /* 0x001ea40000300a00 */
[C---:B--2---:R-:W-:Y:S11]  /*a3a0*/  HMMA.16816.F32.BF16 R8, R20.reuse, R24, R8 ;  /* 0x000000181408723c */ /* 0x044ff60000041808 */
[----:B------:R-:W-:Y:S11]  /*a3b0*/  @!UPT UIADD3 URZ, URZ, URZ, URZ ;  /* 0x0000003f3f3ff290 */ /* 0x000ff6000fffe03f */
[----:B------:R-:W-:Y:S01]  /*a3c0*/  @!UPT UIADD3 URZ, URZ, URZ, URZ ;  /* 0x0000003f3f3ff290 */ /* 0x000fe2000fffe03f */
[----:B------:R-:W-:Y:S04]  /*a3d0*/  STL.64 [R1+0x3e0], R8 ;  /* 0x0003e00801007387 */ /* 0x000fe80000100a00 */
[----:B------:R0:W-:Y:S04]  /*a3e0*/  STL.64 [R1+0x3e8], R10 ;  /* 0x0003e80a01007387 */ /* 0x0001e80000100a00 */
[----:B0-----:R-:W2:Y:S04]  /*a3f0*/  LDL.LU.64 R10, [R1+0x1590] ;  /* 0x00159000010a7983 */ /* 0x001ea80000300a00 */
[----:B------:R-:W4:Y:S04]  /*a400*/  LDL.LU.64 R8, [R1+0x1588] ;  /* 0x0015880001087983 */ /* 0x000f280000300a00 */
[----:B------:R0:W-:Y:S04]  /*a410*/  STL.64 [R1+0x1530], R24 ;  /* 0x0015301801007387 */ /* 0x0001e80000100a00 */
[----:B0-----:R-:W2:Y:S04]  /*a420*/  LDL.64 R24, [R1+0x20] ;  /* 0x0000200001187983 */ /* 0x001ea80000100a00 */
[----:B--2---:R0:W-:Y:S04]  /*a430*/  STL.64 [R1+0x1548], R24 ;  /* 0x0015481801007387 */ /* 0x0041e80000100a00 */
[----:B0-----:R-:W2:Y:S04]  /*a440*/  LDL.64 R24, [R1+0x40] ;  /* 0x0000400001187983 */ /* 0x001ea80000100a00 */
[----:B--2---:R0:W-:Y:S04]  /*a450*/  STL.64 [R1+0x1560], R24 ;  /* 0x0015601801007387 */ /* 0x0041e80000100a00 */
[----:B0-----:R-:W2:Y:S04]  /*a460*/  LDL.LU.64 R24, [R1+0x130] ;  /* 0x0001300001187983 */ /* 0x001ea80000300a00 */
[----:B------:R-:W2:Y:S04]  /*a470*/  LDL.LU.64 R26, [R1+0x138] ;  /* 0x00013800011a7983 */ /* 0x000ea80000300a00 */
[----:B------:R-:W-:Y:S04]  /*a480*/  STL.64 [R1+0x1528], R10 ;  /* 0x0015280a01007387 */ /* 0x000fe80000100a00 */
[----:B----4-:R-:W-:Y:S01]  /*a490*/  STL.64 [R1+0x1520], R8 ;  /* 0x0015200801007387 */ /* 0x010fe20000100a00 */
[C---:B--2---:R-:W-:Y:S11]  /*a4a0*/  HMMA.16816.F32.BF16 R24, R20.reuse, R8, R24 ;  /* 0x000000081418723c */ /* 0x044ff60000041818 */
[----:B------:R-:W-:Y:S11]  /*a4b0*/  @!UPT UIADD3 URZ, URZ, URZ, URZ ;  /* 0x0000003f3f3ff290 */ /* 0x000ff6000fffe03f */
[----:B------:R-:W-:Y:S01]  /*a4c0*/  @!UPT UIADD3 URZ, URZ, URZ, URZ ;  /* 0x0000003f3f3ff290 */ /* 0x000fe2000fffe03f */
[----:B------:R0:W-:Y:S04]  /*a4d0*/  STL.64 [R1+0x3d0], R24 ;  /* 0x0003d01801007387 */ /* 0x0001e80000100a00 */
[----:B------:R1:W-:Y:S04]  /*a4e0*/  STL.64 [R1+0x3d8], R26 ;  /* 0x0003d81a01007387 */ /* 0x0003e80000100a00 */
[----:B0-----:R-:W2:Y:S04]  /*a4f0*/  LDL.LU.64 R24, [R1+0x110] ;  /* 0x0001100001187983 */ /* 0x001ea80000300a00 */
[----:B-1----:R-:W4:Y:S01]  /*a500*/  LDL.LU.64 R26, [R1+0x118] ;  /* 0x00011800011a7983 */ /* 0x002f220000300a00 */
[----:B---3--:R-:W-:Y:S03]  /*a510*/  HMMA.16816.F32.BF16 R8, R20, R4, R16 ;  /* 0x000000041408723c */ /* 0x008fe60000041810 */
[----:B------:R-:W0:Y:S11]  /*a520*/  LDSM.16.MT88.4 R20, [R28+0x300] ;  /* 0x000300001c14783b */ /* 0x000e360000004200 */
[----:B------:R-:W-:Y:S09]  /*a530*/  @!UPT UIADD3 URZ, URZ, URZ, URZ ;  /* 0x0000003f3f3ff290 */ /* 0x000ff2000fffe03f */
[----:B------:R-:W-:Y:S04]  /*a540*/  STL.64 [R1+0x3c0], R8 ;  /* 0x0003c00801007387 */ /* 0x000fe80000100a00 */
[----:B------:R-:W-:Y:S04]  /*a550*/  STL.64 [R1+0x3c8], R10 ;  /* 0x0003c80a01007387 */ /* 0x000fe80000100a00 */
[----:B----4-:R-:W-:Y:S04]  /*a560*/  STL.64 [R1+0x1570], R26 ;  /* 0x0015701a01007387 */ /* 0x010fe80000100a00 */
[----:B--2---:R-:W-:Y:S04]  /*a570*/  STL.64 [R1+0x1568], R24 ;  /* 0x0015681801007387 */ /* 0x004fe80000100a00 */
[----:B------:R-:W2:Y:S04]  /*a580*/  LDL.LU.64 R16, [R1+0xf0] ;  /* 0x0000f00001107983 */ /* 0x000ea80000300a00 */
[----:B------:R-:W3:Y:S04]  /*a590*/  LDL.LU.64 R18, [R1+0xf8] ;  /* 0x0000f80001127983 */ /* 0x000ee80000300a00 */
[----:B---3--:R-:W-:Y:S04]  /*a5a0*/  STL.64 [R1+0x1558], R18 ;  /* 0x0015581201007387 */ /* 0x008fe80000100a00 */
[----:B--2---:R1:W-:Y:S04]  /*a5b0*/  STL.64 [R1+0x1550], R16 ;  /* 0x0015501001007387 */ /* 0x0043e80000100a00 */
[----:B-1----:R-:W2:Y:S04]  /*a5c0*/  LDL.LU.64 R16, [R1+0x100] ;  /* 0x0001000001107983 */ /* 0x002ea80000300a00 */
[----:B------:R-:W3:Y:S01]  /*a5d0*/  LDL.LU.64 R18, [R1+0x108] ;  /* 0x0001080001127983 */ /* 0x000ee20000300a00 */
[----:B------:R-:W-:-:S02]  /*a5e0*/  IMAD.MOV.U32 R24, RZ, RZ, R6 ;  /* 0x000000ffff187224 */ /* 0x000fc400078e0006 */
[----:B------:R-:W-:Y:S01]  /*a5f0*/  IMAD.MOV.U32 R25, RZ, RZ, R3 ;  /* 0x000000ffff197224 */ /* 0x000fe200078e0003 */
[----:B---3--:R-:W-:Y:S04]  /*a600*/  STL.64 [R1+0x1580], R18 ;  /* 0x0015801201007387 */ /* 0x008fe80000100a00 */
[----:B--2---:R1:W-:Y:S04]  /*a610*/  STL.64 [R1+0x1578], R16 ;  /* 0x0015781001007387 */ /* 0x0043e80000100a00 */
[----:B-1----:R-:W2:Y:S04]  /*a620*/  LDL.LU.64 R16, [R1+0x120] ;  /* 0x0001200001107983 */ /* 0x002ea80000300a00 */
[----:B------:R-:W2:Y:S04]  /*a630*/  LDL.LU.64 R18, [R1+0x128] ;  /* 0x0001280001127983 */ /* 0x000ea80000300a00 */
[----:B------:R-:W3:Y:S04]  /*a640*/  LDL.LU.64 R8, [R1+0xd0] ;  /* 0x0000d00001087983 */ /* 0x000ee80000300a00 */
[----:B------:R-:W4:Y:S01]  /*a650*/  LDL.LU.64 R10, [R1+0xd8] ;  /* 0x0000d800010a7983 */ /* 0x000f220000300a00 */
[----:B--2---:R-:W-:Y:S03]  /*a660*/  HMMA.16816.F32.BF16 R24, R12, R24, R16 ;  /* 0x000000180c18723c */ /* 0x004fe60000041810 */
[----:B----4-:R-:W-:Y:S04]  /*a670*/  STL.64 [R1+0x1540], R10 ;  /* 0x0015400a01007387 */ /* 0x010fe80000100a00 */
[----:B---3--:R1:W-:Y:S04]  /*a680*/  STL.64 [R1+0x1538], R8 ;  /* 0x0015380801007387 */ /* 0x0083e80000100a00 */
[----:B-1----:R-:W2:Y:S04]  /*a690*/  LDL.LU.64 R8, [R1+0xe0] ;  /* 0x0000e00001087983 */ /* 0x002ea80000300a00 */
[----:B------:R-:W2:Y:S04]  /*a6a0*/  LDL.LU.64 R10, [R1+0xe8] ;  /* 0x0000e800010a7983 */ /* 0x000ea80000300a00 */
[----:B------:R1:W-:Y:S04]  /*a6b0*/  STL.64 [R1+0x1518], R4 ;  /* 0x0015180401007387 */ /* 0x0003e80000100a00 */
[----:B-1----:R-:W3:Y:S04]  /*a6c0*/  LDL.64 R4, [R1+0x30] ;  /* 0x0000300001047983 */ /* 0x002ee80000100a00 */
[----:B0-----:R-:W-:Y:S04]  /*a6d0*/  STL.64 [R1+0x14a8], R22 ;  /* 0x0014a81601007387 */ /* 0x001fe80000100a00 */
[----:B------:R-:W-:Y:S04]  /*a6e0*/  STL.64 [R1+0x14a0], R20 ;  /* 0x0014a01401007387 */ /* 0x000fe80000100a00 */
[----:B------:R-:W4:Y:S04]  /*a6f0*/  LDL.LU.64 R18, [R1+0x1580] ;  /* 0x0015800001127983 */ /* 0x000f280000300a00 */
[----:B------:R-:W4:Y:S04]  /*a700*/  LDL.LU.64 R16, [R1+0x1578] ;  /* 0x0015780001107983 */ /* 0x000f280000300a00 */
[----:B------:R-:W-:Y:S04]  /*a710*/  STL.64 [R1+0x3b0], R24 ;  /* 0x0003b01801007387 */ /* 0x000fe80000100a00 */
[----:B------:R0:W-:Y:S04]  /*a720*/  STL.64 [R1+0x3b8], R26 ;  /* 0x0003b81a01007387 */ /* 0x0001e80000100a00 */
[----:B0-----:R-:W2:Y:S04]  /*a730*/  LDL.LU.64 R26, [R1+0x1570] ;  /* 0x00157000011a7983 */ /* 0x001ea80000300a00 */
[----:B------:R-:W2:Y:S01]  /*a740*/  LDL.LU.64 R24, [R1+0x1568] ;  /* 0x0015680001187983 */ /* 0x000ea20000300a00 */
[----:B------:R-:W-:-:S02]  /*a750*/  IMAD.MOV.U32 R20, RZ, RZ, R2 ;  /* 0x000000ffff147224 */ /* 0x000fc400078e0002 */
[----:B------:R-:W-:-:S07]  /*a760*/  IMAD.MOV.U32 R21, RZ, RZ, R0 ;  /* 0x000000ffff157224 */ /* 0x000fce00078e0000 */
[C---:B--2---:R-:W-:Y:S11]  /*a770*/  HMMA.16816.F32.BF16 R24, R12.reuse, R20, R24 ;  /* 0x000000140c18723c */ /* 0x044ff60000041818 */
[----:B------:R-:W-:Y:S11]  /*a780*/  @!UPT UIADD3 URZ, URZ, URZ, URZ ;  /* 0x0000003f3f3ff290 */ /* 0x000ff6000fffe03f */
[----:B------:R-:W-:Y:S01]  /*a790*/  @!UPT UIADD3 URZ, URZ, URZ, URZ ;  /* 0x0000003f3f3ff290 */ /* 0x000fe2000fffe03f */
[----:B------:R0:W-:Y:S04]  /*a7a0*/  STL.64 [R1+0x3a0], R24 ;  /* 0x0003a01801007387 */ /* 0x0001e80000100a00 */
[----:B------:R-:W-:Y:S04]  /*a7b0*/  STL.64 [R1+0x3a8], R26 ;  /* 0x0003a81a01007387 */ /* 0x000fe80000100a00 */
[----:B0-----:R-:W4:Y:S04]  /*a7c0*/  LDL.LU.64 R24, [R1+0x1560] ;  /* 0x0015600001187983 */ /* 0x001f280000300a00 */
[----:B------:R0:W-:Y:S04]  /*a7d0*/  STL.64 [R1+0x14f8], R20 ;  /* 0x0014f81401007387 */ /* 0x0001e80000100a00 */
[----:B0-----:R-:W2:Y:S01]  /*a7e0*/  LDL.64 R20, [R1+0x60] ;  /* 0x0000600001147983 */ /* 0x001ea20000100a00 */
[----:B----4-:R-:W-:Y:S01]  /*a7f0*/  HMMA.16816.F32.BF16 R16, R12, R24, R16 ;  /* 0x000000180c10723c */ /* 0x010fe20000041810 */
[----:B------:R-:W-:-:S02]  /*a800*/  IMAD.MOV.U32 R2, RZ, RZ, R24 ;  /* 0x000000ffff027224 */ /* 0x000fc400078e0018 */
[----:B------:R-:W-:Y:S11]  /*a810*/  IMAD.MOV.U32 R0, RZ, RZ, R25 ;  /* 0x000000ffff007224 */ /* 0x000ff600078e0019 */
[----:B------:R-:W-:Y:S09]  /*a820*/  @!UPT UIADD3 URZ, URZ, URZ, URZ ;  /* 0x0000003f3f3ff290 */ /* 0x000ff2000fffe03f */
[----:B------:R-:W-:Y:S04]  /*a830*/  STL.64 [R1+0x390], R16 ;  /* 0x0003901001007387 */ /* 0x000fe80000100a00 */
[----:B------:R0:W-:Y:S04]  /*a840*/  STL.64 [R1+0x398], R18 ;  /* 0x0003981201007387 */ /* 0x0001e80000100a00 */
[----:B0-----:R-:W4:Y:S04]  /*a850*/  LDL.LU.64 R18, [R1+0x1558] ;  /* 0x0015580001127983 */ /* 0x001f280000300a00 */
[----:B------:R-:W4:Y:S04]  /*a860*/  LDL.LU.64 R16, [R1+0x1550] ;  /* 0x0015500001107983 */ /* 0x000f280000300a00 */
[----:B------:R-:W2:Y:S01]  /*a870*/  LDL.LU.64 R24, [R1+0x1548] ;  /* 0x0015480001187983 */ /* 0x000ea20000300a00 */
[----:B---3--:R-:W-:Y:S01]  /*a880*/  IMAD.MOV.U32 R3, RZ, RZ, R5 ;  /* 0x000000ffff037224 */ /* 0x008fe200078e0005 */
[C---:B----4-:R-:W-:Y:S08]  /*a890*/  HMMA.16816.F32.BF16 R16, R12.reuse, R4, R16 ;  /* 0x000000040c10723c */ /* 0x050ff00000041810 */
[----:B--2---:R-:W-:Y:S11]  /*a8a0*/  HMMA.16816.F32.BF16 R8, R12, R24, R8 ;  /* 0x000000180c08723c */ /* 0x004ff60000041808 */
[----:B------:R-:W-:Y:S04]  /*a8b0*/  @!UPT UIADD3 URZ, URZ, URZ, URZ ;  /* 0x0000003f3f3ff290 */ /* 0x000fe8000fffe03f */
[----:B------:R0:W-:Y:S04]  /*a8c0*/  STL.64 [R1+0x380], R16 ;  /* 0x0003801001007387 */ /* 0x0001e80000100a00 */
[----:B------:R1:W-:Y:S01]  /*a8d0*/  STL.64 [R1+0x388], R18 ;  /* 0x0003881201007387 */ /* 0x0003e20000100a00 */
[----:B0-----:R-:W-:-:S03]  /*a8e0*/  IMAD.MOV.U32 R16, RZ, RZ, R4 ;  /* 0x000000ffff107224 */ /* 0x001fc600078e0004 */
[----:B------:R-:W2:Y:S04]  /*a8f0*/  LDL.LU.64 R4, [R1+0xc0] ;  /* 0x0000c00001047983 */ /* 0x000ea80000300a00 */
[----:B------:R-:W2:Y:S01]  /*a900*/  LDL.LU.64 R6, [R1+0xc8] ;  /* 0x0000c80001067983 */ /* 0x000ea20000300a00 */
[----:B-1----:R-:W-:-:S03]  /*a910*/  IMAD.MOV.U32 R18, RZ, RZ, R24 ;  /* 0x000000ffff127224 */ /* 0x002fc600078e0018 */
[----:B------:R-:W-:Y:S01]  /*a920*/  STL.64 [R1+0x370], R8 ;  /* 0x0003700801007387 */ /* 0x000fe20000100a00 */
[----:B------:R-:W-:-:S03]  /*a930*/  IMAD.MOV.U32 R17, RZ, RZ, R25 ;  /* 0x000000ffff117224 */ /* 0x000fc600078e0019 */
[----:B------:R0:W-:Y:S04]  /*a940*/  STL.64 [R1+0x378], R10 ;  /* 0x0003780a01007387 */ /* 0x0001e80000100a00 */
[----:B0-----:R-:W3:Y:S04]  /*a950*/  LDL.LU.64 R10, [R1+0x1540] ;  /* 0x00154000010a7983 */ /* 0x001ee80000300a00 */
[----:B------:R-:W3:Y:S04]  /*a960*/  LDL.LU.64 R8, [R1+0x1538] ;  /* 0x0015380001087983 */ /* 0x000ee80000300a00 */
[----:B------:R-:W3:Y:S02]  /*a970*/  LDL.LU.64 R24, [R1+0x1530] ;  /* 0x0015300001187983 */ /* 0x000ee40000300a00 */
[----:B---3--:R-:W-:Y:S11]  /*a980*/  HMMA.16816.F32.BF16 R8, R12, R24, R8 ;  /* 0x000000180c08723c */ /* 0x008ff60000041808 */
[----:B------:R-:W-:Y:S11]  /*a990*/  @!UPT UIADD3 URZ, URZ, URZ, URZ ;  /* 0x0000003f3f3ff290 */ /* 0x000ff6000fffe03f */
[----:B------:R-:W-:Y:S01]  /*a9a0*/  @!UPT UIADD3 URZ, URZ, URZ, URZ ;  /* 0x0000003f3f3ff290 */ /* 0x000fe2000fffe03f */
[----:B------:R-:W-:Y:S04]  /*a9b0*/  STL.64 [R1+0x360], R8 ;  /* 0x0003600801007387 */ /* 0x000fe80000100a00 */
[----:B------:R0:W-:Y:S04]  /*a9c0*/  STL.64 [R1+0x368], R10 ;  /* 0x0003680a01007387 */ /* 0x0001e80000100a00 */
[----:B0-----:R-:W3:Y:S04]  /*a9d0*/  LDL.LU.64 R10, [R1+0x1528] ;  /* 0x00152800010a7983 */ /* 0x001ee80000300a00 */
[----:B------:R-:W2:Y:S04]  /*a9e0*/  LDL.LU.64 R8, [R1+0x1520] ;  /* 0x0015200001087983 */ /* 0x000ea80000300a00 */
[----:B------:R0:W-:Y:S02]  /*a9f0*/  STL.64 [R1+0x14b0], R24 ;  /* 0x0014b01801007387 */ /* 0x0001e40000100a00 */
[----:B0-----:R-:W-:-:S02]  /*aa00*/  IMAD.MOV.U32 R24, RZ, RZ, R18 ;  /* 0x000000ffff187224 */ /* 0x001fc400078e0012 */
[----:B------:R-:W-:-:S05]  /*aa10*/  IMAD.MOV.U32 R25, RZ, RZ, R17 ;  /* 0x000000ffff197224 */ /* 0x000fca00078e0011 */
[----:B------:R0:W-:Y:S02]  /*aa20*/  STL.64 [R1+0x14c8], R24 ;  /* 0x0014c81801007387 */ /* 0x0001e40000100a00 */
[----:B0-----:R-:W-:Y:S02]  /*aa30*/  IMAD.MOV.U32 R24, RZ, RZ, R16 ;  /* 0x000000ffff187224 */ /* 0x001fe400078e0010 */
[----:B------:R-:W-:-:S05]  /*aa40*/  IMAD.MOV.U32 R25, RZ, RZ, R3 ;  /* 0x000000ffff197224 */ /* 0x000fca00078e0003 */
[----:B------:R0:W-:Y:S04]  /*aa50*/  STL.64 [R1+0x14e0], R24 ;  /* 0x0014e01801007387 */ /* 0x0001e80000100a00 */
[----:B------:R-:W4:Y:S04]  /*aa60*/  LDL.LU.64 R16, [R1+0x70] ;  /* 0x0000700001107983 */ /* 0x000f280000300a00 */
[----:B------:R-:W4:Y:S01]  /*aa70*/  LDL.LU.64 R18, [R1+0x78] ;  /* 0x0000780001127983 */ /* 0x000f220000300a00 */
[----:B0-----:R-:W-:Y:S02]  /*aa80*/  IMAD.MOV.U32 R24, RZ, RZ, R2 ;  /* 0x000000ffff187224 */ /* 0x001fe400078e0002 */
[----:B------:R-:W-:-:S05]  /*aa90*/  IMAD.MOV.U32 R25, RZ, RZ, R0 ;  /* 0x000000ffff197224 */ /* 0x000fca00078e0000 */
[----:B------:R0:W-:Y:S04]  /*aaa0*/  STL.64 [R1+0x1500], R24 ;  /* 0x0015001801007387 */ /* 0x0001e80000100a00 */
[----:B0-----:R-:W4:Y:S04]  /*aab0*/  LDL.LU.64 R24, [R1] ;  /* 0x0000000001187983 */ /* 0x001f280000300a00 */
[----:B------:R-:W4:Y:S01]  /*aac0*/  LDL.LU.64 R26, [R1+0x8] ;  /* 0x00000800011a7983 */ /* 0x000f220000300a00 */
[C---:B--2---:R-:W-:Y:S11]  /*aad0*/  HMMA.16816.F32.BF16 R4, R12.reuse, R8, R4 ;  /* 0x000000080c04723c */ /* 0x044ff60000041804 */
[----:B------:R-:W-:Y:S11]  /*aae0*/  @!UPT UIADD3 URZ, URZ, URZ, URZ ;  /* 0x0000003f3f3ff290 */ /* 0x000ff6000fffe03f */
[----:B------:R-:W-:Y:S01]  /*aaf0*/  @!UPT UIADD3 URZ, URZ, URZ, URZ ;  /* 0x0000003f3f3ff290 */ /* 0x000fe2000fffe03f */
[----:B------:R0:W-:Y:S04]  /*ab00*/  STL.64 [R1+0x200], R4 ;  /* 0x0002000401007387 */ /* 0x0001e80000100a00 */
[----:B------:R-:W-:Y:S04]  /*ab10*/  STL.64 [R1+0x208], R6 ;  /* 0x0002080601007387 */ /* 0x000fe80000100a00 */
[----:B0-----:R-:W4:Y:S04]  /*ab20*/  LDL.LU.64 R4, [R1+0x1518] ;  /* 0x0015180001047983 */ /* 0x001f280000300a00 */
[----:B---3--:R-:W-:Y:S04]  /*ab30*/  STL.64 [R1+0x14c0], R10 ;  /* 0x0014c00a01007387 */ /* 0x008fe80000100a00 */
[----:B------:R0:W-:Y:S04]  /*ab40*/  STL.64 [R1+0x14b8], R8 ;  /* 0x0014b80801007387 */ /* 0x0001e80000100a00 */
[----:B0-----:R-:W2:Y:S04]  /*ab50*/  LDL.LU.64 R8, [R1+0x230] ;  /* 0x0002300001087983 */ /* 0x001ea80000300a00 */
[----:B------:R-:W3:Y:S04]  /*ab60*/  LDL.LU.64 R10, [R1+0x238] ;  /* 0x00023800010a7983 */ /* 0x000ee80000300a00 */
[----:B---3--:R-:W-:Y:S04]  /*ab70*/  STL.64 [R1+0x14d8], R10 ;  /* 0x0014d80a01007387 */ /* 0x008fe80000100a00 */
[----:B--2---:R0:W-:Y:S04]  /*ab80*/  STL.64 [R1+0x14d0], R8 ;  /* 0x0014d00801007387 */ /* 0x0041e80000100a00 */
[----:B0-----:R-:W2:Y:S04]  /*ab90*/  LDL.LU.64 R8, [R1+0x220] ;  /* 0x0002200001087983 */ /* 0x001ea80000300a00 */
[----:B------:R-:W3:Y:S01]  /*aba0*/  LDL.LU.64 R10, [R1+0x228] ;  /* 0x00022800010a7983 */ /* 0x000ee20000300a00 */
[----:B----4-:R-:W-:Y:S03]  /*abb0*/  HMMA.16816.F32.BF16 R12, R12, R4, R16 ;  /* 0x000000040c0c723c */ /* 0x010fe60000041810 */
[----:B---3--:R-:W-:Y:S04]  /*abc0*/  STL.64 [R1+0x14f0], R10 ;  /* 0x0014f00a01007387 */ /* 0x008fe80000100a00 */
[----:B--2---:R0:W-:Y:S04]  /*abd0*/  STL.64 [R1+0x14e8], R8 ;  /* 0x0014e80801007387 */ /* 0x0041e80000100a00 */
[----:B0-----:R-:W2:Y:S04]  /*abe0*/  LDL.LU.64 R8, [R1+0x210] ;  /* 0x0002100001087983 */ /* 0x001ea80000300a00 */
[----:B------:R-:W2:Y:S04]  /*abf0*/  LDL.LU.64 R10, [R1+0x218] ;  /* 0x00021800010a7983 */ /* 0x000ea80000300a00 */
[----:B------:R-:W3:Y:S04]  /*ac00*/  LDL.LU.64 R18, [R1+0x1510] ;  /* 0x0015100001127983 */ /* 0x000ee80000300a00 */
[----:B------:R-:W3:Y:S04]  /*ac10*/  LDL.LU.64 R16, [R1+0x1508] ;  /* 0x0015080001107983 */ /* 0x000ee80000300a00 */
[----:B------:R0:W-:Y:S04]  /*ac20*/  STL.64 [R1+0x1f0], R12 ;  /* 0x0001f00c01007387 */ /* 0x0001e80000100a00 */
[----:B------:R1:W-:Y:S01]  /*ac30*/  STL.64 [R1+0x1f8], R14 ;  /* 0x0001f80e01007387 */ /* 0x0003e20000100a00 */
[----:B------:R-:W-:-:S02]  /*ac40*/  IMAD.MOV.U32 R2, RZ, RZ, R20 ;  /* 0x000000ffff027224 */ /* 0x000fc400078e0014 */
[----:B------:R-:W-:Y:S01]  /*ac50*/  IMAD.MOV.U32 R0, RZ, RZ, R21 ;  /* 0x000000ffff007224 */ /* 0x000fe200078e0015 */
[----:B0-----:R-:W4:Y:S04]  /*ac60*/  LDL.LU.64 R12, [R1+0x1c0] ;  /* 0x0001c000010c7983 */ /* 0x001f280000300a00 */
[----:B-1----:R-:W4:Y:S01]  /*ac70*/  LDL.LU.64 R14, [R1+0x1c8] ;  /* 0x0001c800010e7983 */ /* 0x002f220000300a00 */
[C---:B---3--:R-:W-:Y:S11]  /*ac80*/  HMMA.16816.F32.BF16 R24, R16.reuse, R20, R24 ;  /* 0x000000141018723c */ /* 0x048ff60000041818 */
[----:B------:R-:W-:Y:S11]  /*ac90*/  @!UPT UIADD3 URZ, URZ, URZ, URZ ;  /* 0x0000003f3f3ff290 */ /* 0x000ff6000fffe03f */
[----:B------:R-:W-:Y:S01]  /*aca0*/  @!UPT UIADD3 URZ, URZ, URZ, URZ ;  /* 0x0000003f3f3ff290 */ /* 0x000fe2000fffe03f */
[----:B------:R0:W-:Y:S04]  /*acb0*/  STL.64 [R1+0x1e0], R24 ;  /* 0x0001e01801007387 */ /* 0x0001e80000100a00 */
[----:B------:R2:W-:Y:S04]  /*acc0*/  STL.64 [R1+0x1e8], R26 ;  /* 0x0001e81a01007387 */ /* 0x0005e80000100a00 */
[----:B0-----:R-:W2:Y:S04]  /*acd0*/  LDL.LU.64 R24, [R1+0x1500] ;  /* 0x0015000001187983 */ /* 0x001ea80000300a00 */
[----:B------:R-:W4:Y:S02]  /*ace0*/  LDL.LU.64 R20, [R1+0x14f8] ;  /* 0x0014f80001147983 */ /* 0x000f240000300a00 */
[C---:B----4-:R-:W-:Y:S02]  /*acf0*/  HMMA.16816.F32.BF16 R12, R16.reuse, R20, R12 ;  /* 0x00000014100c723c */ /* 0x050fe4000004180c */
[----:B------:R-:W3:Y:S04]  /*ad00*/  LDL.LU.64 R20, [R1+0x260] ;  /* 0x0002600001147983 */ /* 0x000ee80000300a00 */
[----:B------:R-:W3:Y:S11]  /*ad10*/  LDL.LU.64 R22, [R1+0x268] ;  /* 0x0002680001167983 */ /* 0x000ef60000300a00 */
[----:B------:R-:W-:Y:S06]  /*ad20*/  @!UPT UIADD3 URZ, URZ, URZ, URZ ;  /* 0x0000003f3f3ff290 */ /* 0x000fec000fffe03f */
[----:B------:R-:W-:Y:S04]  /*ad30*/  STL.64 [R1+0x1d0], R12 ;  /* 0x0001d00c01007387 */ /* 0x000fe80000100a00 */
[----:B------:R-:W-:Y:S04]  /*ad40*/  STL.64 [R1+0x1d8], R14 ;  /* 0x0001d80e01007387 */ /* 0x000fe80000100a00 */
[----:B------:R-:W0:Y:S01]  /*ad50*/  LDSM.16.MT88.4 R12, [R28+0x380] ;  /* 0x000380001c0c783b */ /* 0x000e220000004200 */
[C---:B--2---:R-:W-:Y:S03]  /*ad60*/  HMMA.16816.F32.BF16 R24, R16.reuse, R24, R8 ;  /* 0x000000181018723c */ /* 0x044fe60000041808 */
[----:B0-----:R-:W-:Y:S04]  /*ad70*/  STL [R1+0x1414], R12 ;  /* 0x0014140c01007387 */ /* 0x001fe80000100800 */
[----:B------:R0:W-:Y:S04]  /*ad80*/  STL [R1+0x1408], R13 ;  /* 0x0014080d01007387 */ /* 0x0001e80000100800 */
[----:B------:R-:W-:Y:S04]  /*ad90*/  STL [R1+0x1404], R14 ;  /* 0x0014040e01007387 */ /* 0x000fe80000100800 */
[----:B------:R1:W-:Y:S04]  /*ada0*/  STL [R1+0x1400], R15 ;  /* 0x0014000f01007387 */ /* 0x0003e80000100800 */
[----:B0-----:R-:W2:Y:S04]  /*adb0*/  LDL.LU.64 R12, [R1+0x240] ;  /* 0x00024000010c7983 */ /* 0x001ea80000300a00 */
[----:B-1----:R-:W2:Y:S04]  /*adc0*/  LDL.LU.64 R14, [R1+0x248] ;  /* 0x00024800010e7983 */ /* 0x002ea80000300a00 */
[----:B------:R-:W4:Y:S04]  /*add0*/  LDL.LU.64 R10, [R1+0x14f0] ;  /* 0x0014f000010a7983 */ /* 0x000f280000300a00 */
[----:B------:R-:W4:Y:S04]  /*ade0*/  LDL.LU.64 R8, [R1+0x14e8] ;  /* 0x0014e80001087983 */ /* 0x000f280000300a00 */
[----:B------:R0:W-:Y:S04]  /*adf0*/  STL.64 [R1+0x1c0], R24 ;  /* 0x0001c01801007387 */ /* 0x0001e80000100a00 */
[----:B------:R4:W-:Y:S04]  /*ae00*/  STL.64 [R1+0x1c8], R26 ;  /* 0x0001c81a01007387 */ /* 0x0009e80000100a00 */
[----:B0-----:R-:W4:Y:S02]  /*ae10*/  LDL.LU.64 R24, [R1+0x14e0] ;  /* 0x0014e00001187983 */ /* 0x001f240000300a00 */
[C---:B----4-:R-:W-:Y:S02]  /*ae20*/  HMMA.16816.F32.BF16 R24, R16.reuse, R24, R8 ;  /* 0x000000181018723c */ /* 0x050fe40000041808 */
[----:B------:R-:W4:Y:S04]  /*ae30*/  LDL.LU.64 R10, [R1+0x14d8] ;  /* 0x0014d800010a7983 */ /* 0x000f280000300a00 */
[----:B------:R-:W4:Y:S11]  /*ae40*/  LDL.LU.64 R8, [R1+0x14d0] ;  /* 0x0014d00001087983 */ /* 0x000f360000300a00 */
[----:B------:R-:W-:Y:S06]  /*ae50*/  @!UPT UIADD3 URZ, URZ, URZ, URZ ;  /* 0x0000003f3f3ff290 */ /* 0x000fec000fffe03f */
[----:B------:R0:W-:Y:S04]  /*ae60*/  STL.64 [R1+0x1b0], R24 ;  /* 0x0001b01801007387 */ /* 0x0001e80000100a00 */
[----:B------:R4:W-:Y:S04]  /*ae70*/  STL.64 [R1+0x1b8], R26 ;  /* 0x0001b81a01007387 */ /* 0x0009e80000100a00 */
[----:B0-----:R-:W4:Y:S02]  /*ae80*/  LDL.LU.64 R24, [R1+0x14c8] ;  /* 0x0014c80001187983 */ /* 0x001f240000300a00 */
[C---:B----4-:R-:W-:Y:S02]  /*ae90*/  HMMA.16816.F32.BF16 R24, R16.reuse, R24, R8 ;  /* 0x000000181018723c */ /* 0x050fe40000041808 */
[----:B------:R-:W4:Y:S04]  /*aea0*/  LDL.LU.64 R10, [R1+0x14c0] ;  /* 0x0014c000010a7983 */ /* 0x000f280000300a00 */
[----:B------:R-:W3:Y:S11]  /*aeb0*/  LDL.LU.64 R8, [R1+0x14b8] ;  /* 0x0014b80001087983 */ /* 0x000ef60000300a00 */
[----:B------:R-:W-:Y:S06]  /*aec0*/  @!UPT UIADD3 URZ, URZ, URZ, URZ ;  /* 0x0000003f3f3ff290 */ /* 0x000fec000fffe03f */
[----:B------:R0:W-:Y:S04]  /*aed0*/  STL.64 [R1+0x1a0], R24 ;  /* 0x0001a01801007387 */ /* 0x0001e80000100a00 */
[----:B------:R-:W-:Y:S04]  /*aee0*/  STL.64 [R1+0x1a8], R26 ;  /* 0x0001a81a01007387 */ /* 0x000fe80000100a00 */
[----:B0-----:R-:W2:Y:S02]  /*aef0*/  LDL.LU.64 R24, [R1+0x14b0] ;  /* 0x0014b00001187983 */ /* 0x001ea40000300a00 */
[C---:B--2---:R-:W-:Y:S02]  /*af00*/  HMMA.16816.F32.BF16 R12, R16.reuse, R24, R12 ;  /* 0x00000018100c723c */ /* 0x044fe4000004180c */
[----:B------:R0:W-:Y:S04]  /*af10*/  STL.64 [R1+0x1438], R24 ;  /* 0x0014381801007387 */ /* 0x0001e80000100a00 */
[----:B0-----:R-:W2:Y:S11]  /*af20*/  LDL.LU.64 R24, [R1+0x20] ;  /* 0x0000200001187983 */ /* 0x001eb60000300a00 */
[----:B------:R-:W-:Y:S06]  /*af30*/  @!UPT UIADD3 URZ, URZ, URZ, URZ ;  /* 0x0000003f3f3ff290 */ /* 0x000fec000fffe03f */
[----:B------:R-:W-:Y:S04]  /*af40*/  STL.64 [R1+0x190], R12 ;  /* 0x0001900c01007387 */ /* 0x000fe80000100a00 */
[----:B------:R-:W-:Y:S04]  /*af50*/  STL.64 [R1+0x198], R14 ;  /* 0x0001980e01007387 */ /* 0x000fe80000100a00 */
[----:B--2---:R0:W-:Y:S04]  /*af60*/  STL.64 [R1+0x1450], R24 ;  /* 0x0014501801007387 */ /* 0x0041e80000100a00 */
[----:B0-----:R-:W2:Y:S04]  /*af70*/  LDL.LU.64 R24, [R1+0x30] ;  /* 0x0000300001187983 */ /* 0x001ea80000300a00 */
[----:B--2---:R0:W-:Y:S04]  /*af80*/  STL.64 [R1+0x1468], R24 ;  /* 0x0014681801007387 */ /* 0x0041e80000100a00 */
[----:B0-----:R-:W2:Y:S01]  /*af90*/  LDL.LU.64 R24, [R1+0x40] ;  /* 0x0000400001187983 */ /* 0x001ea20000300a00 */
[C---:B---3--:R-:W-:Y:S03]  /*afa0*/  HMMA.16816.F32.BF16 R12, R16.reuse, R8, R20 ;  /* 0x00000008100c723c */ /* 0x048fe60000041814 */
[----:B--2---:R0:W-:Y:S04]  /*afb0*/  STL.64 [R1+0x1470], R24 ;  /* 0x0014701801007387 */ /* 0x0041e80000100a00 */
[----:B0-----:R-:W2:Y:S04]  /*afc0*/  LDL.LU.64 R24, [R1+0x50] ;  /* 0x0000500001187983 */ /* 0x001ea80000300a00 */
[----:B--2---:R-:W-:Y:S04]  /*afd0*/  STL.64 [R1+0x1488], R24 ;  /* 0x0014881801007387 */ /* 0x004fe80000100a00 */
[----:B------:R-:W2:Y:S04]  /*afe0*/  LDL.LU.64 R20, [R1+0x250] ;  /* 0x0002500001147983 */ /* 0x000ea80000300a00 */
[----:B------:R-:W2:Y:S04]  /*aff0*/  LDL.LU.64 R22, [R1+0x258] ;  /* 0x0002580001167983 */ /* 0x000ea80000300a00 */
[----:B------:R0:W-:Y:S04]  /*b000*/  STL.64 [R1+0x180], R12 ;  /* 0x0001800c01007387 */ /* 0x0001e80000100a00 */
[----:B------:R1:W-:Y:S04]  /*b010*/  STL.64 [R1+0x188], R14 ;  /* 0x0001880e01007387 */ /* 0x0003e80000100a00 */
[----:B0-----:R-:W3:Y:S04]  /*b020*/  LDL.LU.64 R12, [R1+0x290] ;  /* 0x00029000010c7983 */ /* 0x001ee80000300a00 */
[----:B-1----:R-:W2:Y:S04]  /*b030*/  LDL.LU.64 R14, [R1+0x298] ;  /* 0x00029800010e7983 */ /* 0x002ea80000300a00 */
[----:B--2---:R-:W-:Y:S04]  /*b040*/  STL.64 [R1+0x1480], R14 ;  /* 0x0014800e01007387 */ /* 0x004fe80000100a00 */
[----:B---3--:R0:W-:Y:S04]  /*b050*/  STL.64 [R1+0x1478], R12 ;  /* 0x0014780c01007387 */ /* 0x0081e80000100a00 */
[----:B0-----:R-:W2:Y:S04]  /*b060*/  LDL.LU.64 R12, [R1+0x280] ;  /* 0x00028000010c7983 */ /* 0x001ea80000300a00 */
[----:B------:R-:W3:Y:S04]  /*b070*/  LDL.LU.64 R14, [R1+0x288] ;  /* 0x00028800010e7983 */ /* 0x000ee80000300a00 */
[----:B---3--:R-:W-:Y:S04]  /*b080*/  STL.64 [R1+0x1498], R14 ;  /* 0x0014980e01007387 */ /* 0x008fe80000100a00 */
[----:B--2---:R0:W-:Y:S04]  /*b090*/  STL.64 [R1+0x1490], R12 ;  /* 0x0014900c01007387 */ /* 0x0041e80000100a00 */
[----:B0-----:R-:W2:Y:S04]  /*b0a0*/  LDL.LU.64 R12, [R1+0x270] ;  /* 0x00027000010c7983 */ /* 0x001ea80000300a00 */
[----:B------:R-:W2:Y:S04]  /*b0b0*/  LDL.LU.64 R14, [R1+0x278] ;  /* 0x00027800010e7983 */ /* 0x000ea80000300a00 */
[----:B----4-:R-:W-:Y:S04]  /*b0c0*/  STL.64 [R1+0x1430], R10 ;  /* 0x0014300a01007387 */ /* 0x010fe80000100a00 */
[----:B------:R0:W-:Y:S04]  /*b0d0*/  STL.64 [R1+0x1428], R8 ;  /* 0x0014280801007387 */ /* 0x0001e80000100a00 */
[----:B0-----:R-:W3:Y:S04]  /*b0e0*/  LDL.LU.64 R8, [R1+0x2c0] ;  /* 0x0002c00001087983 */ /* 0x001ee80000300a00 */
[----:B------:R-:W4:Y:S04]  /*b0f0*/  LDL.LU.64 R10, [R1+0x2c8] ;  /* 0x0002c800010a7983 */ /* 0x000f280000300a00 */
[----:B----4-:R-:W-:Y:S04]  /*b100*/  STL.64 [R1+0x1448], R10 ;  /* 0x0014480a01007387 */ /* 0x010fe80000100a00 */
[----:B---3--:R0:W-:Y:S04]  /*b110*/  STL.64 [R1+0x1440], R8 ;  /* 0x0014400801007387 */ /* 0x0081e80000100a00 */
[----:B0-----:R-:W3:Y:S04]  /*b120*/  LDL.LU.64 R8, [R1+0x2b0] ;  /* 0x0002b00001087983 */ /* 0x001ee80000300a00 */
[----:B------:R-:W4:Y:S01]  /*b130*/  LDL.LU.64 R10, [R1+0x2b8] ;  /* 0x0002b800010a7983 */ /* 0x000f220000300a00 */
[----:B------:R-:W-:Y:S01]  /*b140*/  HMMA.16816.F32.BF16 R16, R16, R4, R20 ;  /* 0x000000041010723c */ /* 0x000fe20000041814 */
[----:B------:R-:W-:-:S02]  /*b150*/  IMAD.MOV.U32 R24, RZ, RZ, R2 ;  /* 0x000000ffff187224 */ /* 0x000fc400078e0002 */
[----:B----4-:R-:W-:Y:S04]  /*b160*/  STL.64 [R1+0x1460], R10 ;  /* 0x0014600a01007387 */ /* 0x010fe80000100a00 */
[----:B---3--:R0:W-:Y:S04]  /*b170*/  STL.64 [R1+0x1458], R8 ;  /* 0x0014580801007387 */ /* 0x0081e80000100a00 */
[----:B0-----:R-:W3:Y:S04]  /*b180*/  LDL.LU.64 R8, [R1+0x2a0] ;  /* 0x0002a00001087983 */ /* 0x001ee80000300a00 */
[----:B------:R-:W3:Y:S04]  /*b190*/  LDL.LU.64 R10, [R1+0x2a8] ;  /* 0x0002a800010a7983 */ /* 0x000ee80000300a00 */
[----:B------:R-:W2:Y:S04]  /*b1a0*/  LDL.LU.64 R22, [R1+0x14a8] ;  /* 0x0014a80001167983 */ /* 0x000ea80000300a00 */
[----:B------:R-:W2:Y:S01]  /*b1b0*/  LDL.LU.64 R20, [R1+0x14a0] ;  /* 0x0014a00001147983 */ /* 0x000ea20000300a00 */
[----:B------:R-:W-:-:S03]  /*b1c0*/  IMAD.MOV.U32 R25, RZ, RZ, R0 ;  /* 0x000000ffff197224 */ /* 0x000fc600078e0000 */
[----:B------:R0:W-:Y:S04]  /*b1d0*/  STL.64 [R1+0x170], R16 ;  /* 0x0001701001007387 */ /* 0x0001e80000100a00 */
[----:B------:R1:W-:Y:S04]  /*b1e0*/  STL.64 [R1+0x178], R18 ;  /* 0x0001781201007387 */ /* 0x0003e80000100a00 */
[----:B0-----:R-:W4:Y:S04]  /*b1f0*/  LDL.LU.64 R16, [R1+0x2d0] ;  /* 0x0002d00001107983 */ /* 0x001f280000300a00 */
[----:B-1----:R-:W4:Y:S01]  /*b200*/  LDL.LU.64 R18, [R1+0x2d8] ;  /* 0x0002d80001127983 */ /* 0x002f220000300a00 */
[C---:B--2---:R-:W-:Y:S03]  /*b210*/  HMMA.16816.F32.BF16 R24, R20.reuse, R24, R12 ;  /* 0x000000181418723c */ /* 0x044fe6000004180c */
[----:B------:R-:W2:Y:S04]  /*b220*/  LDL.LU.64 R14, [R1+0x1498] ;  /* 0x00149800010e7983 */ /* 0x000ea80000300a00 */
[----:B------:R-:W2:Y:S11]  /*b230*/  LDL.LU.64 R12, [R1+0x1490] ;  /* 0x00149000010c7983 */ /* 0x000eb60000300a00 */
[----:B------:R-:W-:Y:S05]  /*b240*/  @!UPT UIADD3 URZ, URZ, URZ, URZ ;  /* 0x0000003f3f3ff290 */ /* 0x000fea000fffe03f */
[----:B------:R0:W-:Y:S04]  /*b250*/  STL.64 [R1+0x160], R24 ;  /* 0x0001601801007387 */ /* 0x0001e80000100a00 */
[----:B------:R-:W-:Y:S04]  /*b260*/  STL.64 [R1+0x168], R26 ;  /* 0x0001681a01007387 */ /* 0x000fe80000100a00 */
[----:B0-----:R-:W2:Y:S02]  /*b270*/  LDL.LU.64 R24, [R1+0x1488] ;  /* 0x0014880001187983 */ /* 0x001ea40000300a00 */
        /* <DEDUP_REMOVED lines=9> */
[C---:B--2---:R-:W-:Y:S11]  /*b310*/  HMMA.16816.F32.BF16 R12, R20.reuse, R24, R12 ;  /* 0x00000018140c723c */ /* 0x044ff6000004180c */
[----:B------:R-:W-:Y:S11]  /*b320*/  @!UPT UIADD3 URZ, URZ, URZ, URZ ;  /* 0x0000003f3f3ff290 */ /* 0x000ff6000fffe03f */
[----:B------:R-:W-:Y:S01]  /*b330*/  @!UPT UIADD3 URZ, URZ, URZ, URZ ;  /* 0x0000003f3f3ff290 */ /* 0x000fe2000fffe03f */
[----:B------:R-:W-:Y:S04]  /*b340*/  STL.64 [R1+0x140], R12 ;  /* 0x0001400c01007387 */ /* 0x000fe80000100a00 */
[----:B------:R0:W-:Y:S02]  /*b350*/  STL.64 [R1+0x148], R14 ;  /* 0x0001480e01007387 */ /* 0x0001e40000100a00 */
[----:B0-----:R-:W-:Y:S02]  /*b360*/  IMAD.MOV.U32 R14, RZ, RZ, R24 ;  /* 0x000000ffff0e7224 */ /* 0x001fe400078e0018 */
[----:B------:R-:W-:Y:S02]  /*b370*/  IMAD.MOV.U32 R15, RZ, RZ, R25 ;  /* 0x000000ffff0f7224 */ /* 0x000fe400078e0019 */
[----:B------:R-:W3:Y:S02]  /*b380*/  LDL.LU.64 R24, [R1+0x1468] ;  /* 0x0014680001187983 */ /* 0x000ee40000300a00 */
[----:B---3--:R-:W-:Y:S01]  /*b390*/  HMMA.16816.F32.BF16 R8, R20, R24, R8 ;  /* 0x000000181408723c */ /* 0x008fe20000041808 */
        /* <DEDUP_REMOVED lines=17> */
[----:B--2---:R-:W-:Y:S11]  /*b4b0*/  HMMA.16816.F32.BF16 R8, R20, R24, R8 ;  /* 0x000000181408723c */ /* 0x004ff60000041808 */
[----:B------:R-:W-:Y:S11]  /*b4c0*/  @!UPT UIADD3 URZ, URZ, URZ, URZ ;  /* 0x0000003f3f3ff290 */ /* 0x000ff6000fffe03f */
[----:B------:R-:W-:Y:S01]  /*b4d0*/  @!UPT UIADD3 URZ, URZ, URZ, URZ ;  /* 0x0000003f3f3ff290 */ /* 0x000fe2000fffe03f */
[----:B------:R-:W-:Y:S04]  /*b4e0*/  STL.64 [R1+0x110], R8 ;  /* 0x0001100801007387 */ /* 0x000fe80000100a00 */
[----:B------:R0:W-:Y:S04]  /*b4f0*/  STL.64 [R1+0x118], R10 ;  /* 0x0001180a01007387 */ /* 0x0001e80000100a00 */
[----:B0-----:R-:W2:Y:S04]  /*b500*/  LDL.LU.64 R10, [R1+0x1430] ;  /* 0x00143000010a7983 */ /* 0x001ea80000300a00 */
[----:B------:R-:W4:Y:S01]  /*b510*/  LDL.LU.64 R8, [R1+0x1428] ;  /* 0x0014280001087983 */ /* 0x000f220000300a00 */
[----:B------:R-:W-:-:S02]  /*b520*/  IMAD.MOV.U32 R12, RZ, RZ, R24 ;  /* 0x000000ffff0c7224 */ /* 0x000fc400078e0018 */
[----:B------:R-:W-:Y:S01]  /*b530*/  IMAD.MOV.U32 R6, RZ, RZ, R25 ;  /* 0x000000ffff067224 */ /* 0x000fe200078e0019 */
[----:B------:R-:W3:Y:S04]  /*b540*/  LDL.LU.64 R26, [R1+0x1420] ;  /* 0x00142000011a7983 */ /* 0x000ee80000300a00 */
[----:B------:R-:W3:Y:S01]  /*b550*/  LDL.LU.64 R24, [R1+0x1418] ;  /* 0x0014180001187983 */ /* 0x000ee20000300a00 */
[C---:B----4-:R-:W-:Y:S03]  /*b560*/  HMMA.16816.F32.BF16 R16, R20.reuse, R8, R16 ;  /* 0x000000081410723c */ /* 0x050fe60000041810 */
[----:B--2---:R-:W-:Y:S04]  /*b570*/  STL.64 [R1+0x13c8], R10 ;  /* 0x0013c80a01007387 */ /* 0x004fe80000100a00 */
[----:B------:R3:W-:Y:S11]  /*b580*/  STL.64 [R1+0x13c0], R8 ;  /* 0x0013c00801007387 */ /* 0x0007f60000100a00 */
[----:B------:R-:W-:Y:S05]  /*b590*/  @!UPT UIADD3 URZ, URZ, URZ, URZ ;  /* 0x0000003f3f3ff290 */ /* 0x000fea000fffe03f */
[----:B------:R-:W-:Y:S04]  /*b5a0*/  STL.64 [R1+0x100], R16 ;  /* 0x0001001001007387 */ /* 0x000fe80000100a00 */
[----:B------:R-:W-:Y:S04]  /*b5b0*/  STL.64 [R1+0x108], R18 ;  /* 0x0001081201007387 */ /* 0x000fe80000100a00 */
[----:B------:R-:W0:Y:S01]  /*b5c0*/  LDSM.16.MT88.4 R16, [R28+0x4000] ;  /* 0x004000001c10783b */ /* 0x000e220000004200 */
[----:B---3--:R-:W-:Y:S03]  /*b5d0*/  HMMA.16816.F32.BF16 R8, R20, R4, R24 ;  /* 0x000000041408723c */ /* 0x008fe60000041818 */
[----:B------:R-:W1:Y:S04]  /*b5e0*/  LDSM.16.MT88.4 R20, [R28+0x4080] ;  /* 0x004080001c14783b */ /* 0x000e680000004200 */
[----:B0-----:R-:W-:Y:S04]  /*b5f0*/  STL.64 [R1+0x13a0], R18 ;  /* 0x0013a01201007387 */ /* 0x001fe80000100a00 */
[----:B------:R0:W-:Y:S04]  /*b600*/  STL.64 [R1+0x1398], R16 ;  /* 0x0013981001007387 */ /* 0x0001e80000100a00 */
[----:B------:R-:W2:Y:S08]  /*b610*/  LDL.LU R24, [R1+0x60] ;  /* 0x0000600001187983 */ /* 0x000eb00000300800 */
[----:B------:R3:W-:Y:S01]  /*b620*/  STL.64 [R1+0xf0], R8 ;  /* 0x0000f00801007387 */ /* 0x0007e20000100a00 */
[----:B0-----:R-:W-:-:S03]  /*b630*/  IMAD.MOV.U32 R16, RZ, RZ, R12 ;  /* 0x000000ffff107224 */ /* 0x001fc600078e000c */
[----:B------:R-:W-:Y:S01]  /*b640*/  STL.64 [R1+0xf8], R10 ;  /* 0x0000f80a01007387 */ /* 0x000fe20000100a00 */
[----:B------:R-:W-:-:S03]  /*b650*/  IMAD.MOV.U32 R17, RZ, RZ, R6 ;  /* 0x000000ffff117224 */ /* 0x000fc600078e0006 */
[----:B------:R-:W2:Y:S04]  /*b660*/  LDL.LU R25, [R1+0x64] ;  /* 0x0000640001197983 */ /* 0x000ea80000300800 */
[----:B------:R-:W2:Y:S01]  /*b670*/  LDL.LU R12, [R1+0x1414] ;  /* 0x00141400010c7983 */ /* 0x000ea20000300800 */
[----:B---3--:R-:W-:-:S03]  /*b680*/  IMAD.MOV.U32 R8, RZ, RZ, R7 ;  /* 0x000000ffff087224 */ /* 0x008fc600078e0007 */
[----:B------:R-:W3:Y:S04]  /*b690*/  LDL.LU R6, [R1+0x1410] ;  /* 0x0014100001067983 */ /* 0x000ee80000300800 */
[----:B------:R0:W-:Y:S04]  /*b6a0*/  STL.64 [R1+0x13d0], R16 ;  /* 0x0013d01001007387 */ /* 0x0001e80000100a00 */
[----:B0-----:R-:W2:Y:S04]  /*b6b0*/  LDL.LU.64 R16, [R1+0x2f0] ;  /* 0x0002f00001107983 */ /* 0x001ea80000300a00 */
[----:B------:R-:W2:Y:S04]  /*b6c0*/  LDL.LU.64 R18, [R1+0x2f8] ;  /* 0x0002f80001127983 */ /* 0x000ea80000300a00 */
[----:B------:R-:W3:Y:S01]  /*b6d0*/  LDL.LU R7, [R1+0x140c] ;  /* 0x00140c0001077983 */ /* 0x000ee20000300800 */
[----:B------:R-:W-:-:S03]  /*b6e0*/  IMAD.MOV.U32 R9, RZ, RZ, R13 ;  /* 0x000000ffff097224 */ /* 0x000fc600078e000d */
[----:B------:R-:W2:Y:S04]  /*b6f0*/  LDL.LU R13, [R1+0x1408] ;  /* 0x00140800010d7983 */ /* 0x000ea80000300800 */
[----:B------:R0:W-:Y:S02]  /*b700*/  STL.64 [R1+0x13d8], R8 ;  /* 0x0013d80801007387 */ /* 0x0001e40000100a00 */
[----:B0-----:R-:W-:Y:S02]  /*b710*/  IMAD.MOV.U32 R8, RZ, RZ, R14 ;  /* 0x000000ffff087224 */ /* 0x001fe400078e000e */
[----:B------:R-:W-:Y:S01]  /*b720*/  IMAD.MOV.U32 R9, RZ, RZ, R15 ;  /* 0x000000ffff097224 */ /* 0x000fe200078e000f */
[----:B------:R-:W2:Y:S04]  /*b730*/  LDL.LU R14, [R1+0x1404] ;  /* 0x00140400010e7983 */ /* 0x000ea80000300800 */
[----:B------:R-:W2:Y:S04]  /*b740*/  LDL.LU R15, [R1+0x1400] ;  /* 0x00140000010f7983 */ /* 0x000ea80000300800 */
[----:B------:R-:W-:Y:S04]  /*b750*/  STL.64 [R1+0x13e8], R8 ;  /* 0x0013e80801007387 */ /* 0x000fe80000100a00 */
[----:B---3--:R-:W-:Y:S04]  /*b760*/  STL.64 [R1+0x13b0], R6 ;  /* 0x0013b00601007387 */ /* 0x008fe80000100a00 */
[----:B------:R-:W-:Y:S04]  /*b770*/  STL.64 [R1+0x13a8], R4 ;  /* 0x0013a80401007387 */ /* 0x000fe80000100a00 */
[----:B-1----:R-:W-:Y:S04]  /*b780*/  STL.64 [R1+0x1330], R22 ;  /* 0x0013301601007387 */ /* 0x002fe80000100a00 */
[----:B------:R0:W-:Y:S02]  /*b790*/  STL.64 [R1+0x1328], R20 ;  /* 0x0013281401007387 */ /* 0x0001e40000100a00 */
[----:B0-----:R-:W-:-:S02]  /*b7a0*/  IMAD.MOV.U32 R20, RZ, RZ, R2 ;  /* 0x000000ffff147224 */ /* 0x001fc400078e0002 */
[----:B------:R-:W-:-:S05]  /*b7b0*/  IMAD.MOV.U32 R21, RZ, RZ, R0 ;  /* 0x000000ffff157224 */ /* 0x000fca00078e0000 */
[----:B------:R0:W-:Y:S04]  /*b7c0*/  STL.64 [R1+0x13e0], R20 ;  /* 0x0013e01401007387 */ /* 0x0001e80000100a00 */
[----:B0-----:R-:W3:Y:S04]  /*b7d0*/  LDL.LU.64 R20, [R1+0x340] ;  /* 0x0003400001147983 */ /* 0x001ee80000300a00 */
[----:B------:R-:W4:Y:S01]  /*b7e0*/  LDL.LU.64 R22, [R1+0x348] ;  /* 0x0003480001167983 */ /* 0x000f220000300a00 */
[----:B--2---:R-:W-:Y:S03]  /*b7f0*/  HMMA.16816.F32.BF16 R4, R12, R24, R16 ;  /* 0x000000180c04723c */ /* 0x004fe60000041810 */
[----:B------:R-:W0:Y:S04]  /*b800*/  LDSM.16.MT88.4 R24, [R28+0x4100] ;  /* 0x004100001c18783b */ /* 0x000e280000004200 */
[----:B----4-:R-:W-:Y:S04]  /*b810*/  STL.64 [R1+0x13f8], R22 ;  /* 0x0013f81601007387 */ /* 0x010fe80000100a00 */
[----:B---3--:R1:W-:Y:S04]  /*b820*/  STL.64 [R1+0x13f0], R20 ;  /* 0x0013f01401007387 */ /* 0x0083e80000100a00 */
[----:B-1----:R-:W2:Y:S04]  /*b830*/  LDL.LU.64 R20, [R1+0x350] ;  /* 0x0003500001147983 */ /* 0x002ea80000300a00 */
[----:B------:R-:W2:Y:S01]  /*b840*/  LDL.LU.64 R22, [R1+0x358] ;  /* 0x0003580001167983 */ /* 0x000ea20000300a00 */
[----:B------:R-:W-:-:S02]  /*b850*/  IMAD.MOV.U32 R8, RZ, RZ, R29 ;  /* 0x000000ffff087224 */ /* 0x000fc400078e001d */
[----:B------:R-:W-:Y:S01]  /*b860*/  IMAD.MOV.U32 R9, RZ, RZ, R3 ;  /* 0x000000ffff097224 */ /* 0x000fe200078e0003 */
[----:B------:R-:W3:Y:S01]  /*b870*/  LDL.LU.64 R16, [R1+0x330] ;  /* 0x0003300001107983 */ /* 0x000ee20000300a00 */
[----:B------:R-:W-:Y:S02]  /*b880*/  IMAD.MOV.U32 R0, RZ, RZ, R7 ;  /* 0x000000ffff007224 */ /* 0x000fe400078e0007 */
[----:B------:R-:W-:Y:S01]  /*b890*/  IMAD.MOV.U32 R2, RZ, RZ, R6 ;  /* 0x000000ffff027224 */ /* 0x000fe200078e0006 */
[----:B------:R-:W3:Y:S01]  /*b8a0*/  LDL.LU.64 R18, [R1+0x338] ;  /* 0x0003380001127983 */ /* 0x000ee20000300a00 */
[----:B------:R-:W-:Y:S02]  /*b8b0*/  IMAD.MOV.U32 R29, RZ, RZ, R4 ;  /* 0x000000ffff1d7224 */ /* 0x000fe400078e0004 */
[----:B------:R-:W-:Y:S02]  /*b8c0*/  IMAD.MOV.U32 R3, RZ, RZ, R5 ;  /* 0x000000ffff037224 */ /* 0x000fe400078e0005 */
[----:B------:R-:W4:Y:S04]  /*b8d0*/  LDL.LU.64 R4, [R1+0x310] ;  /* 0x0003100001047983 */ /* 0x000f280000300a00 */
[----:B------:R-:W4:Y:S04]  /*b8e0*/  LDL.LU.64 R6, [R1+0x318] ;  /* 0x0003180001067983 */ /* 0x000f280000300a00 */
[----:B------:R-:W-:Y:S04]  /*b8f0*/  STL [R1+0x106c], R0 ;  /* 0x00106c0001007387 */ /* 0x000fe80000100800 */
[----:B------:R-:W-:Y:S04]  /*b900*/  STL [R1+0x1068], R2 ;  /* 0x0010680201007387 */ /* 0x000fe80000100800 */
[----:B------:R-:W-:Y:S04]  /*b910*/  STL [R1+0x1064], R3 ;  /* 0x0010640301007387 */ /* 0x000fe80000100800 */
[----:B------:R-:W-:Y:S04]  /*b920*/  STL [R1+0x1060], R29 ;  /* 0x0010601d01007387 */ /* 0x000fe80000100800 */
[----:B0-----:R-:W-:Y:S04]  /*b930*/  STL.64 [R1+0x12a0], R26 ;  /* 0x0012a01a01007387 */ /* 0x001fe80000100a00 */
[----:B------:R0:W-:Y:S04]  /*b940*/  STL.64 [R1+0x1298], R24 ;  /* 0x0012981801007387 */ /* 0x0001e80000100a00 */
[----:B0-----:R-:W3:Y:S04]  /*b950*/  LDL.LU.64 R24, [R1+0x320] ;  /* 0x0003200001187983 */ /* 0x001ee80000300a00 */
[----:B------:R-:W3:Y:S01]  /*b960*/  LDL.LU.64 R26, [R1+0x328] ;  /* 0x00032800011a7983 */ /* 0x000ee20000300a00 */
[C---:B--2---:R-:W-:Y:S03]  /*b970*/  HMMA.16816.F32.BF16 R8, R12.reuse, R8, R20 ;  /* 0x000000080c08723c */ /* 0x044fe60000041814 */
[----:B------:R-:W2:Y:S04]  /*b980*/  LDL.LU.64 R22, [R1+0x13f8] ;  /* 0x0013f80001167983 */ /* 0x000ea80000300a00 */
[----:B------:R-:W2:Y:S11]  /*b990*/  LDL.LU.64 R20, [R1+0x13f0] ;  /* 0x0013f00001147983 */ /* 0x000eb60000300a00 */
[----:B------:R-:W-:Y:S05]  /*b9a0*/  @!UPT UIADD3 URZ, URZ, URZ, URZ ;  /* 0x0000003f3f3ff290 */ /* 0x000fea000fffe03f */
[----:B------:R0:W-:Y:S04]  /*b9b0*/  STL.64 [R1+0xd0], R8 ;  /* 0x0000d00801007387 */ /* 0x0001e80000100a00 */
[----:B------:R2:W-:Y:S04]  /*b9c0*/  STL.64 [R1+0xd8], R10 ;  /* 0x0000d80a01007387 */ /* 0x0005e80000100a00 */
[----:B0-----:R-:W2:Y:S02]  /*b9d0*/  LDL.LU.64 R8, [R1+0x13e8] ;  /* 0x0013e80001087983 */ /* 0x001ea40000300a00 */
[----:B--2---:R-:W-:Y:S02]  /*b9e0*/  HMMA.16816.F32.BF16 R8, R12, R8, R20 ;  /* 0x000000080c08723c */ /* 0x004fe40000041814 */
[----:B------:R-:W2:Y:S11]  /*b9f0*/  LDL.LU.64 R20, [R1+0x13e0] ;  /* 0x0013e00001147983 */ /* 0x000eb60000300a00 */
[----:B------:R-:W-:Y:S11]  /*ba00*/  @!UPT UIADD3 URZ, URZ, URZ, URZ ;  /* 0x0000003f3f3ff290 */ /* 0x000ff6000fffe03f */
[----:B------:R-:W-:Y:S02]  /*ba10*/  IMAD.MOV.U32 R0, RZ, RZ, R8 ;  /* 0x000000ffff007224 */ /* 0x000fe400078e0008 */
[----:B------:R-:W-:Y:S02]  /*ba20*/  IMAD.MOV.U32 R2, RZ, RZ, R9 ;  /* 0x000000ffff027224 */ /* 0x000fe400078e0009 */
[----:B------:R-:W3:Y:S01]  /*ba30*/  LDL.LU.64 R8, [R1+0x13d8] ;  /* 0x0013d80001087983 */ /* 0x000ee20000300a00 */
[----:B------:R-:W-:Y:S02]  /*ba40*/  IMAD.MOV.U32 R29, RZ, RZ, R11 ;  /* 0x000000ffff1d7224 */ /* 0x000fe400078e000b */
[----:B------:R-:W-:-:S03]  /*ba50*/  IMAD.MOV.U32 R3, RZ, RZ, R10 ;  /* 0x000000ffff037224 */ /* 0x000fc600078e000a */
[----:B------:R0:W-:Y:S04]  /*ba60*/  STL [R1+0x10b4], R29 ;  /* 0x0010b41d01007387 */ /* 0x0001e80000100800 */
[----:B------:R1:W-:Y:S04]  /*ba70*/  STL [R1+0x10b0], R3 ;  /* 0x0010b00301007387 */ /* 0x0003e80000100800 */
[----:B------:R-:W-:Y:S04]  /*ba80*/  STL [R1+0x10ac], R2 ;  /* 0x0010ac0201007387 */ /* 0x000fe80000100800 */
[----:B------:R-:W-:Y:S01]  /*ba90*/  STL [R1+0x10a8], R0 ;  /* 0x0010a80001007387 */ /* 0x000fe20000100800 */
[C---:B---3--:R-:W-:Y:S03]  /*baa0*/  HMMA.16816.F32.BF16 R8, R12.reuse, R8, R16 ;  /* 0x000000080c08723c */ /* 0x048fe60000041810 */
[----:B------:R-:W4:Y:S05]  /*bab0*/  LDL.LU.64 R16, [R1+0x13d0] ;  /* 0x0013d00001107983 */ /* 0x000f2a0000300a00 */
[C---:B--2---:R-:W-:Y:S11]  /*bac0*/  HMMA.16816.F32.BF16 R20, R12.reuse, R20, R24 ;  /* 0x000000140c14723c */ /* 0x044ff60000041818 */
[----:B------:R-:W-:Y:S04]  /*bad0*/  @!UPT UIADD3 URZ, URZ, URZ, URZ ;  /* 0x0000003f3f3ff290 */ /* 0x000fe8000fffe03f */
[----:B------:R-:W-:Y:S04]  /*bae0*/  STL.64 [R1+0xb0], R8 ;  /* 0x0000b00801007387 */ /* 0x000fe80000100a00 */
[----:B------:R2:W-:Y:S05]  /*baf0*/  STL.64 [R1+0xb8], R10 ;  /* 0x0000b80a01007387 */ /* 0x0005ea0000100a00 */
[----:B0-----:R-:W-:Y:S02]  /*bb00*/  IMAD.MOV.U32 R29, RZ, RZ, R22 ;  /* 0x000000ffff1d7224 */ /* 0x001fe400078e0016 */
[----:B-1----:R-:W-:Y:S01]  /*bb10*/  IMAD.MOV.U32 R3, RZ, RZ, R23 ;  /* 0x000000ffff037224 */ /* 0x002fe200078e0017 */
[----:B--2---:R-:W2:Y:S04]  /*bb20*/  LDL.LU.64 R10, [R1+0x13c8] ;  /* 0x0013c800010a7983 */ /* 0x004ea80000300a00 */
[----:B------:R-:W3:Y:S04]  /*bb30*/  LDL.LU.64 R8, [R1+0x13c0] ;  /* 0x0013c00001087983 */ /* 0x000ee80000300a00 */
[----:B------:R0:W-:Y:S04]  /*bb40*/  STL.64 [R1+0xa0], R20 ;  /* 0x0000a01401007387 */ /* 0x0001e80000100a00 */
[----:B------:R-:W-:Y:S04]  /*bb50*/  STL [R1+0x10bc], R29 ;  /* 0x0010bc1d01007387 */ /* 0x000fe80000100800 */
[----:B------:R-:W-:Y:S04]  /*bb60*/  STL [R1+0x10b8], R3 ;  /* 0x0010b80301007387 */ /* 0x000fe80000100800 */
[----:B0-----:R-:W2:Y:S01]  /*bb70*/  LDL.LU R20, [R1+0x550] ;  /* 0x0005500001147983 */ /* 0x001ea20000300800 */
[----:B----4-:R-:W-:Y:S11]  /*bb80*/  HMMA.16816.F32.BF16 R4, R12, R16, R4 ;  /* 0x000000100c04723c */ /* 0x010ff60000041804 */
[----:B------:R-:W-:Y:S11]  /*bb90*/  @!UPT UIADD3 URZ, URZ, URZ, URZ ;  /* 0x0000003f3f3ff290 */ /* 0x000ff6000fffe03f */
[----:B------:R-:W-:Y:S01]  /*bba0*/  @!UPT UIADD3 URZ, URZ, URZ, URZ ;  /* 0x0000003f3f3ff290 */ /* 0x000fe2000fffe03f */
[----:B------:R0:W-:Y:S04]  /*bbb0*/  STL.64 [R1+0x90], R4 ;  /* 0x0000900401007387 */ /* 0x0001e80000100a00 */
[----:B------:R1:W-:Y:S04]  /*bbc0*/  STL.64 [R1+0x98], R6 ;  /* 0x0000980601007387 */ /* 0x0003e80000100a00 */
[----:B------:R-:W2:Y:S04]  /*bbd0*/  LDL.LU R21, [R1+0x554] ;  /* 0x0005540001157983 */ /* 0x000ea80000300800 */
[----:B------:R-:W4:Y:S04]  /*bbe0*/  LDL.LU R22, [R1+0x558] ;  /* 0x0005580001167983 */ /* 0x000f280000300800 */
[----:B------:R-:W4:Y:S04]  /*bbf0*/  LDL.LU R23, [R1+0x55c] ;  /* 0x00055c0001177983 */ /* 0x000f280000300800 */
[----:B0-----:R-:W3:Y:S04]  /*bc00*/  LDL.LU.64 R4, [R1+0x300] ;  /* 0x0003000001047983 */ /* 0x001ee80000300a00 */
[----:B-1----:R-:W3:Y:S04]  /*bc10*/  LDL.LU.64 R6, [R1+0x308] ;  /* 0x0003080001067983 */ /* 0x002ee80000300a00 */
[----:B----4-:R-:W-:Y:S04]  /*bc20*/  STL.64 [R1+0x1370], R22 ;  /* 0x0013701601007387 */ /* 0x010fe80000100a00 */
[----:B--2---:R0:W-:Y:S04]  /*bc30*/  STL.64 [R1+0x1368], R20 ;  /* 0x0013681401007387 */ /* 0x0041e80000100a00 */
[----:B0-----:R-:W2:Y:S04]  /*bc40*/  LDL.LU R20, [R1+0x490] ;  /* 0x0004900001147983 */ /* 0x001ea80000300800 */
[----:B------:R-:W2:Y:S04]  /*bc50*/  LDL.LU R21, [R1+0x494] ;  /* 0x0004940001157983 */ /* 0x000ea80000300800 */
[----:B------:R-:W4:Y:S04]  /*bc60*/  LDL.LU R22, [R1+0x498] ;  /* 0x0004980001167983 */ /* 0x000f280000300800 */
[----:B------:R-:W4:Y:S04]  /*bc70*/  LDL.LU R23, [R1+0x49c] ;  /* 0x00049c0001177983 */ /* 0x000f280000300800 */
[----:B----4-:R0:W-:Y:S04]  /*bc80*/  STL.64 [R1+0x1380], R22 ;  /* 0x0013801601007387 */ /* 0x0101e80000100a00 */
[----:B--2---:R-:W-:Y:S04]  /*bc90*/  STL.64 [R1+0x1378], R20 ;  /* 0x0013781401007387 */ /* 0x004fe80000100a00 */
[----:B0-----:R-:W2:Y:S04]  /*bca0*/  LDL.64 R22, [R1+0x58] ;  /* 0x0000580001167983 */ /* 0x001ea80000100a00 */
[----:B--2---:R0:W-:Y:S04]  /*bcb0*/  STL.64 [R1+0x1388], R22 ;  /* 0x0013881601007387 */ /* 0x0041e80000100a00 */
[----:B0-----:R-:W2:Y:S04]  /*bcc0*/  LDL.64 R22, [R1+0x68] ;  /* 0x0000680001167983 */ /* 0x001ea80000100a00 */
[----:B------:R-:W4:Y:S04]  /*bcd0*/  LDL.LU R24, [R1+0x4c0] ;  /* 0x0004c00001187983 */ /* 0x000f280000300800 */
[----:B------:R-:W4:Y:S04]  /*bce0*/  LDL.LU R25, [R1+0x4c4] ;  /* 0x0004c40001197983 */ /* 0x000f280000300800 */
[----:B------:R-:W2:Y:S04]  /*bcf0*/  LDL.LU R26, [R1+0x4c8] ;  /* 0x0004c800011a7983 */ /* 0x000ea80000300800 */
[----:B------:R-:W2:Y:S04]  /*bd00*/  LDL.LU R27, [R1+0x4cc] ;  /* 0x0004cc00011b7983 */ /* 0x000ea80000300800 */
[----:B------:R-:W3:Y:S04]  /*bd10*/  LDL.LU.64 R16, [R1+0x2e0] ;  /* 0x0002e00001107983 */ /* 0x000ee80000300a00 */
[----:B------:R-:W3:Y:S04]  /*bd20*/  LDL.LU.64 R18, [R1+0x2e8] ;  /* 0x0002e80001127983 */ /* 0x000ee80000300a00 */
[----:B--2---:R-:W-:Y:S04]  /*bd30*/  STL.64 [R1+0x12c0], R26 ;  /* 0x0012c01a01007387 */ /* 0x004fe80000100a00 */
[----:B----4-:R0:W-:Y:S04]  /*bd40*/  STL.64 [R1+0x12b8], R24 ;  /* 0x0012b81801007387 */ /* 0x0101e80000100a00 */
[----:B0-----:R-:W2:Y:S04]  /*bd50*/  LDL.LU R24, [R1+0x4d0] ;  /* 0x0004d00001187983 */ /* 0x001ea80000300800 */
[----:B------:R-:W2:Y:S01]  /*bd60*/  LDL.LU R25, [R1+0x4d4] ;  /* 0x0004d40001197983 */ /* 0x000ea20000300800 */
[----:B------:R-:W-:-:S02]  /*bd70*/  IMAD.MOV.U32 R26, RZ, RZ, R10 ;  /* 0x000000ffff1a7224 */ /* 0x000fc400078e000a */
[----:B------:R-:W-:Y:S01]  /*bd80*/  IMAD.MOV.U32 R27, RZ, RZ, R11 ;  /* 0x000000ffff1b7224 */ /* 0x000fe200078e000b */
[----:B------:R-:W4:Y:S04]  /*bd90*/  LDL.LU R10, [R1+0x13bc] ;  /* 0x0013bc00010a7983 */ /* 0x000f280000300800 */
[----:B------:R-:W4:Y:S04]  /*bda0*/  LDL.LU R11, [R1+0x13b8] ;  /* 0x0013b800010b7983 */ /* 0x000f280000300800 */
[----:B------:R0:W-:Y:S01]  /*bdb0*/  STL.64 [R1+0x12d0], R26 ;  /* 0x0012d01a01007387 */ /* 0x0001e20000100a00 */
[C---:B---3--:R-:W-:Y:S03]  /*bdc0*/  HMMA.16816.F32.BF16 R4, R12.reuse, R8, R4 ;  /* 0x000000080c04723c */ /* 0x048fe60000041804 */
[----:B--2---:R1:W-:Y:S04]  /*bdd0*/  STL.64 [R1+0x12c8], R24 ;  /* 0x0012c81801007387 */ /* 0x0043e80000100a00 */
[----:B0-----:R-:W2:Y:S11]  /*bde0*/  LDL.64 R26, [R1+0x38] ;  /* 0x00003800011a7983 */ /* 0x001eb60000100a00 */
[----:B------:R-:W-:Y:S06]  /*bdf0*/  @!UPT UIADD3 URZ, URZ, URZ, URZ ;  /* 0x0000003f3f3ff290 */ /* 0x000fec000fffe03f */
[----:B------:R-:W-:Y:S02]  /*be00*/  IMAD.MOV.U32 R3, RZ, RZ, R6 ;  /* 0x000000ffff037224 */ /* 0x000fe400078e0006 */
[----:B------:R-:W-:Y:S01]  /*be10*/  IMAD.MOV.U32 R29, RZ, RZ, R5 ;  /* 0x000000ffff1d7224 */ /* 0x000fe200078e0005 */
[----:B--2---:R0:W-:Y:S04]  /*be20*/  STL.64 [R1+0x1390], R26 ;  /* 0x0013901a01007387 */ /* 0x0041e80000100a00 */
[----:B-1----:R-:W2:Y:S04]  /*be30*/  LDL.LU R24, [R1+0x410] ;  /* 0x0004100001187983 */ /* 0x002ea80000300800 */
[----:B------:R-:W2:Y:S04]  /*be40*/  LDL.LU R25, [R1+0x414] ;  /* 0x0004140001197983 */ /* 0x000ea80000300800 */
[----:B0-----:R-:W2:Y:S04]  /*be50*/  LDL.LU R26, [R1+0x418] ;  /* 0x00041800011a7983 */ /* 0x001ea80000300800 */
[----:B------:R-:W2:Y:S04]  /*be60*/  LDL.LU R27, [R1+0x41c] ;  /* 0x00041c00011b7983 */ /* 0x000ea80000300800 */
[----:B------:R-:W-:Y:S04]  /*be70*/  STL [R1+0x80], R4 ;  /* 0x0000800401007387 */ /* 0x000fe80000100800 */
[----:B------:R0:W-:Y:S04]  /*be80*/  STL [R1+0x8c], R7 ;  /* 0x00008c0701007387 */ /* 0x0001e80000100800 */
[----:B0-----:R-:W3:Y:S04]  /*be90*/  LDL.LU.64 R6, [R1+0x13b0] ;  /* 0x0013b00001067983 */ /* 0x001ee80000300a00 */
[----:B------:R-:W2:Y:S04]  /*bea0*/  LDL.LU.64 R4, [R1+0x13a8] ;  /* 0x0013a80001047983 */ /* 0x000ea80000300a00 */
[----:B----4-:R0:W-:Y:S04]  /*beb0*/  STL.64 [R1+0x1340], R10 ;  /* 0x0013400a01007387 */ /* 0x0101e80000100a00 */
[----:B0-----:R-:W4:Y:S04]  /*bec0*/  LDL.64 R10, [R1+0x48] ;  /* 0x00004800010a7983 */ /* 0x001f280000100a00 */
[----:B------:R-:W-:Y:S04]  /*bed0*/  STL [R1+0x1164], R3 ;  /* 0x0011640301007387 */ /* 0x000fe80000100800 */
[----:B------:R-:W-:Y:S01]  /*bee0*/  STL [R1+0x1160], R29 ;  /* 0x0011601d01007387 */ /* 0x000fe20000100800 */
[----:B--2---:R-:W-:Y:S03]  /*bef0*/  HMMA.16816.F32.BF16 R12, R12, R4, R16 ;  /* 0x000000040c0c723c */ /* 0x004fe60000041810 */
[----:B------:R-:W2:Y:S04]  /*bf00*/  LDL.LU.64 R18, [R1+0x13a0] ;  /* 0x0013a00001127983 */ /* 0x000ea80000300a00 */
[----:B------:R-:W2:Y:S04]  /*bf10*/  LDL.LU.64 R16, [R1+0x1398] ;  /* 0x0013980001107983 */ /* 0x000ea80000300a00 */
[----:B---3--:R0:W-:Y:S04]  /*bf20*/  STL.64 [R1+0x1338], R6 ;  /* 0x0013380601007387 */ /* 0x0081e80000100a00 */
[----:B------:R-:W3:Y:S01]  /*bf30*/  LDL.LU R4, [R1+0x420] ;  /* 0x0004200001047983 */ /* 0x000ee20000300800 */
[----:B------:R-:W-:-:S07]  /*bf40*/  IMAD.MOV.U32 R2, RZ, RZ, R22 ;  /* 0x000000ffff027224 */ /* 0x000fce00078e0016 */
[----:B------:R-:W-:Y:S04]  /*bf50*/  STL.64 [R1+0x70], R12 ;  /* 0x0000700c01007387 */ /* 0x000fe80000100a00 */
[----:B------:R1:W-:Y:S04]  /*bf60*/  STL.64 [R1+0x78], R14 ;  /* 0x0000780e01007387 */ /* 0x0003e80000100a00 */
[----:B------:R-:W3:Y:S04]  /*bf70*/  LDL.LU R5, [R1+0x424] ;  /* 0x0004240001057983 */ /* 0x000ee80000300800 */
[----:B0-----:R-:W3:Y:S04]  /*bf80*/  LDL.LU R6, [R1+0x428] ;  /* 0x0004280001067983 */ /* 0x001ee80000300800 */
[----:B------:R-:W3:Y:S01]  /*bf90*/  LDL.LU R7, [R1+0x42c] ;  /* 0x00042c0001077983 */ /* 0x000ee20000300800 */
[----:B------:R-:W-:-:S03]  /*bfa0*/  IMAD.MOV.U32 R0, RZ, RZ, R23 ;  /* 0x000000ffff007224 */ /* 0x000fc600078e0017 */
[----:B-1----:R-:W3:Y:S01]  /*bfb0*/  LDL.64 R14, [R1+0x28] ;  /* 0x00002800010e7983 */ /* 0x002ee20000100a00 */
[C---:B--2---:R-:W-:Y:S11]  /*bfc0*/  HMMA.16816.F32.BF16 R24, R16.reuse, R22, R24 ;  /* 0x000000161018723c */ /* 0x044ff60000041818 */
[----:B------:R-:W-:Y:S11]  /*bfd0*/  @!UPT UIADD3 URZ, URZ, URZ, URZ ;  /* 0x0000003f3f3ff290 */ /* 0x000ff6000fffe03f */
[----:B------:R-:W-:Y:S01]  /*bfe0*/  @!UPT UIADD3 URZ, URZ, URZ, URZ ;  /* 0x0000003f3f3ff290 */ /* 0x000fe2000fffe03f */
[----:B------:R-:W-:Y:S04]  /*bff0*/  STL.64 [R1+0x210], R24 ;  /* 0x0002101801007387 */ /* 0x000fe80000100a00 */
[----:B------:R0:W-:Y:S04]  /*c000*/  STL.64 [R1+0x218], R26 ;  /* 0x0002181a01007387 */ /* 0x0001e80000100a00 */
[----:B0-----:R-:W2:Y:S04]  /*c010*/  LDL.LU.64 R26, [R1+0x1390] ;  /* 0x00139000011a7983 */ /* 0x001ea80000300a00 */
[----:B------:R-:W3:Y:S02]  /*c020*/  LDL.LU.64 R22, [R1+0x1388] ;  /* 0x0013880001167983 */ /* 0x000ee40000300a00 */
[----:B---3--:R-:W-:Y:S01]  /*c030*/  HMMA.16816.F32.BF16 R4, R16, R22, R4 ;  /* 0x000000161004723c */ /* 0x008fe20000041804 */
[----:B------:R-:W-:Y:S11]  /*c040*/  IMAD.MOV.U32 R3, RZ, RZ, R23 ;  /* 0x000000ffff037224 */ /* 0x000ff600078e0017 */
[----:B------:R-:W-:Y:S11]  /*c050*/  @!UPT UIADD3 URZ, URZ, URZ, URZ ;  /* 0x0000003f3f3ff290 */ /* 0x000ff6000fffe03f */
[----:B------:R0:W-:Y:S04]  /*c060*/  STL.64 [R1+0x230], R4 ;  /* 0x0002300401007387 */ /* 0x0001e80000100a00 */
[----:B------:R-:W-:Y:S01]  /*c070*/  STL.64 [R1+0x238], R6 ;  /* 0x0002380601007387 */ /* 0x000fe20000100a00 */
[----:B0-----:R-:W-:-:S03]  /*c080*/  IMAD.MOV.U32 R4, RZ, RZ, R22 ;  /* 0x000000ffff047224 */ /* 0x001fc600078e0016 */
[----:B------:R-:W4:Y:S04]  /*c090*/  LDL.LU.64 R22, [R1+0x1380] ;  /* 0x0013800001167983 */ /* 0x000f280000300a00 */
[----:B------:R-:W4:Y:S02]  /*c0a0*/  LDL.LU.64 R20, [R1+0x1378] ;  /* 0x0013780001147983 */ /* 0x000f240000300a00 */
[----:B----4-:R-:W-:Y:S11]  /*c0b0*/  HMMA.16816.F32.BF16 R20, R16, R10, R20 ;  /* 0x0000000a1014723c */ /* 0x010ff60000041814 */
[----:B------:R-:W-:Y:S11]  /*c0c0*/  @!UPT UIADD3 URZ, URZ, URZ, URZ ;  /* 0x0000003f3f3ff290 */ /* 0x000ff6000fffe03f */
[----:B------:R-:W-:Y:S01]  /*c0d0*/  @!UPT UIADD3 URZ, URZ, URZ, URZ ;  /* 0x0000003f3f3ff290 */ /* 0x000fe2000fffe03f */
[----:B------:R-:W-:Y:S04]  /*c0e0*/  STL.64 [R1+0x240], R20 ;  /* 0x0002401401007387 */ /* 0x000fe80000100a00 */
[----:B------:R0:W-:Y:S04]  /*c0f0*/  STL.64 [R1+0x248], R22 ;  /* 0x0002481601007387 */ /* 0x0001e80000100a00 */
[----:B0-----:R-:W3:Y:S04]  /*c100*/  LDL.LU.64 R22, [R1+0x1370] ;  /* 0x0013700001167983 */ /* 0x001ee80000300a00 */
[----:B------:R-:W3:Y:S01]  /*c110*/  LDL.LU.64 R20, [R1+0x1368] ;  /* 0x0013680001147983 */ /* 0x000ee20000300a00 */
[----:B------:R-:W-:-:S02]  /*c120*/  IMAD.MOV.U32 R6, RZ, RZ, R10 ;  /* 0x000000ffff067224 */ /* 0x000fc400078e000a */
[----:B------:R-:W-:Y:S01]  /*c130*/  IMAD.MOV.U32 R5, RZ, RZ, R11 ;  /* 0x000000ffff057224 */ /* 0x000fe200078e000b */
[----:B--2---:R0:W-:Y:S01]  /*c140*/  STL.64 [R1+0x12e0], R26 ;  /* 0x0012e01a01007387 */ /* 0x0041e20000100a00 */
[----:B---3--:R-:W-:Y:S07]  /*c150*/  HMMA.16816.F32.BF16 R8, R16, R26, R20 ;  /* 0x0000001a1008723c */ /* 0x008fee0000041814 */
[----:B0-----:R-:W-:Y:S02]  /*c160*/  IMAD.MOV.U32 R26, RZ, RZ, R6 ;  /* 0x000000ffff1a7224 */ /* 0x001fe400078e0006 */
[----:B------:R-:W-:Y:S11]  /*c170*/  IMAD.MOV.U32 R27, RZ, RZ, R5 ;  /* 0x000000ffff1b7224 */ /* 0x000ff600078e0005 */
[----:B------:R-:W-:Y:S03]  /*c180*/  @!UPT UIADD3 URZ, URZ, URZ, URZ ;  /* 0x0000003f3f3ff290 */ /* 0x000fe6000fffe03f */
[----:B------:R-:W-:Y:S04]  /*c190*/  STL.64 [R1+0x250], R8 ;  /* 0x0002500801007387 */ /* 0x000fe80000100a00 */
[----:B------:R-:W-:Y:S04]  /*c1a0*/  STL.64 [R1+0x258], R10 ;  /* 0x0002580a01007387 */ /* 0x000fe80000100a00 */
[----:B------:R-:W-:Y:S04]  /*c1b0*/  STL.64 [R1+0x12f8], R26 ;  /* 0x0012f81a01007387 */ /* 0x000fe80000100a00 */
[----:B------:R-:W2:Y:S04]  /*c1c0*/  LDL.LU R20, [R1+0x480] ;  /* 0x0004800001147983 */ /* 0x000ea80000300800 */
[----:B------:R-:W2:Y:S04]  /*c1d0*/  LDL.LU R21, [R1+0x484] ;  /* 0x0004840001157983 */ /* 0x000ea80000300800 */
[----:B------:R-:W3:Y:S04]  /*c1e0*/  LDL.LU R22, [R1+0x488] ;  /* 0x0004880001167983 */ /* 0x000ee80000300800 */
[----:B------:R-:W3:Y:S04]  /*c1f0*/  LDL.LU R23, [R1+0x48c] ;  /* 0x00048c0001177983 */ /* 0x000ee80000300800 */
[----:B---3--:R-:W-:Y:S04]  /*c200*/  STL.64 [R1+0x1350], R22 ;  /* 0x0013501601007387 */ /* 0x008fe80000100a00 */
[----:B--2---:R0:W-:Y:S04]  /*c210*/  STL.64 [R1+0x1348], R20 ;  /* 0x0013481401007387 */ /* 0x0041e80000100a00 */
[----:B0-----:R-:W2:Y:S04]  /*c220*/  LDL.LU R20, [R1+0x530] ;  /* 0x0005300001147983 */ /* 0x001ea80000300800 */
[----:B------:R-:W2:Y:S04]  /*c230*/  LDL.LU R21, [R1+0x534] ;  /* 0x0005340001157983 */ /* 0x000ea80000300800 */
[----:B------:R-:W3:Y:S04]  /*c240*/  LDL.LU R22, [R1+0x538] ;  /* 0x0005380001167983 */ /* 0x000ee80000300800 */
[----:B------:R-:W3:Y:S04]  /*c250*/  LDL.LU R23, [R1+0x53c] ;  /* 0x00053c0001177983 */ /* 0x000ee80000300800 */
[----:B---3--:R-:W-:Y:S04]  /*c260*/  STL.64 [R1+0x1360], R22 ;  /* 0x0013601601007387 */ /* 0x008fe80000100a00 */
[----:B--2---:R0:W-:Y:S04]  /*c270*/  STL.64 [R1+0x1358], R20 ;  /* 0x0013581401007387 */ /* 0x0041e80000100a00 */
[----:B0-----:R-:W2:Y:S04]  /*c280*/  LDL.LU R20, [R1+0x540] ;  /* 0x0005400001147983 */ /* 0x001ea80000300800 */
[----:B------:R-:W2:Y:S04]  /*c290*/  LDL.LU R21, [R1+0x544] ;  /* 0x0005440001157983 */ /* 0x000ea80000300800 */
[----:B------:R-:W2:Y:S04]  /*c2a0*/  LDL.LU R22, [R1+0x548] ;  /* 0x0005480001167983 */ /* 0x000ea80000300800 */
[----:B------:R-:W2:Y:S01]  /*c2b0*/  LDL.LU R23, [R1+0x54c] ;  /* 0x00054c0001177983 */ /* 0x000ea20000300800 */
[----:B------:R-:W-:-:S02]  /*c2c0*/  IMAD.MOV.U32 R26, RZ, RZ, R4 ;  /* 0x000000ffff1a7224 */ /* 0x000fc400078e0004 */
[----:B------:R-:W-:Y:S01]  /*c2d0*/  IMAD.MOV.U32 R27, RZ, RZ, R3 ;  /* 0x000000ffff1b7224 */ /* 0x000fe200078e0003 */
[----:B------:R-:W3:Y:S04]  /*c2e0*/  LDL.64 R10, [R1+0x18] ;  /* 0x00001800010a7983 */ /* 0x000ee80000100a00 */
[----:B------:R-:W4:Y:S04]  /*c2f0*/  LDL.LU R4, [R1+0x520] ;  /* 0x0005200001047983 */ /* 0x000f280000300800 */
[----:B------:R-:W4:Y:S04]  /*c300*/  LDL.LU R5, [R1+0x524] ;  /* 0x0005240001057983 */ /* 0x000f280000300800 */
[----:B------:R-:W4:Y:S04]  /*c310*/  LDL.LU R6, [R1+0x528] ;  /* 0x0005280001067983 */ /* 0x000f280000300800 */
[----:B------:R-:W4:Y:S04]  /*c320*/  LDL.LU R7, [R1+0x52c] ;  /* 0x00052c0001077983 */ /* 0x000f280000300800 */
[----:B------:R-:W-:Y:S01]  /*c330*/  STL.64 [R1+0x1310], R26 ;  /* 0x0013101a01007387 */ /* 0x000fe20000100a00 */
[C---:B--2---:R-:W-:Y:S11]  /*c340*/  HMMA.16816.F32.BF16 R20, R16.reuse, R14, R20 ;  /* 0x0000000e1014723c */ /* 0x044ff60000041814 */
[----:B------:R-:W-:Y:S11]  /*c350*/  @!UPT UIADD3 URZ, URZ, URZ, URZ ;  /* 0x0000003f3f3ff290 */ /* 0x000ff6000fffe03f */
[----:B------:R-:W-:Y:S01]  /*c360*/  @!UPT UIADD3 URZ, URZ, URZ, URZ ;  /* 0x0000003f3f3ff290 */ /* 0x000fe2000fffe03f */
[----:B------:R-:W-:Y:S04]  /*c370*/  STL.64 [R1+0x260], R20 ;  /* 0x0002601401007387 */ /* 0x000fe80000100a00 */
[----:B------:R0:W-:Y:S04]  /*c380*/  STL.64 [R1+0x268], R22 ;  /* 0x0002681601007387 */ /* 0x0001e80000100a00 */
[----:B0-----:R-:W3:Y:S04]  /*c390*/  LDL.LU.64 R22, [R1+0x1360] ;  /* 0x0013600001167983 */ /* 0x001ee80000300a00 */
[----:B------:R-:W3:Y:S04]  /*c3a0*/  LDL.LU.64 R20, [R1+0x1358] ;  /* 0x0013580001147983 */ /* 0x000ee80000300a00 */
[----:B------:R0:W-:Y:S04]  /*c3b0*/  STL.64 [R1+0x12d8], R14 ;  /* 0x0012d80e01007387 */ /* 0x0001e80000100a00 */
[----:B------:R-:W2:Y:S04]  /*c3c0*/  LDL.LU R12, [R1+0x4e0] ;  /* 0x0004e000010c7983 */ /* 0x000ea80000300800 */
[----:B------:R-:W2:Y:S04]  /*c3d0*/  LDL.LU R13, [R1+0x4e4] ;  /* 0x0004e400010d7983 */ /* 0x000ea80000300800 */
[----:B0-----:R-:W2:Y:S04]  /*c3e0*/  LDL.LU R14, [R1+0x4e8] ;  /* 0x0004e800010e7983 */ /* 0x001ea80000300800 */
[----:B------:R-:W2:Y:S04]  /*c3f0*/  LDL.LU R15, [R1+0x4ec] ;  /* 0x0004ec00010f7983 */ /* 0x000ea80000300800 */
[----:B--2---:R-:W-:Y:S04]  /*c400*/  STL.64 [R1+0x12f0], R14 ;  /* 0x0012f00e01007387 */ /* 0x004fe80000100a00 */
[----:B------:R0:W-:Y:S04]  /*c410*/  STL.64 [R1+0x12e8], R12 ;  /* 0x0012e80c01007387 */ /* 0x0001e80000100a00 */
[----:B0-----:R-:W2:Y:S04]  /*c420*/  LDL.LU R12, [R1+0x4f0] ;  /* 0x0004f000010c7983 */ /* 0x001ea80000300800 */
[----:B------:R-:W2:Y:S04]  /*c430*/  LDL.LU R13, [R1+0x4f4] ;  /* 0x0004f400010d7983 */ /* 0x000ea80000300800 */
[----:B------:R-:W2:Y:S04]  /*c440*/  LDL.LU R14, [R1+0x4f8] ;  /* 0x0004f800010e7983 */ /* 0x000ea80000300800 */
[----:B------:R-:W2:Y:S01]  /*c450*/  LDL.LU R15, [R1+0x4fc] ;  /* 0x0004fc00010f7983 */ /* 0x000ea20000300800 */
[----:B---3--:R-:W-:Y:S03]  /*c460*/  HMMA.16816.F32.BF16 R20, R16, R10, R20 ;  /* 0x0000000a1014723c */ /* 0x008fe60000041814 */
[----:B--2---:R-:W-:Y:S04]  /*c470*/  STL.64 [R1+0x1308], R14 ;  /* 0x0013080e01007387 */ /* 0x004fe80000100a00 */
[----:B------:R0:W-:Y:S04]  /*c480*/  STL.64 [R1+0x1300], R12 ;  /* 0x0013000c01007387 */ /* 0x0001e80000100a00 */
[----:B0-----:R-:W2:Y:S04]  /*c490*/  LDL.LU R12, [R1+0x500] ;  /* 0x00050000010c7983 */ /* 0x001ea80000300800 */
[----:B------:R-:W2:Y:S04]  /*c4a0*/  LDL.LU R13, [R1+0x504] ;  /* 0x00050400010d7983 */ /* 0x000ea80000300800 */
[----:B------:R-:W3:Y:S04]  /*c4b0*/  LDL.LU R14, [R1+0x508] ;  /* 0x00050800010e7983 */ /* 0x000ee80000300800 */
[----:B------:R-:W3:Y:S01]  /*c4c0*/  LDL.LU R15, [R1+0x50c] ;  /* 0x00050c00010f7983 */ /* 0x000ee20000300800 */
[----:B------:R-:W-:-:S02]  /*c4d0*/  IMAD.MOV.U32 R26, RZ, RZ, R2 ;  /* 0x000000ffff1a7224 */ /* 0x000fc400078e0002 */
[----:B------:R-:W-:Y:S02]  /*c4e0*/  IMAD.MOV.U32 R27, RZ, RZ, R0 ;  /* 0x000000ffff1b7224 */ /* 0x000fe400078e0000 */
[----:B------:R-:W-:Y:S02]  /*c4f0*/  IMAD.MOV.U32 R2, RZ, RZ, R10 ;  /* 0x000000ffff027224 */ /* 0x000fe400078e000a */
[----:B------:R-:W-:Y:S01]  /*c500*/  IMAD.MOV.U32 R0, RZ, RZ, R11 ;  /* 0x000000ffff007224 */ /* 0x000fe200078e000b */
[----:B---3--:R-:W-:Y:S04]  /*c510*/  STL.64 [R1+0x1320], R14 ;  /* 0x0013200e01007387 */ /* 0x008fe80000100a00 */
[----:B--2---:R0:W-:Y:S04]  /*c520*/  STL.64 [R1+0x1318], R12 ;  /* 0x0013180c01007387 */ /* 0x0041e80000100a00 */
[----:B0-----:R-:W2:Y:S04]  /*c530*/  LDL.LU R12, [R1+0x510] ;  /* 0x00051000010c7983 */ /* 0x001ea80000300800 */
[----:B------:R-:W2:Y:S04]  /*c540*/  LDL.LU R13, [R1+0x514] ;  /* 0x00051400010d7983 */ /* 0x000ea80000300800 */
[----:B------:R-:W2:Y:S04]  /*c550*/  LDL.LU R14, [R1+0x518] ;  /* 0x00051800010e7983 */ /* 0x000ea80000300800 */
[----:B------:R-:W2:Y:S04]  /*c560*/  LDL.LU R15, [R1+0x51c] ;  /* 0x00051c00010f7983 */ /* 0x000ea80000300800 */
[----:B------:R-:W-:Y:S04]  /*c570*/  STL.64 [R1+0x270], R20 ;  /* 0x0002701401007387 */ /* 0x000fe80000100a00 */
[----:B------:R0:W-:Y:S04]  /*c580*/  STL.64 [R1+0x278], R22 ;  /* 0x0002781601007387 */ /* 0x0001e80000100a00 */
[----:B0-----:R-:W3:Y:S04]  /*c590*/  LDL.LU.64 R22, [R1+0x1350] ;  /* 0x0013500001167983 */ /* 0x001ee80000300a00 */
[----:B------:R-:W3:Y:S04]  /*c5a0*/  LDL.LU.64 R20, [R1+0x1348] ;  /* 0x0013480001147983 */ /* 0x000ee80000300a00 */
[----:B------:R-:W4:Y:S02]  /*c5b0*/  LDL.LU.64 R10, [R1+0x1340] ;  /* 0x00134000010a7983 */ /* 0x000f240000300a00 */
[C---:B----4-:R-:W-:Y:S11]  /*c5c0*/  HMMA.16816.F32.BF16 R4, R16.reuse, R10, R4 ;  /* 0x0000000a1004723c */ /* 0x050ff60000041804 */
[----:B------:R-:W-:Y:S11]  /*c5d0*/  @!UPT UIADD3 URZ, URZ, URZ, URZ ;  /* 0x0000003f3f3ff290 */ /* 0x000ff6000fffe03f */
[----:B------:R-:W-:Y:S01]  /*c5e0*/  @!UPT UIADD3 URZ, URZ, URZ, URZ ;  /* 0x0000003f3f3ff290 */ /* 0x000fe2000fffe03f */
[----:B------:R-:W-:Y:S04]  /*c5f0*/  STL.64 [R1+0x290], R4 ;  /* 0x0002900401007387 */ /* 0x000fe80000100a00 */
[----:B------:R0:W-:Y:S04]  /*c600*/  STL.64 [R1+0x298], R6 ;  /* 0x0002980601007387 */ /* 0x0001e80000100a00 */
[----:B0-----:R-:W3:Y:S02]  /*c610*/  LDL.LU.64 R6, [R1+0x1338] ;  /* 0x0013380001067983 */ /* 0x001ee40000300a00 */
[----:B---3--:R-:W-:Y:S02]  /*c620*/  HMMA.16816.F32.BF16 R16, R16, R6, R20 ;  /* 0x000000061010723c */ /* 0x008fe40000041814 */
[----:B------:R-:W2:Y:S04]  /*c630*/  LDL.LU.64 R22, [R1+0x1330] ;  /* 0x0013300001167983 */ /* 0x000ea80000300a00 */
[----:B------:R-:W2:Y:S11]  /*c640*/  LDL.LU.64 R20, [R1+0x1328] ;  /* 0x0013280001147983 */ /* 0x000eb60000300a00 */
[----:B------:R-:W-:Y:S06]  /*c650*/  @!UPT UIADD3 URZ, URZ, URZ, URZ ;  /* 0x0000003f3f3ff290 */ /* 0x000fec000fffe03f */
[----:B------:R-:W-:Y:S04]  /*c660*/  STL.64 [R1+0x280], R16 ;  /* 0x0002801001007387 */ /* 0x000fe80000100a00 */
[----:B------:R-:W-:Y:S01]  /*c670*/  STL.64 [R1+0x288], R18 ;  /* 0x0002881201007387 */ /* 0x000fe20000100a00 */
[C---:B--2---:R-:W-:Y:S03]  /*c680*/  HMMA.16816.F32.BF16 R24, R20.reuse, R26, R12 ;  /* 0x0000001a1418723c */ /* 0x044fe6000004180c */
[----:B------:R-:W2:Y:S04]  /*c690*/  LDL.LU.64 R14, [R1+0x1320] ;  /* 0x00132000010e7983 */ /* 0x000ea80000300a00 */
[----:B------:R-:W2:Y:S11]  /*c6a0*/  LDL.LU.64 R12, [R1+0x1318] ;  /* 0x00131800010c7983 */ /* 0x000eb60000300a00 */
[----:B------:R-:W-:Y:S05]  /*c6b0*/  @!UPT UIADD3 URZ, URZ, URZ, URZ ;  /* 0x0000003f3f3ff290 */ /* 0x000fea000fffe03f */
[----:B------:R-:W-:Y:S04]  /*c6c0*/  STL.64 [R1+0x2a0], R24 ;  /* 0x0002a01801007387 */ /* 0x000fe80000100a00 */
[----:B------:R0:W-:Y:S04]  /*c6d0*/  STL.64 [R1+0x2a8], R26 ;  /* 0x0002a81a01007387 */ /* 0x0001e80000100a00 */
[----:B0-----:R-:W2:Y:S02]  /*c6e0*/  LDL.LU.64 R26, [R1+0x1310] ;  /* 0x00131000011a7983 */ /* 0x001ea40000300a00 */
[C---:B--2---:R-:W-:Y:S02]  /*c6f0*/  HMMA.16816.F32.BF16 R24, R20.reuse, R26, R12 ;  /* 0x0000001a1418723c */ /* 0x044fe4000004180c */
[----:B------:R-:W2:Y:S04]  /*c700*/  LDL.LU.64 R14, [R1+0x1308] ;  /* 0x00130800010e7983 */ /* 0x000ea80000300a00 */
[----:B------:R-:W2:Y:S11]  /*c710*/  LDL.LU.64 R12, [R1+0x1300] ;  /* 0x00130000010c7983 */ /* 0x000eb60000300a00 */
[----:B------:R-:W-:Y:S06]  /*c720*/  @!UPT UIADD3 URZ, URZ, URZ, URZ ;  /* 0x0000003f3f3ff290 */ /* 0x000fec000fffe03f */
        /* <DEDUP_REMOVED lines=18> */
[----:B------:R-:W2:Y:S04]  /*c850*/  LDL.LU.64 R24, [R1+0x12c8] ;  /* 0x0012c80001187983 */ /* 0x000ea80000300a00 */
[----:B------:R-:W-:Y:S04]  /*c860*/  STL.64 [R1+0x12b0], R6 ;  /* 0x0012b00601007387 */ /* 0x000fe80000100a00 */
[----:B------:R0:W-:Y:S04]  /*c870*/  STL [R1+0x12a8], R4 ;  /* 0x0012a80401007387 */ /* 0x0001e80000100800 */
[----:B0-----:R-:W3:Y:S04]  /*c880*/  LDL.LU R4, [R1+0x4b0] ;  /* 0x0004b00001047983 */ /* 0x001ee80000300800 */
[----:B------:R-:W3:Y:S04]  /*c890*/  LDL.LU R5, [R1+0x4b4] ;  /* 0x0004b40001057983 */ /* 0x000ee80000300800 */
[----:B------:R-:W3:Y:S04]  /*c8a0*/  LDL.LU R6, [R1+0x4b8] ;  /* 0x0004b80001067983 */ /* 0x000ee80000300800 */
[----:B------:R-:W3:Y:S01]  /*c8b0*/  LDL.LU R7, [R1+0x4bc] ;  /* 0x0004bc0001077983 */ /* 0x000ee20000300800 */
[----:B--2---:R-:W-:Y:S11]  /*c8c0*/  HMMA.16816.F32.BF16 R24, R20, R14, R24 ;  /* 0x0000000e1418723c */ /* 0x004ff60000041818 */
[----:B------:R-:W-:Y:S11]  /*c8d0*/  @!UPT UIADD3 URZ, URZ, URZ, URZ ;  /* 0x0000003f3f3ff290 */ /* 0x000ff6000fffe03f */
[----:B------:R-:W-:Y:S01]  /*c8e0*/  @!UPT UIADD3 URZ, URZ, URZ, URZ ;  /* 0x0000003f3f3ff290 */ /* 0x000fe2000fffe03f */
[----:B------:R-:W-:Y:S04]  /*c8f0*/  STL.64 [R1+0x2e0], R24 ;  /* 0x0002e01801007387 */ /* 0x000fe80000100a00 */
[----:B------:R0:W-:Y:S04]  /*c900*/  STL.64 [R1+0x2e8], R26 ;  /* 0x0002e81a01007387 */ /* 0x0001e80000100a00 */
[----:B0-----:R-:W2:Y:S04]  /*c910*/  LDL.LU.64 R26, [R1+0x12c0] ;  /* 0x0012c000011a7983 */ /* 0x001ea80000300a00 */
[----:B------:R-:W2:Y:S01]  /*c920*/  LDL.LU.64 R24, [R1+0x12b8] ;  /* 0x0012b80001187983 */ /* 0x000ea20000300a00 */
[----:B------:R-:W-:-:S02]  /*c930*/  IMAD.MOV.U32 R18, RZ, RZ, R2 ;  /* 0x000000ffff127224 */ /* 0x000fc400078e0002 */
[----:B------:R-:W-:Y:S02]  /*c940*/  IMAD.MOV.U32 R19, RZ, RZ, R0 ;  /* 0x000000ffff137224 */ /* 0x000fe400078e0000 */
[----:B------:R-:W-:Y:S02]  /*c950*/  IMAD.MOV.U32 R2, RZ, RZ, R14 ;  /* 0x000000ffff027224 */ /* 0x000fe400078e000e */
[----:B------:R-:W-:Y:S01]  /*c960*/  IMAD.MOV.U32 R0, RZ, RZ, R15 ;  /* 0x000000ffff007224 */ /* 0x000fe200078e000f */
[----:B------:R0:W-:Y:S04]  /*c970*/  STL.64 [R1+0x1258], R18 ;  /* 0x0012581201007387 */ /* 0x0001e80000100a00 */
[----:B------:R-:W4:Y:S01]  /*c980*/  LDL.LU R16, [R1+0x440] ;  /* 0x0004400001107983 */ /* 0x000f220000300800 */
[C---:B--2---:R-:W-:Y:S11]  /*c990*/  HMMA.16816.F32.BF16 R12, R20.reuse, R18, R24 ;  /* 0x00000012140c723c */ /* 0x044ff60000041818 */
[----:B------:R-:W-:Y:S11]  /*c9a0*/  @!UPT UIADD3 URZ, URZ, URZ, URZ ;  /* 0x0000003f3f3ff290 */ /* 0x000ff6000fffe03f */
[----:B------:R-:W-:Y:S01]  /*c9b0*/  @!UPT UIADD3 URZ, URZ, URZ, URZ ;  /* 0x0000003f3f3ff290 */ /* 0x000fe2000fffe03f */
[----:B------:R1:W-:Y:S04]  /*c9c0*/  STL.64 [R1+0x300], R12 ;  /* 0x0003000c01007387 */ /* 0x0003e80000100a00 */
[----:B------:R2:W-:Y:S04]  /*c9d0*/  STL.64 [R1+0x308], R14 ;  /* 0x0003080e01007387 */ /* 0x0005e80000100a00 */
[----:B------:R-:W4:Y:S04]  /*c9e0*/  LDL.LU R17, [R1+0x444] ;  /* 0x0004440001117983 */ /* 0x000f280000300800 */
[----:B0-----:R-:W3:Y:S04]  /*c9f0*/  LDL.LU R18, [R1+0x448] ;  /* 0x0004480001127983 */ /* 0x001ee80000300800 */
[----:B------:R-:W3:Y:S04]  /*ca00*/  LDL.LU R19, [R1+0x44c] ;  /* 0x00044c0001137983 */ /* 0x000ee80000300800 */
[----:B-1----:R-:W3:Y:S04]  /*ca10*/  LDL.LU R12, [R1+0x450] ;  /* 0x00045000010c7983 */ /* 0x002ee80000300800 */
[----:B------:R-:W3:Y:S04]  /*ca20*/  LDL.LU R13, [R1+0x454] ;  /* 0x00045400010d7983 */ /* 0x000ee80000300800 */
[----:B--2---:R-:W2:Y:S04]  /*ca30*/  LDL.LU R14, [R1+0x458] ;  /* 0x00045800010e7983 */ /* 0x004ea80000300800 */
[----:B------:R-:W2:Y:S04]  /*ca40*/  LDL.LU R15, [R1+0x45c] ;  /* 0x00045c00010f7983 */ /* 0x000ea80000300800 */
[----:B------:R-:W3:Y:S04]  /*ca50*/  LDL.LU R24, [R1+0x470] ;  /* 0x0004700001187983 */ /* 0x000ee80000300800 */
[----:B------:R-:W4:Y:S04]  /*ca60*/  LDL.LU R25, [R1+0x474] ;  /* 0x0004740001197983 */ /* 0x000f280000300800 */
[----:B------:R-:W4:Y:S04]  /*ca70*/  LDL.LU R26, [R1+0x478] ;  /* 0x00047800011a7983 */ /* 0x000f280000300800 */
[----:B------:R-:W4:Y:S04]  /*ca80*/  LDL.LU R27, [R1+0x47c] ;  /* 0x00047c00011b7983 */ /* 0x000f280000300800 */
[----:B--2---:R0:W-:Y:S04]  /*ca90*/  STL.64 [R1+0x1288], R14 ;  /* 0x0012880e01007387 */ /* 0x0041e80000100a00 */
[----:B---3--:R-:W-:Y:S04]  /*caa0*/  STL.64 [R1+0x1280], R12 ;  /* 0x0012800c01007387 */ /* 0x008fe80000100a00 */
[----:B0-----:R-:W2:Y:S04]  /*cab0*/  LDL.64 R14, [R1+0x68] ;  /* 0x00006800010e7983 */ /* 0x001ea80000100a00 */
[----:B------:R0:W-:Y:S04]  /*cac0*/  STL.64 [R1+0x1268], R18 ;  /* 0x0012681201007387 */ /* 0x0001e80000100a00 */
[----:B----4-:R-:W-:Y:S04]  /*cad0*/  STL.64 [R1+0x1260], R16 ;  /* 0x0012601001007387 */ /* 0x010fe80000100a00 */
[----:B0-----:R-:W3:Y:S01]  /*cae0*/  LDL.64 R18, [R1+0x48] ;  /* 0x0000480001127983 */ /* 0x001ee20000100a00 */
[C---:B------:R-:W-:Y:S03]  /*caf0*/  HMMA.16816.F32.BF16 R4, R20.reuse, R10, R4 ;  /* 0x0000000a1404723c */ /* 0x040fe60000041804 */
[----:B---3--:R0:W-:Y:S04]  /*cb00*/  STL.64 [R1+0x1278], R18 ;  /* 0x0012781201007387 */ /* 0x0081e80000100a00 */
[----:B0-----:R-:W3:Y:S04]  /*cb10*/  LDL.64 R18, [R1+0x58] ;  /* 0x0000580001127983 */ /* 0x001ee80000100a00 */
[----:B---3--:R0:W-:Y:S04]  /*cb20*/  STL.64 [R1+0x1290], R18 ;  /* 0x0012901201007387 */ /* 0x0081e80000100a00 */
[----:B------:R-:W3:Y:S04]  /*cb30*/  LDL.LU R16, [R1+0x460] ;  /* 0x0004600001107983 */ /* 0x000ee80000300800 */
[----:B------:R-:W3:Y:S04]  /*cb40*/  LDL.LU R17, [R1+0x464] ;  /* 0x0004640001117983 */ /* 0x000ee80000300800 */
[----:B0-----:R-:W3:Y:S04]  /*cb50*/  LDL.LU R18, [R1+0x468] ;  /* 0x0004680001127983 */ /* 0x001ee80000300800 */
[----:B------:R-:W3:Y:S04]  /*cb60*/  LDL.LU R19, [R1+0x46c] ;  /* 0x00046c0001137983 */ /* 0x000ee80000300800 */
[----:B------:R-:W-:Y:S04]  /*cb70*/  STL.64 [R1+0x330], R4 ;  /* 0x0003300401007387 */ /* 0x000fe80000100a00 */
[----:B------:R0:W-:Y:S04]  /*cb80*/  STL.64 [R1+0x338], R6 ;  /* 0x0003380601007387 */ /* 0x0001e80000100a00 */
[----:B0-----:R-:W4:Y:S04]  /*cb90*/  LDL.LU.64 R6, [R1+0x12b0] ;  /* 0x0012b00001067983 */ /* 0x001f280000300a00 */
[----:B------:R-:W2:Y:S04]  /*cba0*/  LDL.LU R4, [R1+0x12a8] ;  /* 0x0012a80001047983 */ /* 0x000ea80000300800 */
        /* <DEDUP_REMOVED lines=11> */
[----:B----4-:R-:W-:Y:S03]  /*cc60*/  HMMA.16816.F32.BF16 R20, R20, R6, R24 ;  /* 0x000000061414723c */ /* 0x010fe60000041818 */
[----:B--2---:R0:W-:Y:S04]  /*cc70*/  STL.64 [R1+0x1250], R10 ;  /* 0x0012500a01007387 */ /* 0x0041e80000100a00 */
[----:B------:R1:W-:Y:S01]  /*cc80*/  STL.64 [R1+0x1248], R8 ;  /* 0x0012480801007387 */ /* 0x0003e20000100a00 */
[----:B0-----:R-:W-:-:S02]  /*cc90*/  IMAD.MOV.U32 R10, RZ, RZ, R4 ;  /* 0x000000ffff0a7224 */ /* 0x001fc400078e0004 */
[----:B------:R-:W-:-:S05]  /*cca0*/  IMAD.MOV.U32 R11, RZ, RZ, R3 ;  /* 0x000000ffff0b7224 */ /* 0x000fca00078e0003 */
[----:B------:R0:W-:Y:S04]  /*ccb0*/  STL.64 [R1+0x1270], R10 ;  /* 0x0012700a01007387 */ /* 0x0001e80000100a00 */
[----:B-1----:R-:W2:Y:S04]  /*ccc0*/  LDL.LU R8, [R1+0x430] ;  /* 0x0004300001087983 */ /* 0x002ea80000300800 */
[----:B------:R-:W2:Y:S04]  /*ccd0*/  LDL.LU R9, [R1+0x434] ;  /* 0x0004340001097983 */ /* 0x000ea80000300800 */
[----:B0-----:R-:W2:Y:S04]  /*cce0*/  LDL.LU R10, [R1+0x438] ;  /* 0x00043800010a7983 */ /* 0x001ea80000300800 */
[----:B------:R-:W2:Y:S04]  /*ccf0*/  LDL.LU R11, [R1+0x43c] ;  /* 0x00043c00010b7983 */ /* 0x000ea80000300800 */
[----:B------:R-:W3:Y:S04]  /*cd00*/  LDL.LU.64 R26, [R1+0x12a0] ;  /* 0x0012a000011a7983 */ /* 0x000ee80000300a00 */
[----:B------:R-:W3:Y:S04]  /*cd10*/  LDL.LU.64 R24, [R1+0x1298] ;  /* 0x0012980001187983 */ /* 0x000ee80000300a00 */
[----:B------:R-:W-:Y:S01]  /*cd20*/  STL.64 [R1+0x320], R20 ;  /* 0x0003201401007387 */ /* 0x000fe20000100a00 */
[----:B------:R-:W-:-:S03]  /*cd30*/  IMAD.MOV.U32 R4, RZ, RZ, R14 ;  /* 0x000000ffff047224 */ /* 0x000fc600078e000e */
[----:B------:R-:W-:Y:S01]  /*cd40*/  STL.64 [R1+0x328], R22 ;  /* 0x0003281601007387 */ /* 0x000fe20000100a00 */
[----:B------:R-:W-:Y:S01]  /*cd50*/  IMAD.MOV.U32 R3, RZ, RZ, R15 ;  /* 0x000000ffff037224 */ /* 0x000fe200078e000f */
[C---:B---3--:R-:W-:Y:S11]  /*cd60*/  HMMA.16816.F32.BF16 R16, R24.reuse, R14, R16 ;  /* 0x0000000e1810723c */ /* 0x048ff60000041810 */
[----:B------:R-:W-:Y:S11]  /*cd70*/  @!UPT UIADD3 URZ, URZ, URZ, URZ ;  /* 0x0000003f3f3ff290 */ /* 0x000ff6000fffe03f */
[----:B------:R-:W-:Y:S01]  /*cd80*/  @!UPT UIADD3 URZ, URZ, URZ, URZ ;  /* 0x0000003f3f3ff290 */ /* 0x000fe2000fffe03f */
[----:B------:R-:W-:Y:S04]  /*cd90*/  STL.64 [R1+0x410], R16 ;  /* 0x0004101001007387 */ /* 0x000fe80000100a00 */
[----:B------:R0:W-:Y:S04]  /*cda0*/  STL.64 [R1+0x418], R18 ;  /* 0x0004181201007387 */ /* 0x0001e80000100a00 */
[----:B0-----:R-:W3:Y:S04]  /*cdb0*/  LDL.LU.64 R18, [R1+0x1290] ;  /* 0x0012900001127983 */ /* 0x001ee80000300a00 */
[----:B------:R-:W3:Y:S04]  /*cdc0*/  LDL.LU.64 R14, [R1+0x1288] ;  /* 0x00128800010e7983 */ /* 0x000ee80000300a00 */
[----:B------:R-:W3:Y:S02]  /*cdd0*/  LDL.LU.64 R12, [R1+0x1280] ;  /* 0x00128000010c7983 */ /* 0x000ee40000300a00 */
[----:B---3--:R-:W-:Y:S01]  /*cde0*/  HMMA.16816.F32.BF16 R12, R24, R18, R12 ;  /* 0x00000012180c723c */ /* 0x008fe2000004180c */
[----:B------:R-:W-:Y:S11]  /*cdf0*/  IMAD.MOV.U32 R5, RZ, RZ, R19 ;  /* 0x000000ffff057224 */ /* 0x000ff600078e0013 */
[----:B------:R-:W-:Y:S11]  /*ce00*/  @!UPT UIADD3 URZ, URZ, URZ, URZ ;  /* 0x0000003f3f3ff290 */ /* 0x000ff6000fffe03f */
[----:B------:R0:W-:Y:S04]  /*ce10*/  STL.64 [R1+0x420], R12 ;  /* 0x0004200c01007387 */ /* 0x0001e80000100a00 */
[----:B------:R-:W-:Y:S01]  /*ce20*/  STL.64 [R1+0x428], R14 ;  /* 0x0004280e01007387 */ /* 0x000fe20000100a00 */
[----:B0-----:R-:W-:-:S03]  /*ce30*/  IMAD.MOV.U32 R12, RZ, RZ, R18 ;  /* 0x000000ffff0c7224 */ /* 0x001fc600078e0012 */
[----:B------:R-:W2:Y:S01]  /*ce40*/  LDL.LU.64 R18, [R1+0x1278] ;  /* 0x0012780001127983 */ /* 0x000ea20000300a00 */
[----:B------:R-:W-:Y:S02]  /*ce50*/  IMAD.MOV.U32 R22, RZ, RZ, R2 ;  /* 0x000000ffff167224 */ /* 0x000fe400078e0002 */
[----:B------:R-:W-:Y:S01]  /*ce60*/  IMAD.MOV.U32 R23, RZ, RZ, R0 ;  /* 0x000000ffff177224 */ /* 0x000fe200078e0000 */
        /* <DEDUP_REMOVED lines=9> */
[----:B--2---:R-:W-:Y:S02]  /*cf00*/  HMMA.16816.F32.BF16 R8, R24, R10, R16 ;  /* 0x0000000a1808723c */ /* 0x004fe40000041810 */
[----:B------:R-:W2:Y:S11]  /*cf10*/  LDL.LU.64 R18, [R1+0x1258] ;  /* 0x0012580001127983 */ /* 0x000eb60000300a00 */
[----:B------:R-:W-:Y:S10]  /*cf20*/  @!UPT UIADD3 URZ, URZ, URZ, URZ ;  /* 0x0000003f3f3ff290 */ /* 0x000ff4000fffe03f */
[----:B------:R-:W-:Y:S04]  /*cf30*/  STL.64 [R1+0x440], R8 ;  /* 0x0004400801007387 */ /* 0x000fe80000100a00 */
[----:B------:R-:W-:Y:S04]  /*cf40*/  STL.64 [R1+0x448], R10 ;  /* 0x0004480a01007387 */ /* 0x000fe80000100a00 */
[----:B------:R-:W0:Y:S02]  /*cf50*/  LDSM.16.MT88.4 R8, [R28+0x4180] ;  /* 0x004180001c08783b */ /* 0x000e240000004200 */
[----:B0-----:R-:W-:-:S02]  /*cf60*/  IMAD.MOV.U32 R14, RZ, RZ, R10 ;  /* 0x000000ffff0e7224 */ /* 0x001fc400078e000a */
[----:B------:R-:W-:Y:S02]  /*cf70*/  IMAD.MOV.U32 R13, RZ, RZ, R11 ;  /* 0x000000ffff0d7224 */ /* 0x000fe400078e000b */
[----:B------:R-:W-:Y:S01]  /*cf80*/  IMAD.MOV.U32 R16, RZ, RZ, R8 ;  /* 0x000000ffff107224 */ /* 0x000fe200078e0008 */
[----:B------:R-:W3:Y:S01]  /*cf90*/  LDL.LU.64 R10, [R1+0x1250] ;  /* 0x00125000010a7983 */ /* 0x000ee20000300a00 */
[----:B------:R-:W-:-:S03]  /*cfa0*/  IMAD.MOV.U32 R15, RZ, RZ, R9 ;  /* 0x000000ffff0f7224 */ /* 0x000fc600078e0009 */
[----:B------:R-:W3:Y:S02]  /*cfb0*/  LDL.LU.64 R8, [R1+0x1248] ;  /* 0x0012480001087983 */ /* 0x000ee40000300a00 */
[----:B---3--:R-:W-:Y:S02]  /*cfc0*/  HMMA.16816.F32.BF16 R20, R24, R22, R8 ;  /* 0x000000161814723c */ /* 0x008fe40000041808 */
[----:B------:R-:W2:Y:S04]  /*cfd0*/  LDL.LU.64 R10, [R1+0x1240] ;  /* 0x00124000010a7983 */ /* 0x000ea80000300a00 */
[----:B------:R-:W2:Y:S11]  /*cfe0*/  LDL.LU.64 R8, [R1+0x1238] ;  /* 0x0012380001087983 */ /* 0x000eb60000300a00 */
[----:B------:R-:W-:Y:S06]  /*cff0*/  @!UPT UIADD3 URZ, URZ, URZ, URZ ;  /* 0x0000003f3f3ff290 */ /* 0x000fec000fffe03f */
[----:B------:R-:W-:Y:S04]  /*d000*/  STL.64 [R1+0x460], R20 ;  /* 0x0004601401007387 */ /* 0x000fe80000100a00 */
[----:B------:R-:W-:Y:S04]  /*d010*/  STL.64 [R1+0x468], R22 ;  /* 0x0004681601007387 */ /* 0x000fe80000100a00 */
[----:B------:R-:W0:Y:S04]  /*d020*/  LDSM.16.MT88.4 R20, [R28+0x4200] ;  /* 0x004200001c14783b */ /* 0x000e280000004200 */
[----:B0-----:R-:W-:Y:S04]  /*d030*/  STL.64 [R1+0x11c8], R22 ;  /* 0x0011c81601007387 */ /* 0x001fe80000100a00 */
[----:B------:R0:W-:Y:S02]  /*d040*/  STL.64 [R1+0x11c0], R20 ;  /* 0x0011c01401007387 */ /* 0x0001e40000100a00 */
[----:B0-----:R-:W-:-:S02]  /*d050*/  IMAD.MOV.U32 R20, RZ, RZ, R16 ;  /* 0x000000ffff147224 */ /* 0x001fc400078e0010 */
[C---:B--2---:R-:W-:Y:S01]  /*d060*/  HMMA.16816.F32.BF16 R16, R24.reuse, R18, R8 ;  /* 0x000000121810723c */ /* 0x044fe20000041808 */
[----:B------:R-:W2:Y:S11]  /*d070*/  LDL.LU.64 R10, [R1+0x1230] ;  /* 0x00123000010a7983 */ /* 0x000eb60000300a00 */
[----:B------:R-:W-:Y:S11]  /*d080*/  @!UPT UIADD3 URZ, URZ, URZ, URZ ;  /* 0x0000003f3f3ff290 */ /* 0x000ff6000fffe03f */
[----:B------:R-:W-:Y:S04]  /*d090*/  STL.64 [R1+0x480], R16 ;  /* 0x0004801001007387 */ /* 0x000fe80000100a00 */
[----:B------:R-:W-:Y:S04]  /*d0a0*/  STL.64 [R1+0x488], R18 ;  /* 0x0004881201007387 */ /* 0x000fe80000100a00 */
[----:B------:R-:W0:Y:S04]  /*d0b0*/  LDSM.16.MT88.4 R16, [R28+0x4280] ;  /* 0x004280001c10783b */ /* 0x000e280000004200 */
[----:B0-----:R0:W-:Y:S04]  /*d0c0*/  STL.64 [R1+0x1148], R18 ;  /* 0x0011481201007387 */ /* 0x0011e80000100a00 */
[----:B------:R1:W-:Y:S04]  /*d0d0*/  STL.64 [R1+0x1140], R16 ;  /* 0x0011401001007387 */ /* 0x0003e80000100a00 */
[----:B0-----:R-:W3:Y:S04]  /*d0e0*/  LDL.64 R18, [R1+0x18] ;  /* 0x0000180001127983 */ /* 0x001ee80000100a00 */
[----:B---3--:R0:W-:Y:S04]  /*d0f0*/  STL.64 [R1+0x11e8], R18 ;  /* 0x0011e81201007387 */ /* 0x0081e80000100a00 */
[----:B-1----:R-:W2:Y:S04]  /*d100*/  LDL.LU R16, [R1+0x5a0] ;  /* 0x0005a00001107983 */ /* 0x002ea80000300800 */
[----:B------:R-:W2:Y:S04]  /*d110*/  LDL.LU R17, [R1+0x5a4] ;  /* 0x0005a40001117983 */ /* 0x000ea80000300800 */
[----:B0-----:R-:W2:Y:S04]  /*d120*/  LDL.LU R18, [R1+0x5a8] ;  /* 0x0005a80001127983 */ /* 0x001ea80000300800 */
[----:B------:R-:W2:Y:S02]  /*d130*/  LDL.LU R19, [R1+0x5ac] ;  /* 0x0005ac0001137983 */ /* 0x000ea40000300800 */
[----:B--2---:R-:W-:Y:S11]  /*d140*/  HMMA.16816.F32.BF16 R16, R24, R10, R16 ;  /* 0x0000000a1810723c */ /* 0x004ff60000041810 */
[----:B------:R-:W-:Y:S11]  /*d150*/  @!UPT UIADD3 URZ, URZ, URZ, URZ ;  /* 0x0000003f3f3ff290 */ /* 0x000ff6000fffe03f */
[----:B------:R-:W-:Y:S01]  /*d160*/  @!UPT UIADD3 URZ, URZ, URZ, URZ ;  /* 0x0000003f3f3ff290 */ /* 0x000fe2000fffe03f */
[----:B------:R0:W-:Y:S04]  /*d170*/  STL.64 [R1+0x4b0], R16 ;  /* 0x0004b01001007387 */ /* 0x0001e80000100a00 */
[----:B------:R1:W-:Y:S04]  /*d180*/  STL.64 [R1+0x4b8], R18 ;  /* 0x0004b81201007387 */ /* 0x0003e80000100a00 */
[----:B0-----:R-:W2:Y:S04]  /*d190*/  LDL.LU R16, [R1+0x590] ;  /* 0x0005900001107983 */ /* 0x001ea80000300800 */
[----:B------:R-:W2:Y:S04]  /*d1a0*/  LDL.LU R17, [R1+0x594] ;  /* 0x0005940001117983 */ /* 0x000ea80000300800 */
[----:B-1----:R-:W2:Y:S04]  /*d1b0*/  LDL.LU R18, [R1+0x598] ;  /* 0x0005980001127983 */ /* 0x002ea80000300800 */
[----:B------:R-:W2:Y:S04]  /*d1c0*/  LDL.LU R19, [R1+0x59c] ;  /* 0x00059c0001137983 */ /* 0x000ea80000300800 */
[----:B------:R0:W-:Y:S04]  /*d1d0*/  STL.64 [R1+0x11e0], R10 ;  /* 0x0011e00a01007387 */ /* 0x0001e80000100a00 */
[----:B------:R-:W3:Y:S04]  /*d1e0*/  LDL.LU R8, [R1+0x400] ;  /* 0x0004000001087983 */ /* 0x000ee80000300800 */
[----:B------:R-:W3:Y:S04]  /*d1f0*/  LDL.LU R9, [R1+0x404] ;  /* 0x0004040001097983 */ /* 0x000ee80000300800 */
[----:B0-----:R-:W4:Y:S04]  /*d200*/  LDL.LU R10, [R1+0x408] ;  /* 0x00040800010a7983 */ /* 0x001f280000300800 */
[----:B------:R-:W4:Y:S04]  /*d210*/  LDL.LU R11, [R1+0x40c] ;  /* 0x00040c00010b7983 */ /* 0x000f280000300800 */
[----:B----4-:R-:W-:Y:S04]  /*d220*/  STL.64 [R1+0x11f8], R10 ;  /* 0x0011f80a01007387 */ /* 0x010fe80000100a00 */
[----:B---3--:R0:W-:Y:S04]  /*d230*/  STL.64 [R1+0x11f0], R8 ;  /* 0x0011f00801007387 */ /* 0x0081e80000100a00 */
[----:B0-----:R-:W3:Y:S04]  /*d240*/  LDL.LU R8, [R1+0x560] ;  /* 0x0005600001087983 */ /* 0x001ee80000300800 */
[----:B------:R-:W3:Y:S04]  /*d250*/  LDL.LU R9, [R1+0x564] ;  /* 0x0005640001097983 */ /* 0x000ee80000300800 */
[----:B------:R-:W4:Y:S04]  /*d260*/  LDL.LU R10, [R1+0x568] ;  /* 0x00056800010a7983 */ /* 0x000f280000300800 */
[----:B------:R-:W4:Y:S01]  /*d270*/  LDL.LU R11, [R1+0x56c] ;  /* 0x00056c00010b7983 */ /* 0x000f220000300800 */
[----:B------:R-:W-:-:S02]  /*d280*/  IMAD.MOV.U32 R21, RZ, RZ, R15 ;  /* 0x000000ffff157224 */ /* 0x000fc400078e000f */
[----:B------:R-:W-:Y:S02]  /*d290*/  IMAD.MOV.U32 R22, RZ, RZ, R14 ;  /* 0x000000ffff167224 */ /* 0x000fe400078e000e */
[----:B------:R-:W-:Y:S01]  /*d2a0*/  IMAD.MOV.U32 R23, RZ, RZ, R13 ;  /* 0x000000ffff177224 */ /* 0x000fe200078e000d */
[----:B----4-:R0:W-:Y:S02]  /*d2b0*/  STL.64 [R1+0x1208], R10 ;  /* 0x0012080a01007387 */ /* 0x0101e40000100a00 */
[----:B0-----:R-:W-:Y:S02]  /*d2c0*/  IMAD.MOV.U32 R10, RZ, RZ, R12 ;  /* 0x000000ffff0a7224 */ /* 0x001fe400078e000c */
[----:B------:R-:W0:Y:S01]  /*d2d0*/  LDSM.16.MT88.4 R12, [R28+0x4300] ;  /* 0x004300001c0c783b */ /* 0x000e220000004200 */
[----:B------:R-:W-:-:S03]  /*d2e0*/  IMAD.MOV.U32 R11, RZ, RZ, R5 ;  /* 0x000000ffff0b7224 */ /* 0x000fc600078e0005 */
[----:B---3--:R-:W-:Y:S04]  /*d2f0*/  STL.64 [R1+0x1200], R8 ;  /* 0x0012000801007387 */ /* 0x008fe80000100a00 */
[----:B------:R-:W-:Y:S04]  /*d300*/  STL.64 [R1+0x1218], R10 ;  /* 0x0012180a01007387 */ /* 0x000fe80000100a00 */
[----:B0-----:R0:W-:Y:S04]  /*d310*/  STL.64 [R1+0x10c8], R14 ;  /* 0x0010c80e01007387 */ /* 0x0011e80000100a00 */
[----:B------:R1:W-:Y:S04]  /*d320*/  STL.64 [R1+0x10c0], R12 ;  /* 0x0010c00c01007387 */ /* 0x0003e80000100a00 */
[----:B0-----:R-:W3:Y:S04]  /*d330*/  LDL.LU.64 R14, [R1+0x38] ;  /* 0x00003800010e7983 */ /* 0x001ee80000300a00 */
[----:B---3--:R0:W-:Y:S04]  /*d340*/  STL.64 [R1+0x1210], R14 ;  /* 0x0012100e01007387 */ /* 0x0081e80000100a00 */
[----:B-1----:R-:W3:Y:S04]  /*d350*/  LDL.LU R12, [R1+0x580] ;  /* 0x00058000010c7983 */ /* 0x002ee80000300800 */
[----:B------:R-:W3:Y:S04]  /*d360*/  LDL.LU R13, [R1+0x584] ;  /* 0x00058400010d7983 */ /* 0x000ee80000300800 */
[----:B0-----:R-:W4:Y:S04]  /*d370*/  LDL.LU R14, [R1+0x588] ;  /* 0x00058800010e7983 */ /* 0x001f280000300800 */
[----:B------:R-:W4:Y:S01]  /*d380*/  LDL.LU R15, [R1+0x58c] ;  /* 0x00058c00010f7983 */ /* 0x000f220000300800 */
[----:B--2---:R-:W-:Y:S01]  /*d390*/  HMMA.16816.F32.BF16 R24, R24, R6, R16 ;  /* 0x000000061818723c */ /* 0x004fe20000041810 */
[----:B------:R-:W-:-:S02]  /*d3a0*/  IMAD.MOV.U32 R10, RZ, RZ, R4 ;  /* 0x000000ffff0a7224 */ /* 0x000fc400078e0004 */
[----:B----4-:R-:W-:Y:S04]  /*d3b0*/  STL.64 [R1+0x1228], R14 ;  /* 0x0012280e01007387 */ /* 0x010fe80000100a00 */
[----:B---3--:R0:W-:Y:S04]  /*d3c0*/  STL.64 [R1+0x1220], R12 ;  /* 0x0012200c01007387 */ /* 0x0081e80000100a00 */
[----:B0-----:R-:W2:Y:S04]  /*d3d0*/  LDL.LU R12, [R1+0x5b0] ;  /* 0x0005b000010c7983 */ /* 0x001ea80000300800 */
[----:B------:R-:W2:Y:S04]  /*d3e0*/  LDL.LU R13, [R1+0x5b4] ;  /* 0x0005b400010d7983 */ /* 0x000ea80000300800 */
[----:B------:R-:W2:Y:S04]  /*d3f0*/  LDL.LU R14, [R1+0x5b8] ;  /* 0x0005b800010e7983 */ /* 0x000ea80000300800 */
[----:B------:R-:W2:Y:S04]  /*d400*/  LDL.LU R15, [R1+0x5bc] ;  /* 0x0005bc00010f7983 */ /* 0x000ea80000300800 */
[----:B------:R-:W3:Y:S04]  /*d410*/  LDL.LU R16, [R1+0x3f0] ;  /* 0x0003f00001107983 */ /* 0x000ee80000300800 */
[----:B------:R-:W-:Y:S04]  /*d420*/  STL.64 [R1+0x4d0], R24 ;  /* 0x0004d01801007387 */ /* 0x000fe80000100a00 */
[----:B------:R-:W-:Y:S04]  /*d430*/  STL.64 [R1+0x4d8], R26 ;  /* 0x0004d81a01007387 */ /* 0x000fe80000100a00 */
[----:B------:R-:W0:Y:S01]  /*d440*/  LDSM.16.MT88.4 R24, [R28+0x4380] ;  /* 0x004380001c18783b */ /* 0x000e220000004200 */
[----:B------:R-:W-:-:S03]  /*d450*/  IMAD.MOV.U32 R11, RZ, RZ, R3 ;  /* 0x000000ffff0b7224 */ /* 0x000fc600078e0003 */
[----:B------:R-:W3:Y:S04]  /*d460*/  LDL.LU R17, [R1+0x3f4] ;  /* 0x0003f40001117983 */ /* 0x000ee80000300800 */
[----:B------:R-:W3:Y:S04]  /*d470*/  LDL.LU R18, [R1+0x3f8] ;  /* 0x0003f80001127983 */ /* 0x000ee80000300800 */
[----:B------:R-:W3:Y:S04]  /*d480*/  LDL.LU R19, [R1+0x3fc] ;  /* 0x0003fc0001137983 */ /* 0x000ee80000300800 */
[----:B------:R-:W-:Y:S04]  /*d490*/  STL.64 [R1+0x11d8], R6 ;  /* 0x0011d80601007387 */ /* 0x000fe80000100a00 */
[----:B0-----:R0:W-:Y:S04]  /*d4a0*/  STL.64 [R1+0x1040], R26 ;  /* 0x0010401a01007387 */ /* 0x0011e80000100a00 */
[----:B------:R-:W-:Y:S04]  /*d4b0*/  STL.64 [R1+0x1038], R24 ;  /* 0x0010381801007387 */ /* 0x000fe80000100a00 */
[----:B0-----:R-:W3:Y:S01]  /*d4c0*/  LDL.LU.64 R26, [R1+0x28] ;  /* 0x00002800011a7983 */ /* 0x001ee20000300a00 */
[C---:B--2---:R-:W-:Y:S03]  /*d4d0*/  HMMA.16816.F32.BF16 R8, R20.reuse, R10, R12 ;  /* 0x0000000a1408723c */ /* 0x044fe6000004180c */
[----:B------:R-:W2:Y:S04]  /*d4e0*/  LDL.LU.64 R14, [R1+0x1228] ;  /* 0x00122800010e7983 */ /* 0x000ea80000300a00 */
[----:B------:R-:W2:Y:S11]  /*d4f0*/  LDL.LU.64 R12, [R1+0x1220] ;  /* 0x00122000010c7983 */ /* 0x000eb60000300a00 */
[----:B------:R-:W-:Y:S05]  /*d500*/  @!UPT UIADD3 URZ, URZ, URZ, URZ ;  /* 0x0000003f3f3ff290 */ /* 0x000fea000fffe03f */
[----:B------:R-:W-:Y:S04]  /*d510*/  STL.64 [R1+0x5d0], R8 ;  /* 0x0005d00801007387 */ /* 0x000fe80000100a00 */
[----:B------:R0:W-:Y:S04]  /*d520*/  STL.64 [R1+0x5d8], R10 ;  /* 0x0005d80a01007387 */ /* 0x0001e80000100a00 */
[----:B0-----:R-:W2:Y:S02]  /*d530*/  LDL.LU.64 R10, [R1+0x1218] ;  /* 0x00121800010a7983 */ /* 0x001ea40000300a00 */
[----:B--2---:R-:W-:Y:S02]  /*d540*/  HMMA.16816.F32.BF16 R8, R20, R10, R12 ;  /* 0x0000000a1408723c */ /* 0x004fe4000004180c */
[----:B------:R-:W2:Y:S11]  /*d550*/  LDL.LU.64 R14, [R1+0x1210] ;  /* 0x00121000010e7983 */ /* 0x000eb60000300a00 */
[----:B------:R-:W-:Y:S10]  /*d560*/  @!UPT UIADD3 URZ, URZ, URZ, URZ ;  /* 0x0000003f3f3ff290 */ /* 0x000ff4000fffe03f */
[----:B------:R-:W-:Y:S04]  /*d570*/  STL.64 [R1+0x5c0], R8 ;  /* 0x0005c00801007387 */ /* 0x000fe80000100a00 */
[----:B------:R0:W-:Y:S04]  /*d580*/  STL.64 [R1+0x5c8], R10 ;  /* 0x0005c80a01007387 */ /* 0x0001e80000100a00 */
[----:B0-----:R-:W4:Y:S04]  /*d590*/  LDL.LU.64 R10, [R1+0x1208] ;  /* 0x00120800010a7983 */ /* 0x001f280000300a00 */
[----:B------:R-:W4:Y:S01]  /*d5a0*/  LDL.LU.64 R8, [R1+0x1200] ;  /* 0x0012000001087983 */ /* 0x000f220000300a00 */
[----:B------:R-:W-:-:S02]  /*d5b0*/  IMAD.MOV.U32 R6, RZ, RZ, R2 ;  /* 0x000000ffff067224 */ /* 0x000fc400078e0002 */
[----:B------:R-:W-:-:S07]  /*d5c0*/  IMAD.MOV.U32 R7, RZ, RZ, R0 ;  /* 0x000000ffff077224 */ /* 0x000fce00078e0000 */
[C---:B----4-:R-:W-:Y:S01]  /*d5d0*/  HMMA.16816.F32.BF16 R4, R20.reuse, R6, R8 ;  /* 0x000000061404723c */ /* 0x050fe20000041808 */
[----:B------:R-:W4:Y:S04]  /*d5e0*/  LDL.LU.64 R10, [R1+0x11f8] ;  /* 0x0011f800010a7983 */ /* 0x000f280000300a00 */
[----:B------:R-:W4:Y:S11]  /*d5f0*/  LDL.LU.64 R8, [R1+0x11f0] ;  /* 0x0011f00001087983 */ /* 0x000f360000300a00 */
[----:B------:R-:W-:Y:S07]  /*d600*/  @!UPT UIADD3 URZ, URZ, URZ, URZ ;  /* 0x0000003f3f3ff290 */ /* 0x000fee000fffe03f */
[----:B------:R-:W-:Y:S04]  /*d610*/  STL.64 [R1+0x5b0], R4 ;  /* 0x0005b00401007387 */ /* 0x000fe80000100a00 */
[----:B------:R4:W-:Y:S04]  /*d620*/  STL.64 [R1+0x5b8], R6 ;  /* 0x0005b80601007387 */ /* 0x0009e80000100a00 */
[----:B--2---:R0:W-:Y:S04]  /*d630*/  STL.64 [R1+0x1188], R14 ;  /* 0x0011880e01007387 */ /* 0x0041e80000100a00 */
[----:B------:R-:W2:Y:S01]  /*d640*/  LDL.LU R12, [R1+0x390] ;  /* 0x00039000010c7983 */ /* 0x000ea20000300800 */
[C---:B----4-:R-:W-:Y:S11]  /*d650*/  HMMA.16816.F32.BF16 R4, R20.reuse, R14, R8 ;  /* 0x0000000e1404723c */ /* 0x050ff60000041808 */
[----:B------:R-:W-:Y:S11]  /*d660*/  @!UPT UIADD3 URZ, URZ, URZ, URZ ;  /* 0x0000003f3f3ff290 */ /* 0x000ff6000fffe03f */
[----:B------:R-:W-:Y:S01]  /*d670*/  @!UPT UIADD3 URZ, URZ, URZ, URZ ;  /* 0x0000003f3f3ff290 */ /* 0x000fe2000fffe03f */
[----:B------:R1:W-:Y:S04]  /*d680*/  STL.64 [R1+0x5a0], R4 ;  /* 0x0005a00401007387 */ /* 0x0003e80000100a00 */
[----:B------:R4:W-:Y:S04]  /*d690*/  STL.64 [R1+0x5a8], R6 ;  /* 0x0005a80601007387 */ /* 0x0009e80000100a00 */
[----:B------:R-:W2:Y:S04]  /*d6a0*/  LDL.LU R13, [R1+0x394] ;  /* 0x00039400010d7983 */ /* 0x000ea80000300800 */
[----:B0-----:R-:W2:Y:S04]  /*d6b0*/  LDL.LU R14, [R1+0x398] ;  /* 0x00039800010e7983 */ /* 0x001ea80000300800 */
[----:B------:R-:W2:Y:S04]  /*d6c0*/  LDL.LU R15, [R1+0x39c] ;  /* 0x00039c00010f7983 */ /* 0x000ea80000300800 */
[----:B-1----:R-:W3:Y:S04]  /*d6d0*/  LDL.LU R4, [R1+0x3d0] ;  /* 0x0003d00001047983 */ /* 0x002ee80000300800 */
[----:B------:R-:W3:Y:S04]  /*d6e0*/  LDL.LU R5, [R1+0x3d4] ;  /* 0x0003d40001057983 */ /* 0x000ee80000300800 */
[----:B----4-:R-:W4:Y:S04]  /*d6f0*/  LDL.LU R6, [R1+0x3d8] ;  /* 0x0003d80001067983 */ /* 0x010f280000300800 */
[----:B------:R-:W4:Y:S04]  /*d700*/  LDL.LU R7, [R1+0x3dc] ;  /* 0x0003dc0001077983 */ /* 0x000f280000300800 */
[----:B------:R-:W4:Y:S04]  /*d710*/  LDL.LU R8, [R1+0x3e0] ;  /* 0x0003e00001087983 */ /* 0x000f280000300800 */
[----:B------:R-:W4:Y:S04]  /*d720*/  LDL.LU R9, [R1+0x3e4] ;  /* 0x0003e40001097983 */ /* 0x000f280000300800 */
[----:B------:R-:W4:Y:S04]  /*d730*/  LDL.LU R10, [R1+0x3e8] ;  /* 0x0003e800010a7983 */ /* 0x000f280000300800 */
[----:B------:R-:W4:Y:S04]  /*d740*/  LDL.LU R11, [R1+0x3ec] ;  /* 0x0003ec00010b7983 */ /* 0x000f280000300800 */
[----:B--2---:R0:W-:Y:S04]  /*d750*/  STL.64 [R1+0x1198], R14 ;  /* 0x0011980e01007387 */ /* 0x0041e80000100a00 */
[----:B------:R-:W-:Y:S04]  /*d760*/  STL.64 [R1+0x1190], R12 ;  /* 0x0011900c01007387 */ /* 0x000fe80000100a00 */
[----:B0-----:R-:W2:Y:S01]  /*d770*/  LDL.64 R14, [R1+0x58] ;  /* 0x00005800010e7983 */ /* 0x001ea20000100a00 */
[C---:B---3--:R-:W-:Y:S03]  /*d780*/  HMMA.16816.F32.BF16 R16, R20.reuse, R26, R16 ;  /* 0x0000001a1410723c */ /* 0x048fe60000041810 */
[----:B--2---:R0:W-:Y:S04]  /*d790*/  STL.64 [R1+0x11a8], R14 ;  /* 0x0011a80e01007387 */ /* 0x0041e80000100a00 */
[----:B0-----:R-:W2:Y:S04]  /*d7a0*/  LDL.64 R14, [R1+0x68] ;  /* 0x00006800010e7983 */ /* 0x001ea80000100a00 */
[----:B--2---:R0:W-:Y:S04]  /*d7b0*/  STL.64 [R1+0x11d0], R14 ;  /* 0x0011d00e01007387 */ /* 0x0041e80000100a00 */
[----:B------:R-:W2:Y:S04]  /*d7c0*/  LDL.LU R12, [R1+0x3c0] ;  /* 0x0003c000010c7983 */ /* 0x000ea80000300800 */
[----:B------:R-:W2:Y:S04]  /*d7d0*/  LDL.LU R13, [R1+0x3c4] ;  /* 0x0003c400010d7983 */ /* 0x000ea80000300800 */
[----:B0-----:R-:W2:Y:S04]  /*d7e0*/  LDL.LU R14, [R1+0x3c8] ;  /* 0x0003c800010e7983 */ /* 0x001ea80000300800 */
[----:B------:R-:W2:Y:S04]  /*d7f0*/  LDL.LU R15, [R1+0x3cc] ;  /* 0x0003cc00010f7983 */ /* 0x000ea80000300800 */
[----:B------:R-:W-:Y:S04]  /*d800*/  STL.64 [R1+0x590], R16 ;  /* 0x0005901001007387 */ /* 0x000fe80000100a00 */
[----:B------:R0:W-:Y:S04]  /*d810*/  STL.64 [R1+0x598], R18 ;  /* 0x0005981201007387 */ /* 0x0001e80000100a00 */
[----:B0-----:R-:W4:Y:S04]  /*d820*/  LDL.LU.64 R18, [R1+0x11e8] ;  /* 0x0011e80001127983 */ /* 0x001f280000300a00 */
[----:B------:R0:W-:Y:S04]  /*d830*/  STL.64 [R1+0x1170], R26 ;  /* 0x0011701a01007387 */ /* 0x0001e80000100a00 */
[----:B------:R-:W3:Y:S04]  /*d840*/  LDL.LU R24, [R1+0x380] ;  /* 0x0003800001187983 */ /* 0x000ee80000300800 */
[----:B------:R-:W3:Y:S04]  /*d850*/  LDL.LU R25, [R1+0x384] ;  /* 0x0003840001197983 */ /* 0x000ee80000300800 */
[----:B0-----:R-:W2:Y:S04]  /*d860*/  LDL.LU R26, [R1+0x388] ;  /* 0x00038800011a7983 */ /* 0x001ea80000300800 */
[----:B------:R-:W2:Y:S04]  /*d870*/  LDL.LU R27, [R1+0x38c] ;  /* 0x00038c00011b7983 */ /* 0x000ea80000300800 */
[----:B--2---:R0:W-:Y:S04]  /*d880*/  STL.64 [R1+0x1180], R26 ;  /* 0x0011801a01007387 */ /* 0x0041e80000100a00 */
[----:B---3--:R1:W-:Y:S04]  /*d890*/  STL.64 [R1+0x1178], R24 ;  /* 0x0011781801007387 */ /* 0x0083e80000100a00 */
[----:B0-----:R-:W2:Y:S01]  /*d8a0*/  LDL.64 R26, [R1+0x48] ;  /* 0x00004800011a7983 */ /* 0x001ea20000100a00 */
[C---:B----4-:R-:W-:Y:S03]  /*d8b0*/  HMMA.16816.F32.BF16 R8, R20.reuse, R18, R8 ;  /* 0x000000121408723c */ /* 0x050fe60000041808 */
[----:B--2---:R0:W-:Y:S04]  /*d8c0*/  STL.64 [R1+0x11a0], R26 ;  /* 0x0011a01a01007387 */ /* 0x0041e80000100a00 */
[----:B-1----:R-:W2:Y:S04]  /*d8d0*/  LDL.LU R24, [R1+0x3a0] ;  /* 0x0003a00001187983 */ /* 0x002ea80000300800 */
[----:B------:R-:W2:Y:S04]  /*d8e0*/  LDL.LU R25, [R1+0x3a4] ;  /* 0x0003a40001197983 */ /* 0x000ea80000300800 */
[----:B0-----:R-:W3:Y:S04]  /*d8f0*/  LDL.LU R26, [R1+0x3a8] ;  /* 0x0003a800011a7983 */ /* 0x001ee80000300800 */
[----:B------:R-:W3:Y:S04]  /*d900*/  LDL.LU R27, [R1+0x3ac] ;  /* 0x0003ac00011b7983 */ /* 0x000ee80000300800 */
        /* <DEDUP_REMOVED lines=9> */
[----:B------:R0:W-:Y:S04]  /*d9a0*/  STL.64 [R1+0x1168], R18 ;  /* 0x0011681201007387 */ /* 0x0001e80000100a00 */
[----:B------:R-:W4:Y:S04]  /*d9b0*/  LDL.LU R16, [R1+0x370] ;  /* 0x0003700001107983 */ /* 0x000f280000300800 */
[----:B------:R-:W4:Y:S04]  /*d9c0*/  LDL.LU R17, [R1+0x374] ;  /* 0x0003740001117983 */ /* 0x000f280000300800 */
[----:B0-----:R-:W4:Y:S04]  /*d9d0*/  LDL.LU R18, [R1+0x378] ;  /* 0x0003780001127983 */ /* 0x001f280000300800 */
[----:B------:R-:W4:Y:S01]  /*d9e0*/  LDL.LU R19, [R1+0x37c] ;  /* 0x00037c0001137983 */ /* 0x000f220000300800 */
[C---:B---3--:R-:W-:Y:S11]  /*d9f0*/  HMMA.16816.F32.BF16 R4, R20.reuse, R10, R4 ;  /* 0x0000000a1404723c */ /* 0x048ff60000041804 */
[----:B------:R-:W-:Y:S11]  /*da00*/  @!UPT UIADD3 URZ, URZ, URZ, URZ ;  /* 0x0000003f3f3ff290 */ /* 0x000ff6000fffe03f */
[----:B------:R-:W-:Y:S01]  /*da10*/  @!UPT UIADD3 URZ, URZ, URZ, URZ ;  /* 0x0000003f3f3ff290 */ /* 0x000fe2000fffe03f */
[----:B------:R-:W-:Y:S04]  /*da20*/  STL.64 [R1+0x570], R4 ;  /* 0x0005700401007387 */ /* 0x000fe80000100a00 */
[----:B------:R0:W-:Y:S04]  /*da30*/  STL.64 [R1+0x578], R6 ;  /* 0x0005780601007387 */ /* 0x0001e80000100a00 */
[----:B0-----:R-:W3:Y:S02]  /*da40*/  LDL.LU.64 R6, [R1+0x11d8] ;  /* 0x0011d80001067983 */ /* 0x001ee40000300a00 */
[----:B---3--:R-:W-:Y:S02]  /*da50*/  HMMA.16816.F32.BF16 R20, R20, R6, R12 ;  /* 0x000000061414723c */ /* 0x008fe4000004180c */
[----:B------:R-:W3:Y:S11]  /*da60*/  LDL.LU.64 R14, [R1+0x11d0] ;  /* 0x0011d000010e7983 */ /* 0x000ef60000300a00 */
[----:B------:R-:W-:Y:S10]  /*da70*/  @!UPT UIADD3 URZ, URZ, URZ, URZ ;  /* 0x0000003f3f3ff290 */ /* 0x000ff4000fffe03f */
[----:B------:R-:W-:Y:S04]  /*da80*/  STL.64 [R1+0x560], R20 ;  /* 0x0005601401007387 */ /* 0x000fe80000100a00 */
[----:B------:R0:W-:Y:S04]  /*da90*/  STL.64 [R1+0x568], R22 ;  /* 0x0005681601007387 */ /* 0x0001e80000100a00 */
[----:B0-----:R-:W2:Y:S04]  /*daa0*/  LDL.LU.64 R22, [R1+0x11c8] ;  /* 0x0011c80001167983 */ /* 0x001ea80000300a00 */
[----:B------:R-:W2:Y:S01]  /*dab0*/  LDL.LU.64 R20, [R1+0x11c0] ;  /* 0x0011c00001147983 */ /* 0x000ea20000300a00 */
[----:B---3--:R-:W-:-:S02]  /*dac0*/  IMAD.MOV.U32 R3, RZ, RZ, R14 ;  /* 0x000000ffff037224 */ /* 0x008fc400078e000e */
        /* <DEDUP_REMOVED lines=21> */
[----:B------:R0:W-:Y:S04]  /*dc20*/  STL.64 [R1+0x530], R12 ;  /* 0x0005300c01007387 */ /* 0x0001e80000100a00 */
[----:B------:R1:W-:Y:S01]  /*dc30*/  STL.64 [R1+0x538], R14 ;  /* 0x0005380e01007387 */ /* 0x0003e20000100a00 */
[----:B0-----:R-:W-:Y:S02]  /*dc40*/  IMAD.MOV.U32 R13, RZ, RZ, R26 ;  /* 0x000000ffff0d7224 */ /* 0x001fe400078e001a */
[----:B------:R-:W-:Y:S01]  /*dc50*/  IMAD.MOV.U32 R12, RZ, RZ, R27 ;  /* 0x000000ffff0c7224 */ /* 0x000fe200078e001b */
[----:B-1----:R-:W2:Y:S04]  /*dc60*/  LDL.LU.64 R14, [R1+0x1188] ;  /* 0x00118800010e7983 */ /* 0x002ea80000300a00 */
[----:B------:R-:W2:Y:S04]  /*dc70*/  LDL.LU.64 R26, [R1+0x1180] ;  /* 0x00118000011a7983 */ /* 0x000ea80000300a00 */
[----:B------:R-:W2:Y:S02]  /*dc80*/  LDL.LU.64 R24, [R1+0x1178] ;  /* 0x0011780001187983 */ /* 0x000ea40000300a00 */
[C---:B--2---:R-:W-:Y:S11]  /*dc90*/  HMMA.16816.F32.BF16 R24, R20.reuse, R14, R24 ;  /* 0x0000000e1418723c */ /* 0x044ff60000041818 */
[----:B------:R-:W-:Y:S11]  /*dca0*/  @!UPT UIADD3 URZ, URZ, URZ, URZ ;  /* 0x0000003f3f3ff290 */ /* 0x000ff6000fffe03f */
[----:B------:R-:W-:Y:S01]  /*dcb0*/  @!UPT UIADD3 URZ, URZ, URZ, URZ ;  /* 0x0000003f3f3ff290 */ /* 0x000fe2000fffe03f */
[----:B------:R-:W-:Y:S04]  /*dcc0*/  STL.64 [R1+0x520], R24 ;  /* 0x0005201801007387 */ /* 0x000fe80000100a00 */
[----:B------:R0:W-:Y:S04]  /*dcd0*/  STL.64 [R1+0x528], R26 ;  /* 0x0005281a01007387 */ /* 0x0001e80000100a00 */
[----:B0-----:R-:W4:Y:S04]  /*dce0*/  LDL.LU.64 R26, [R1+0x1170] ;  /* 0x00117000011a7983 */ /* 0x001f280000300a00 */
[----:B------:R-:W-:Y:S01]  /*dcf0*/  STL.64 [R1+0x1100], R14 ;  /* 0x0011000e01007387 */ /* 0x000fe20000100a00 */
[----:B----4-:R-:W-:Y:S01]  /*dd00*/  HMMA.16816.F32.BF16 R16, R20, R26, R16 ;  /* 0x0000001a1410723c */ /* 0x010fe20000041810 */
[----:B------:R-:W-:-:S02]  /*dd10*/  IMAD.MOV.U32 R2, RZ, RZ, R26 ;  /* 0x000000ffff027224 */ /* 0x000fc400078e001a */
[----:B------:R-:W-:Y:S11]  /*dd20*/  IMAD.MOV.U32 R0, RZ, RZ, R27 ;  /* 0x000000ffff007224 */ /* 0x000ff600078e001b */
[----:B------:R-:W-:Y:S09]  /*dd30*/  @!UPT UIADD3 URZ, URZ, URZ, URZ ;  /* 0x0000003f3f3ff290 */ /* 0x000ff2000fffe03f */
[----:B------:R-:W-:Y:S04]  /*dd40*/  STL.64 [R1+0x510], R16 ;  /* 0x0005101001007387 */ /* 0x000fe80000100a00 */
[----:B------:R0:W-:Y:S04]  /*dd50*/  STL.64 [R1+0x518], R18 ;  /* 0x0005181201007387 */ /* 0x0001e80000100a00 */
[----:B0-----:R-:W2:Y:S04]  /*dd60*/  LDL.LU.64 R18, [R1+0x1168] ;  /* 0x0011680001127983 */ /* 0x001ea80000300a00 */
[----:B------:R-:W3:Y:S04]  /*dd70*/  LDL.LU R24, [R1+0x180] ;  /* 0x0001800001187983 */ /* 0x000ee80000300800 */
[----:B------:R-:W3:Y:S04]  /*dd80*/  LDL.LU R25, [R1+0x184] ;  /* 0x0001840001197983 */ /* 0x000ee80000300800 */
[----:B------:R-:W4:Y:S04]  /*dd90*/  LDL.LU R26, [R1+0x188] ;  /* 0x00018800011a7983 */ /* 0x000f280000300800 */
[----:B------:R-:W4:Y:S04]  /*dda0*/  LDL.LU R27, [R1+0x18c] ;  /* 0x00018c00011b7983 */ /* 0x000f280000300800 */
[----:B----4-:R-:W-:Y:S04]  /*ddb0*/  STL.64 [R1+0x10d8], R26 ;  /* 0x0010d81a01007387 */ /* 0x010fe80000100a00 */
[----:B---3--:R0:W-:Y:S04]  /*ddc0*/  STL.64 [R1+0x10d0], R24 ;  /* 0x0010d01801007387 */ /* 0x0081e80000100a00 */
[----:B0-----:R-:W3:Y:S04]  /*ddd0*/  LDL.LU R24, [R1+0x360] ;  /* 0x0003600001187983 */ /* 0x001ee80000300800 */
[----:B------:R-:W3:Y:S04]  /*dde0*/  LDL.LU R25, [R1+0x364] ;  /* 0x0003640001197983 */ /* 0x000ee80000300800 */
[----:B------:R-:W3:Y:S04]  /*ddf0*/  LDL.LU R26, [R1+0x368] ;  /* 0x00036800011a7983 */ /* 0x000ee80000300800 */
[----:B------:R-:W3:Y:S01]  /*de00*/  LDL.LU R27, [R1+0x36c] ;  /* 0x00036c00011b7983 */ /* 0x000ee20000300800 */
[----:B--2---:R-:W-:-:S02]  /*de10*/  IMAD.MOV.U32 R5, RZ, RZ, R18 ;  /* 0x000000ffff057224 */ /* 0x004fc400078e0012 */
[----:B------:R-:W-:Y:S02]  /*de20*/  IMAD.MOV.U32 R4, RZ, RZ, R19 ;  /* 0x000000ffff047224 */ /* 0x000fe400078e0013 */
[----:B------:R-:W-:Y:S02]  /*de30*/  IMAD.MOV.U32 R14, RZ, RZ, R13 ;  /* 0x000000ffff0e7224 */ /* 0x000fe400078e000d */
[----:B------:R-:W-:Y:S01]  /*de40*/  IMAD.MOV.U32 R15, RZ, RZ, R12 ;  /* 0x000000ffff0f7224 */ /* 0x000fe200078e000c */
[----:B---3--:R-:W-:Y:S11]  /*de50*/  HMMA.16816.F32.BF16 R24, R20, R18, R24 ;  /* 0x000000121418723c */ /* 0x008ff60000041818 */
[----:B------:R-:W-:Y:S11]  /*de60*/  @!UPT UIADD3 URZ, URZ, URZ, URZ ;  /* 0x0000003f3f3ff290 */ /* 0x000ff6000fffe03f */
[----:B------:R-:W-:Y:S01]  /*de70*/  @!UPT UIADD3 URZ, URZ, URZ, URZ ;  /* 0x0000003f3f3ff290 */ /* 0x000fe2000fffe03f */
[----:B------:R0:W-:Y:S04]  /*de80*/  STL.64 [R1+0x500], R24 ;  /* 0x0005001801007387 */ /* 0x0001e80000100a00 */
[----:B------:R1:W-:Y:S04]  /*de90*/  STL.64 [R1+0x508], R26 ;  /* 0x0005081a01007387 */ /* 0x0003e80000100a00 */
[----:B------:R-:W-:Y:S04]  /*dea0*/  STL.64 [R1+0x1158], R6 ;  /* 0x0011580601007387 */ /* 0x000fe80000100a00 */
[----:B------:R2:W-:Y:S04]  /*deb0*/  STL.64 [R1+0x1150], R4 ;  /* 0x0011500401007387 */ /* 0x0005e80000100a00 */
[----:B0-----:R-:W3:Y:S04]  /*dec0*/  LDL.LU R24, [R1+0x190] ;  /* 0x0001900001187983 */ /* 0x001ee80000300800 */
[----:B------:R-:W3:Y:S04]  /*ded0*/  LDL.LU R25, [R1+0x194] ;  /* 0x0001940001197983 */ /* 0x000ee80000300800 */
[----:B-1----:R-:W4:Y:S04]  /*dee0*/  LDL.LU R26, [R1+0x198] ;  /* 0x00019800011a7983 */ /* 0x002f280000300800 */
[----:B------:R-:W4:Y:S04]  /*def0*/  LDL.LU R27, [R1+0x19c] ;  /* 0x00019c00011b7983 */ /* 0x000f280000300800 */
[----:B------:R-:W3:Y:S04]  /*df00*/  LDL.LU R16, [R1+0x1f0] ;  /* 0x0001f00001107983 */ /* 0x000ee80000300800 */
[----:B------:R-:W3:Y:S04]  /*df10*/  LDL.LU R17, [R1+0x1f4] ;  /* 0x0001f40001117983 */ /* 0x000ee80000300800 */
[----:B------:R-:W3:Y:S04]  /*df20*/  LDL.LU R18, [R1+0x1f8] ;  /* 0x0001f80001127983 */ /* 0x000ee80000300800 */
[----:B------:R-:W3:Y:S04]  /*df30*/  LDL.LU R19, [R1+0x1fc] ;  /* 0x0001fc0001137983 */ /* 0x000ee80000300800 */
[----:B--2---:R-:W2:Y:S04]  /*df40*/  LDL.LU R4, [R1+0x200] ;  /* 0x0002000001047983 */ /* 0x004ea80000300800 */
[----:B------:R-:W2:Y:S04]  /*df50*/  LDL.LU R5, [R1+0x204] ;  /* 0x0002040001057983 */ /* 0x000ea80000300800 */
[----:B------:R-:W2:Y:S04]  /*df60*/  LDL.LU R6, [R1+0x208] ;  /* 0x0002080001067983 */ /* 0x000ea80000300800 */
[----:B------:R-:W2:Y:S04]  /*df70*/  LDL.LU R7, [R1+0x20c] ;  /* 0x00020c0001077983 */ /* 0x000ea80000300800 */
[----:B------:R0:W-:Y:S04]  /*df80*/  STL.64 [R1+0x1118], R14 ;  /* 0x0011180e01007387 */ /* 0x0001e80000100a00 */
[----:B------:R-:W2:Y:S04]  /*df90*/  LDL.LU R12, [R1+0x1d0] ;  /* 0x0001d000010c7983 */ /* 0x000ea80000300800 */
[----:B------:R-:W2:Y:S04]  /*dfa0*/  LDL.LU R13, [R1+0x1d4] ;  /* 0x0001d400010d7983 */ /* 0x000ea80000300800 */
[----:B0-----:R-:W2:Y:S04]  /*dfb0*/  LDL.LU R14, [R1+0x1d8] ;  /* 0x0001d800010e7983 */ /* 0x001ea80000300800 */
[----:B------:R-:W2:Y:S04]  /*dfc0*/  LDL.LU R15, [R1+0x1dc] ;  /* 0x0001dc00010f7983 */ /* 0x000ea80000300800 */
[----:B--2---:R0:W-:Y:S04]  /*dfd0*/  STL.64 [R1+0x1128], R14 ;  /* 0x0011280e01007387 */ /* 0x0041e80000100a00 */
[----:B------:R-:W-:Y:S01]  /*dfe0*/  STL.64 [R1+0x1120], R12 ;  /* 0x0011200c01007387 */ /* 0x000fe20000100a00 */
[----:B0-----:R-:W-:-:S03]  /*dff0*/  IMAD.MOV.U32 R14, RZ, RZ, R3 ;  /* 0x000000ffff0e7224 */ /* 0x001fc600078e0003 */
[----:B------:R-:W2:Y:S01]  /*e000*/  LDL.LU R3, [R1+0x1164] ;  /* 0x0011640001037983 */ /* 0x000ea20000300800 */
[----:B------:R-:W-:-:S03]  /*e010*/  IMAD.MOV.U32 R15, RZ, RZ, R29 ;  /* 0x000000ffff0f7224 */ /* 0x000fc600078e001d */
[----:B------:R-:W2:Y:S04]  /*e020*/  LDL.LU R29, [R1+0x1160] ;  /* 0x00116000011d7983 */ /* 0x000ea80000300800 */
[----:B----4-:R-:W-:Y:S04]  /*e030*/  STL.64 [R1+0x10e8], R26 ;  /* 0x0010e81a01007387 */ /* 0x010fe80000100a00 */
[----:B---3--:R0:W-:Y:S04]  /*e040*/  STL.64 [R1+0x10e0], R24 ;  /* 0x0010e01801007387 */ /* 0x0081e80000100a00 */
[----:B0-----:R-:W3:Y:S04]  /*e050*/  LDL.LU R24, [R1+0x1a0] ;  /* 0x0001a00001187983 */ /* 0x001ee80000300800 */
[----:B------:R-:W3:Y:S04]  /*e060*/  LDL.LU R25, [R1+0x1a4] ;  /* 0x0001a40001197983 */ /* 0x000ee80000300800 */
[----:B------:R-:W4:Y:S04]  /*e070*/  LDL.LU R26, [R1+0x1a8] ;  /* 0x0001a800011a7983 */ /* 0x000f280000300800 */
[----:B------:R-:W4:Y:S04]  /*e080*/  LDL.LU R27, [R1+0x1ac] ;  /* 0x0001ac00011b7983 */ /* 0x000f280000300800 */
[----:B----4-:R-:W-:Y:S04]  /*e090*/  STL.64 [R1+0x10f8], R26 ;  /* 0x0010f81a01007387 */ /* 0x010fe80000100a00 */
[----:B---3--:R0:W-:Y:S04]  /*e0a0*/  STL.64 [R1+0x10f0], R24 ;  /* 0x0010f01801007387 */ /* 0x0081e80000100a00 */
[----:B0-----:R-:W3:Y:S04]  /*e0b0*/  LDL.LU R24, [R1+0x1b0] ;  /* 0x0001b00001187983 */ /* 0x001ee80000300800 */
[----:B------:R-:W3:Y:S04]  /*e0c0*/  LDL.LU R25, [R1+0x1b4] ;  /* 0x0001b40001197983 */ /* 0x000ee80000300800 */
[----:B------:R-:W4:Y:S04]  /*e0d0*/  LDL.LU R26, [R1+0x1b8] ;  /* 0x0001b800011a7983 */ /* 0x000f280000300800 */
[----:B------:R-:W4:Y:S01]  /*e0e0*/  LDL.LU R27, [R1+0x1bc] ;  /* 0x0001bc00011b7983 */ /* 0x000f220000300800 */
[C---:B------:R-:W-:Y:S03]  /*e0f0*/  HMMA.16816.F32.BF16 R4, R20.reuse, R10, R4 ;  /* 0x0000000a1404723c */ /* 0x040fe60000041804 */
        /* <DEDUP_REMOVED lines=11> */
[----:B------:R-:W3:Y:S04]  /*e1b0*/  LDL.LU R27, [R1+0x1ec] ;  /* 0x0001ec00011b7983 */ /* 0x000ee80000300800 */
[----:B------:R-:W-:Y:S04]  /*e1c0*/  STL.64 [R1+0x4f0], R4 ;  /* 0x0004f00401007387 */ /* 0x000fe80000100a00 */
[----:B------:R0:W-:Y:S04]  /*e1d0*/  STL.64 [R1+0x4f8], R6 ;  /* 0x0004f80601007387 */ /* 0x0001e80000100a00 */
[----:B0-----:R-:W4:Y:S04]  /*e1e0*/  LDL.LU.64 R6, [R1+0x1158] ;  /* 0x0011580001067983 */ /* 0x001f280000300a00 */
[----:B------:R-:W2:Y:S01]  /*e1f0*/  LDL.LU.64 R4, [R1+0x1150] ;  /* 0x0011500001047983 */ /* 0x000ea20000300a00 */
[----:B----4-:R-:W-:Y:S03]  /*e200*/  HMMA.16816.F32.BF16 R20, R20, R6, R16 ;  /* 0x000000061414723c */ /* 0x010fe60000041810 */
[----:B------:R-:W3:Y:S04]  /*e210*/  LDL.LU.64 R18, [R1+0x1148] ;  /* 0x0011480001127983 */ /* 0x000ee80000300a00 */
[----:B------:R-:W3:Y:S11]  /*e220*/  LDL.LU.64 R16, [R1+0x1140] ;  /* 0x0011400001107983 */ /* 0x000ef60000300a00 */
[----:B------:R-:W-:Y:S05]  /*e230*/  @!UPT UIADD3 URZ, URZ, URZ, URZ ;  /* 0x0000003f3f3ff290 */ /* 0x000fea000fffe03f */
[----:B------:R0:W-:Y:S04]  /*e240*/  STL.64 [R1+0x4e0], R20 ;  /* 0x0004e01401007387 */ /* 0x0001e80000100a00 */
[----:B------:R1:W-:Y:S04]  /*e250*/  STL.64 [R1+0x4e8], R22 ;  /* 0x0004e81601007387 */ /* 0x0003e80000100a00 */
[----:B0-----:R-:W4:Y:S04]  /*e260*/  LDL.LU R20, [R1+0x70] ;  /* 0x0000700001147983 */ /* 0x001f280000300800 */
[----:B------:R-:W4:Y:S04]  /*e270*/  LDL.LU R21, [R1+0x74] ;  /* 0x0000740001157983 */ /* 0x000f280000300800 */
[----:B-1----:R-:W2:Y:S04]  /*e280*/  LDL.LU R22, [R1+0x78] ;  /* 0x0000780001167983 */ /* 0x002ea80000300800 */
[----:B------:R-:W2:Y:S01]  /*e290*/  LDL.LU R23, [R1+0x7c] ;  /* 0x00007c0001177983 */ /* 0x000ea20000300800 */
[----:B---3--:R-:W-:Y:S03]  /*e2a0*/  HMMA.16816.F32.BF16 R12, R16, R14, R24 ;  /* 0x0000000e100c723c */ /* 0x008fe60000041818 */
[----:B--2---:R-:W-:Y:S04]  /*e2b0*/  STL.64 [R1+0xfb0], R22 ;  /* 0x000fb01601007387 */ /* 0x004fe80000100a00 */
[----:B----4-:R-:W-:Y:S04]  /*e2c0*/  STL.64 [R1+0xfa8], R20 ;  /* 0x000fa81401007387 */ /* 0x010fe80000100a00 */
[----:B------:R-:W2:Y:S04]  /*e2d0*/  LDL.LU.64 R26, [R1+0x1138] ;  /* 0x00113800011a7983 */ /* 0x000ea80000300a00 */
[----:B------:R-:W2:Y:S08]  /*e2e0*/  LDL.LU.64 R24, [R1+0x1130] ;  /* 0x0011300001187983 */ /* 0x000eb00000300a00 */
[----:B------:R-:W-:Y:S04]  /*e2f0*/  STL.64 [R1+0x4c0], R12 ;  /* 0x0004c00c01007387 */ /* 0x000fe80000100a00 */
[----:B------:R0:W-:Y:S04]  /*e300*/  STL.64 [R1+0x4c8], R14 ;  /* 0x0004c80e01007387 */ /* 0x0001e80000100a00 */
[----:B0-----:R-:W3:Y:S04]  /*e310*/  LDL.LU.64 R14, [R1+0x1128] ;  /* 0x00112800010e7983 */ /* 0x001ee80000300a00 */
[----:B------:R-:W3:Y:S01]  /*e320*/  LDL.LU.64 R12, [R1+0x1120] ;  /* 0x00112000010c7983 */ /* 0x000ee20000300a00 */
[----:B------:R-:W-:-:S02]  /*e330*/  IMAD.MOV.U32 R22, RZ, RZ, R9 ;  /* 0x000000ffff167224 */ /* 0x000fc400078e0009 */
[----:B------:R-:W-:-:S07]  /*e340*/  IMAD.MOV.U32 R23, RZ, RZ, R8 ;  /* 0x000000ffff177224 */ /* 0x000fce00078e0008 */
[C---:B---3--:R-:W-:Y:S01]  /*e350*/  HMMA.16816.F32.BF16 R20, R16.reuse, R22, R12 ;  /* 0x000000161014723c */ /* 0x048fe2000004180c */
[----:B------:R-:W2:Y:S11]  /*e360*/  LDL.LU.64 R14, [R1+0x1118] ;  /* 0x00111800010e7983 */ /* 0x000eb60000300a00 */
[----:B------:R-:W-:Y:S11]  /*e370*/  @!UPT UIADD3 URZ, URZ, URZ, URZ ;  /* 0x0000003f3f3ff290 */ /* 0x000ff6000fffe03f */
[----:B------:R0:W-:Y:S04]  /*e380*/  STL.64 [R1+0x4a0], R20 ;  /* 0x0004a01401007387 */ /* 0x0001e80000100a00 */
[----:B------:R1:W-:Y:S04]  /*e390*/  STL.64 [R1+0x4a8], R22 ;  /* 0x0004a81601007387 */ /* 0x0003e80000100a00 */
[----:B0-----:R-:W3:Y:S04]  /*e3a0*/  LDL.LU R20, [R1+0x90] ;  /* 0x0000900001147983 */ /* 0x001ee80000300800 */
[----:B------:R-:W3:Y:S04]  /*e3b0*/  LDL.LU R21, [R1+0x94] ;  /* 0x0000940001157983 */ /* 0x000ee80000300800 */
[----:B-1----:R-:W4:Y:S04]  /*e3c0*/  LDL.LU R22, [R1+0x98] ;  /* 0x0000980001167983 */ /* 0x002f280000300800 */
[----:B------:R-:W4:Y:S01]  /*e3d0*/  LDL.LU R23, [R1+0x9c] ;  /* 0x00009c0001177983 */ /* 0x000f220000300800 */
[C---:B--2---:R-:W-:Y:S03]  /*e3e0*/  HMMA.16816.F32.BF16 R12, R16.reuse, R14, R24 ;  /* 0x0000000e100c723c */ /* 0x044fe60000041818 */
[----:B----4-:R-:W-:Y:S04]  /*e3f0*/  STL.64 [R1+0xfc0], R22 ;  /* 0x000fc01601007387 */ /* 0x010fe80000100a00 */
[----:B---3--:R-:W-:Y:S04]  /*e400*/  STL.64 [R1+0xfb8], R20 ;  /* 0x000fb81401007387 */ /* 0x008fe80000100a00 */
[----:B------:R-:W2:Y:S04]  /*e410*/  LDL.LU.64 R26, [R1+0x1110] ;  /* 0x00111000011a7983 */ /* 0x000ea80000300a00 */
[----:B------:R-:W2:Y:S08]  /*e420*/  LDL.LU.64 R24, [R1+0x1108] ;  /* 0x0011080001187983 */ /* 0x000eb00000300a00 */
[----:B------:R-:W-:Y:S04]  /*e430*/  STL.64 [R1+0x490], R12 ;  /* 0x0004900c01007387 */ /* 0x000fe80000100a00 */
[----:B------:R0:W-:Y:S04]  /*e440*/  STL.64 [R1+0x498], R14 ;  /* 0x0004980e01007387 */ /* 0x0001e80000100a00 */
[----:B0-----:R-:W2:Y:S02]  /*e450*/  LDL.LU.64 R14, [R1+0x1100] ;  /* 0x00110000010e7983 */ /* 0x001ea40000300a00 */
        /* <DEDUP_REMOVED lines=8> */
[----:B------:R-:W-:Y:S01]  /*e4e0*/  IMAD.MOV.U32 R23, RZ, RZ, R0 ;  /* 0x000000ffff177224 */ /* 0x000fe200078e0000 */
[----:B------:R-:W3:Y:S01]  /*e4f0*/  LDL.LU R12, [R1+0x170] ;  /* 0x00017000010c7983 */ /* 0x000ee20000300800 */
[----:B------:R-:W-:Y:S02]  /*e500*/  IMAD.MOV.U32 R2, RZ, RZ, R14 ;  /* 0x000000ffff027224 */ /* 0x000fe400078e000e */
[----:B------:R-:W-:Y:S01]  /*e510*/  IMAD.MOV.U32 R0, RZ, RZ, R15 ;  /* 0x000000ffff007224 */ /* 0x000fe200078e000f */
        /* <DEDUP_REMOVED lines=9> */
[----:B------:R-:W2:Y:S04]  /*e5b0*/  LDL.LU.64 R24, [R1+0x10e0] ;  /* 0x0010e00001187983 */ /* 0x000ea80000300a00 */
[----:B------:R0:W-:Y:S02]  /*e5c0*/  STL.64 [R1+0x1070], R22 ;  /* 0x0010701601007387 */ /* 0x0001e40000100a00 */
[----:B0-----:R-:W-:-:S02]  /*e5d0*/  IMAD.MOV.U32 R22, RZ, RZ, R5 ;  /* 0x000000ffff167224 */ /* 0x001fc400078e0005 */
[----:B------:R-:W-:-:S07]  /*e5e0*/  IMAD.MOV.U32 R23, RZ, RZ, R4 ;  /* 0x000000ffff177224 */ /* 0x000fce00078e0004 */
[C---:B--2---:R-:W-:Y:S01]  /*e5f0*/  HMMA.16816.F32.BF16 R20, R16.reuse, R22, R24 ;  /* 0x000000161014723c */ /* 0x044fe20000041818 */
[----:B------:R-:W2:Y:S04]  /*e600*/  LDL.LU.64 R26, [R1+0x10d8] ;  /* 0x0010d800011a7983 */ /* 0x000ea80000300a00 */
[----:B------:R-:W2:Y:S11]  /*e610*/  LDL.LU.64 R24, [R1+0x10d0] ;  /* 0x0010d00001187983 */ /* 0x000eb60000300a00 */
[----:B------:R-:W-:Y:S07]  /*e620*/  @!UPT UIADD3 URZ, URZ, URZ, URZ ;  /* 0x0000003f3f3ff290 */ /* 0x000fee000fffe03f */
[----:B------:R0:W-:Y:S04]  /*e630*/  STL.64 [R1+0x400], R20 ;  /* 0x0004001401007387 */ /* 0x0001e80000100a00 */
[----:B------:R1:W-:Y:S04]  /*e640*/  STL.64 [R1+0x408], R22 ;  /* 0x0004081601007387 */ /* 0x0003e80000100a00 */
[----:B0-----:R-:W4:Y:S01]  /*e650*/  LDL.LU R20, [R1+0x130] ;  /* 0x0001300001147983 */ /* 0x001f220000300800 */
[C---:B--2---:R-:W-:Y:S11]  /*e660*/  HMMA.16816.F32.BF16 R24, R16.reuse, R10, R24 ;  /* 0x0000000a1018723c */ /* 0x044ff60000041818 */
[----:B------:R-:W-:Y:S11]  /*e670*/  @!UPT UIADD3 URZ, URZ, URZ, URZ ;  /* 0x0000003f3f3ff290 */ /* 0x000ff6000fffe03f */
[----:B------:R-:W-:Y:S01]  /*e680*/  @!UPT UIADD3 URZ, URZ, URZ, URZ ;  /* 0x0000003f3f3ff290 */ /* 0x000fe2000fffe03f */
[----:B------:R-:W-:Y:S04]  /*e690*/  STL.64 [R1+0x3f0], R24 ;  /* 0x0003f01801007387 */ /* 0x000fe80000100a00 */
[----:B------:R-:W-:Y:S04]  /*e6a0*/  STL.64 [R1+0x3f8], R26 ;  /* 0x0003f81a01007387 */ /* 0x000fe80000100a00 */
[----:B------:R-:W4:Y:S04]  /*e6b0*/  LDL.LU R21, [R1+0x134] ;  /* 0x0001340001157983 */ /* 0x000f280000300800 */
[----:B-1----:R-:W2:Y:S04]  /*e6c0*/  LDL.LU R22, [R1+0x138] ;  /* 0x0001380001167983 */ /* 0x002ea80000300800 */
[----:B------:R-:W2:Y:S04]  /*e6d0*/  LDL.LU R23, [R1+0x13c] ;  /* 0x00013c0001177983 */ /* 0x000ea80000300800 */
[----:B--2---:R0:W-:Y:S04]  /*e6e0*/  STL.64 [R1+0x1080], R22 ;  /* 0x0010801601007387 */ /* 0x0041e80000100a00 */
[----:B----4-:R-:W-:Y:S04]  /*e6f0*/  STL.64 [R1+0x1078], R20 ;  /* 0x0010781401007387 */ /* 0x010fe80000100a00 */
[----:B0-----:R-:W2:Y:S04]  /*e700*/  LDL.LU.64 R22, [R1+0x48] ;  /* 0x0000480001167983 */ /* 0x001ea80000300a00 */
[----:B--2---:R0:W-:Y:S04]  /*e710*/  STL.64 [R1+0x1088], R22 ;  /* 0x0010881601007387 */ /* 0x0041e80000100a00 */
[----:B0-----:R-:W2:Y:S01]  /*e720*/  LDL.LU.64 R22, [R1+0x58] ;  /* 0x0000580001167983 */ /* 0x001ea20000300a00 */
[----:B---3--:R-:W-:Y:S03]  /*e730*/  HMMA.16816.F32.BF16 R16, R16, R6, R12 ;  /* 0x000000061010723c */ /* 0x008fe6000004180c */
[----:B--2---:R0:W-:Y:S04]  /*e740*/  STL.64 [R1+0x10a0], R22 ;  /* 0x0010a01601007387 */ /* 0x0041e80000100a00 */
        /* <DEDUP_REMOVED lines=11> */
[----:B------:R0:W-:Y:S04]  /*e800*/  STL.64 [R1+0x1050], R10 ;  /* 0x0010500a01007387 */ /* 0x0001e80000100a00 */
[----:B------:R-:W4:Y:S04]  /*e810*/  LDL.LU R8, [R1+0x140] ;  /* 0x0001400001087983 */ /* 0x000f280000300800 */
[----:B------:R-:W4:Y:S04]  /*e820*/  LDL.LU R9, [R1+0x144] ;  /* 0x0001440001097983 */ /* 0x000f280000300800 */
[----:B0-----:R-:W4:Y:S04]  /*e830*/  LDL.LU R10, [R1+0x148] ;  /* 0x00014800010a7983 */ /* 0x001f280000300800 */
[----:B------:R-:W4:Y:S04]  /*e840*/  LDL.LU R11, [R1+0x14c] ;  /* 0x00014c00010b7983 */ /* 0x000f280000300800 */
[----:B------:R-:W2:Y:S04]  /*e850*/  LDL.LU.64 R14, [R1+0x10c8] ;  /* 0x0010c800010e7983 */ /* 0x000ea80000300a00 */
[----:B------:R-:W2:Y:S04]  /*e860*/  LDL.LU.64 R12, [R1+0x10c0] ;  /* 0x0010c000010c7983 */ /* 0x000ea80000300a00 */
[----:B------:R0:W-:Y:S04]  /*e870*/  STL.64 [R1+0x1058], R6 ;  /* 0x0010580601007387 */ /* 0x0001e80000100a00 */
[----:B------:R-:W2:Y:S04]  /*e880*/  LDL.LU R4, [R1+0x160] ;  /* 0x0001600001047983 */ /* 0x000ea80000300800 */
[----:B------:R1:W-:Y:S04]  /*e890*/  STL.64 [R1+0x3e0], R16 ;  /* 0x0003e01001007387 */ /* 0x0003e80000100a00 */
[----:B------:R1:W-:Y:S04]  /*e8a0*/  STL.64 [R1+0x3e8], R18 ;  /* 0x0003e81201007387 */ /* 0x0003e80000100a00 */
[----:B------:R-:W2:Y:S04]  /*e8b0*/  LDL.LU R5, [R1+0x164] ;  /* 0x0001640001057983 */ /* 0x000ea80000300800 */
[----:B0-----:R-:W2:Y:S01]  /*e8c0*/  LDL.LU R6, [R1+0x168] ;  /* 0x0001680001067983 */ /* 0x001ea20000300800 */
[----:B-1----:R-:W-:-:S03]  /*e8d0*/  IMAD.MOV.U32 R17, RZ, RZ, R29 ;  /* 0x000000ffff117224 */ /* 0x002fc600078e001d */
[----:B------:R-:W2:Y:S01]  /*e8e0*/  LDL.LU R7, [R1+0x16c] ;  /* 0x00016c0001077983 */ /* 0x000ea20000300800 */
[----:B------:R-:W-:-:S03]  /*e8f0*/  IMAD.MOV.U32 R18, RZ, RZ, R3 ;  /* 0x000000ffff127224 */ /* 0x000fc600078e0003 */
[----:B------:R-:W2:Y:S04]  /*e900*/  LDL.LU R16, [R1+0x80] ;  /* 0x0000800001107983 */ /* 0x000ea80000300800 */
[----:B------:R-:W2:Y:S04]  /*e910*/  LDL.LU R29, [R1+0x10bc] ;  /* 0x0010bc00011d7983 */ /* 0x000ea80000300800 */
[----:B------:R-:W2:Y:S04]  /*e920*/  LDL.LU R3, [R1+0x10b8] ;  /* 0x0010b80001037983 */ /* 0x000ea80000300800 */
[----:B------:R-:W2:Y:S04]  /*e930*/  LDL.LU R19, [R1+0x8c] ;  /* 0x00008c0001137983 */ /* 0x000ea80000300800 */
[----:B--2---:R-:W-:Y:S04]  /*e940*/  STL.64 [R1+0xfd0], R18 ;  /* 0x000fd01201007387 */ /* 0x004fe80000100a00 */
[----:B------:R0:W-:Y:S04]  /*e950*/  STL.64 [R1+0xfc8], R16 ;  /* 0x000fc81001007387 */ /* 0x0001e80000100a00 */
[----:B0-----:R-:W2:Y:S04]  /*e960*/  LDL.LU R16, [R1+0xa0] ;  /* 0x0000a00001107983 */ /* 0x001ea80000300800 */
[----:B------:R-:W2:Y:S01]  /*e970*/  LDL.LU R17, [R1+0xa4] ;  /* 0x0000a40001117983 */ /* 0x000ea20000300800 */
[----:B------:R-:W-:Y:S01]  /*e980*/  HMMA.16816.F32.BF16 R4, R12, R22, R4 ;  /* 0x000000160c04723c */ /* 0x000fe20000041804 */
[----:B------:R-:W-:-:S02]  /*e990*/  IMAD.MOV.U32 R18, RZ, RZ, R29 ;  /* 0x000000ffff127224 */ /* 0x000fc400078e001d */
[----:B------:R-:W-:Y:S01]  /*e9a0*/  IMAD.MOV.U32 R19, RZ, RZ, R3 ;  /* 0x000000ffff137224 */ /* 0x000fe200078e0003 */
[----:B------:R-:W3:Y:S04]  /*e9b0*/  LDL.LU R29, [R1+0x10b4] ;  /* 0x0010b400011d7983 */ /* 0x000ee80000300800 */
[----:B------:R-:W3:Y:S04]  /*e9c0*/  LDL.LU R3, [R1+0x10b0] ;  /* 0x0010b00001037983 */ /* 0x000ee80000300800 */
[----:B------:R0:W-:Y:S02]  /*e9d0*/  STL.64 [R1+0xfe0], R18 ;  /* 0x000fe01201007387 */ /* 0x0001e40000100a00 */
[----:B0-----:R-:W-:-:S02]  /*e9e0*/  IMAD.MOV.U32 R18, RZ, RZ, R2 ;  /* 0x000000ffff127224 */ /* 0x001fc400078e0002 */
[----:B------:R-:W-:Y:S01]  /*e9f0*/  IMAD.MOV.U32 R19, RZ, RZ, R0 ;  /* 0x000000ffff137224 */ /* 0x000fe200078e0000 */
[----:B--2---:R-:W-:Y:S04]  /*ea00*/  STL.64 [R1+0xfd8], R16 ;  /* 0x000fd81001007387 */ /* 0x004fe80000100a00 */
[----:B------:R-:W2:Y:S04]  /*ea10*/  LDL.LU R2, [R1+0x10ac] ;  /* 0x0010ac0001027983 */ /* 0x000ea80000300800 */
[----:B------:R-:W2:Y:S04]  /*ea20*/  LDL.LU R0, [R1+0x10a8] ;  /* 0x0010a80001007983 */ /* 0x000ea80000300800 */
[----:B------:R0:W-:Y:S04]  /*ea30*/  STL.64 [R1+0x3d0], R4 ;  /* 0x0003d00401007387 */ /* 0x0001e80000100a00 */
[----:B------:R1:W-:Y:S01]  /*ea40*/  STL.64 [R1+0x3d8], R6 ;  /* 0x0003d80601007387 */ /* 0x0003e20000100a00 */
[----:B0-----:R-:W-:-:S02]  /*ea50*/  IMAD.MOV.U32 R5, RZ, RZ, R22 ;  /* 0x000000ffff057224 */ /* 0x001fc400078e0016 */
[----:B------:R-:W-:Y:S02]  /*ea60*/  IMAD.MOV.U32 R4, RZ, RZ, R23 ;  /* 0x000000ffff047224 */ /* 0x000fe400078e0017 */
[----:B------:R-:W3:Y:S02]  /*ea70*/  LDL.LU.64 R22, [R1+0x10a0] ;  /* 0x0010a00001167983 */ /* 0x000ee40000300a00 */
[C---:B---3--:R-:W-:Y:S01]  /*ea80*/  HMMA.16816.F32.BF16 R24, R12.reuse, R22, R24 ;  /* 0x000000160c18723c */ /* 0x048fe20000041818 */
[----:B-1----:R-:W-:Y:S02]  /*ea90*/  IMAD.MOV.U32 R7, RZ, RZ, R22 ;  /* 0x000000ffff077224 */ /* 0x002fe400078e0016 */
[----:B------:R-:W-:Y:S11]  /*eaa0*/  IMAD.MOV.U32 R6, RZ, RZ, R23 ;  /* 0x000000ffff067224 */ /* 0x000ff600078e0017 */
[----:B------:R-:W-:Y:S09]  /*eab0*/  @!UPT UIADD3 URZ, URZ, URZ, URZ ;  /* 0x0000003f3f3ff290 */ /* 0x000ff2000fffe03f */
        /* <DEDUP_REMOVED lines=8> */
[----:B------:R0:W-:Y:S04]  /*eb40*/  STL.64 [R1+0x3b0], R8 ;  /* 0x0003b00801007387 */ /* 0x0001e80000100a00 */
[----:B------:R-:W-:Y:S01]  /*eb50*/  STL.64 [R1+0x3b8], R10 ;  /* 0x0003b80a01007387 */ /* 0x000fe20000100a00 */
[----:B0-----:R-:W-:Y:S02]  /*eb60*/  IMAD.MOV.U32 R9, RZ, RZ, R22 ;  /* 0x000000ffff097224 */ /* 0x001fe400078e0016 */
[----:B------:R-:W-:Y:S02]  /*eb70*/  IMAD.MOV.U32 R8, RZ, RZ, R23 ;  /* 0x000000ffff087224 */ /* 0x000fe400078e0017 */
        /* <DEDUP_REMOVED lines=17> */
[----:B------:R-:W-:Y:S04]  /*ec90*/  STL.64 [R1+0x1048], R18 ;  /* 0x0010481201007387 */ /* 0x000fe80000100a00 */
[----:B------:R-:W4:Y:S01]  /*eca0*/  LDL.LU R4, [R1+0x110] ;  /* 0x0001100001047983 */ /* 0x000f220000300800 */
[----:B---3--:R-:W-:Y:S11]  /*ecb0*/  HMMA.16816.F32.BF16 R8, R12, R22, R24 ;  /* 0x000000160c08723c */ /* 0x008ff60000041818 */
[----:B------:R-:W-:Y:S11]  /*ecc0*/  @!UPT UIADD3 URZ, URZ, URZ, URZ ;  /* 0x0000003f3f3ff290 */ /* 0x000ff6000fffe03f */
[----:B------:R-:W-:Y:S01]  /*ecd0*/  @!UPT UIADD3 URZ, URZ, URZ, URZ ;  /* 0x0000003f3f3ff290 */ /* 0x000fe2000fffe03f */
[----:B------:R-:W-:Y:S04]  /*ece0*/  STL.64 [R1+0x390], R8 ;  /* 0x0003900801007387 */ /* 0x000fe80000100a00 */
[----:B------:R0:W-:Y:S04]  /*ecf0*/  STL.64 [R1+0x398], R10 ;  /* 0x0003980a01007387 */ /* 0x0001e80000100a00 */
[----:B------:R-:W4:Y:S04]  /*ed00*/  LDL.LU R5, [R1+0x114] ;  /* 0x0001140001057983 */ /* 0x000f280000300800 */
[----:B------:R-:W4:Y:S04]  /*ed10*/  LDL.LU R6, [R1+0x118] ;  /* 0x0001180001067983 */ /* 0x000f280000300800 */
[----:B------:R-:W4:Y:S04]  /*ed20*/  LDL.LU R7, [R1+0x11c] ;  /* 0x00011c0001077983 */ /* 0x000f280000300800 */
[----:B0-----:R-:W4:Y:S04]  /*ed30*/  LDL.LU.64 R10, [R1+0x18] ;  /* 0x00001800010a7983 */ /* 0x001f280000300a00 */
[----:B------:R-:W3:Y:S04]  /*ed40*/  LDL.LU R16, [R1+0x100] ;  /* 0x0001000001107983 */ /* 0x000ee80000300800 */
[----:B------:R-:W3:Y:S04]  /*ed50*/  LDL.LU R17, [R1+0x104] ;  /* 0x0001040001117983 */ /* 0x000ee80000300800 */
[----:B------:R-:W3:Y:S04]  /*ed60*/  LDL.LU R18, [R1+0x108] ;  /* 0x0001080001127983 */ /* 0x000ee80000300800 */
[----:B------:R-:W3:Y:S04]  /*ed70*/  LDL.LU R19, [R1+0x10c] ;  /* 0x00010c0001137983 */ /* 0x000ee80000300800 */
[----:B------:R-:W2:Y:S04]  /*ed80*/  LDL.LU R24, [R1+0xf0] ;  /* 0x0000f00001187983 */ /* 0x000ea80000300800 */
        /* <DEDUP_REMOVED lines=9> */
[----:B------:R1:W-:Y:S01]  /*ee20*/  STL.64 [R1+0xff8], R20 ;  /* 0x000ff81401007387 */ /* 0x0003e20000100a00 */
[----:B0-----:R-:W-:-:S02]  /*ee30*/  IMAD.MOV.U32 R22, RZ, RZ, R3 ;  /* 0x000000ffff167224 */ /* 0x001fc400078e0003 */
[----:B------:R-:W-:Y:S02]  /*ee40*/  IMAD.MOV.U32 R23, RZ, RZ, R29 ;  /* 0x000000ffff177224 */ /* 0x000fe400078e001d */
[----:B-1----:R-:W-:Y:S02]  /*ee50*/  IMAD.MOV.U32 R20, RZ, RZ, R0 ;  /* 0x000000ffff147224 */ /* 0x002fe400078e0000 */
[----:B------:R-:W2:Y:S01]  /*ee60*/  LDL.LU R0, [R1+0x106c] ;  /* 0x00106c0001007983 */ /* 0x000ea20000300800 */
[----:B------:R-:W-:-:S03]  /*ee70*/  IMAD.MOV.U32 R21, RZ, RZ, R2 ;  /* 0x000000ffff157224 */ /* 0x000fc600078e0002 */
[----:B------:R-:W2:Y:S04]  /*ee80*/  LDL.LU R2, [R1+0x1068] ;  /* 0x0010680001027983 */ /* 0x000ea80000300800 */
[----:B------:R-:W2:Y:S04]  /*ee90*/  LDL.LU R3, [R1+0x1064] ;  /* 0x0010640001037983 */ /* 0x000ea80000300800 */
[----:B------:R-:W2:Y:S04]  /*eea0*/  LDL.LU R29, [R1+0x1060] ;  /* 0x00106000011d7983 */ /* 0x000ea80000300800 */
[----:B------:R-:W-:Y:S04]  /*eeb0*/  STL.64 [R1+0x1018], R22 ;  /* 0x0010181601007387 */ /* 0x000fe80000100a00 */
[----:B------:R0:W-:Y:S04]  /*eec0*/  STL.64 [R1+0x1010], R20 ;  /* 0x0010101401007387 */ /* 0x0001e80000100a00 */
[----:B0-----:R-:W2:Y:S04]  /*eed0*/  LDL.LU R20, [R1+0xd0] ;  /* 0x0000d00001147983 */ /* 0x001ea80000300800 */
[----:B------:R-:W2:Y:S04]  /*eee0*/  LDL.LU R21, [R1+0xd4] ;  /* 0x0000d40001157983 */ /* 0x000ea80000300800 */
[----:B------:R-:W2:Y:S04]  /*eef0*/  LDL.LU R22, [R1+0xd8] ;  /* 0x0000d80001167983 */ /* 0x000ea80000300800 */
[----:B------:R-:W2:Y:S01]  /*ef00*/  LDL.LU R23, [R1+0xdc] ;  /* 0x0000dc0001177983 */ /* 0x000ea20000300800 */
[----:B----4-:R-:W-:Y:S03]  /*ef10*/  HMMA.16816.F32.BF16 R4, R12, R10, R4 ;  /* 0x0000000a0c04723c */ /* 0x010fe60000041804 */
[----:B--2---:R-:W-:Y:S04]  /*ef20*/  STL.64 [R1+0x1030], R22 ;  /* 0x0010301601007387 */ /* 0x004fe80000100a00 */
[----:B------:R0:W-:Y:S11]  /*ef30*/  STL.64 [R1+0x1028], R20 ;  /* 0x0010281401007387 */ /* 0x0001f60000100a00 */
[----:B------:R-:W-:Y:S05]  /*ef40*/  @!UPT UIADD3 URZ, URZ, URZ, URZ ;  /* 0x0000003f3f3ff290 */ /* 0x000fea000fffe03f */
[----:B------:R1:W-:Y:S04]  /*ef50*/  STL.64 [R1+0x380], R4 ;  /* 0x0003800401007387 */ /* 0x0003e80000100a00 */
[----:B------:R2:W-:Y:S01]  /*ef60*/  STL.64 [R1+0x388], R6 ;  /* 0x0003880601007387 */ /* 0x0005e20000100a00 */
[----:B0-----:R-:W-:Y:S02]  /*ef70*/  IMAD.MOV.U32 R21, RZ, RZ, R3 ;  /* 0x000000ffff157224 */ /* 0x001fe400078e0003 */
[----:B------:R-:W-:Y:S02]  /*ef80*/  IMAD.MOV.U32 R3, RZ, RZ, R11 ;  /* 0x000000ffff037224 */ /* 0x000fe400078e000b */
[----:B-1----:R-:W-:Y:S01]  /*ef90*/  IMAD.MOV.U32 R5, RZ, RZ, R10 ;  /* 0x000000ffff057224 */ /* 0x002fe200078e000a */
[----:B--2---:R-:W2:Y:S04]  /*efa0*/  LDL.LU.64 R6, [R1+0x1058] ;  /* 0x0010580001067983 */ /* 0x004ea80000300a00 */
[----:B------:R-:W3:Y:S01]  /*efb0*/  LDL.LU.64 R10, [R1+0x1050] ;  /* 0x00105000010a7983 */ /* 0x000ee20000300a00 */
[----:B------:R-:W-:-:S02]  /*efc0*/  IMAD.MOV.U32 R23, RZ, RZ, R0 ;  /* 0x000000ffff177224 */ /* 0x000fc400078e0000 */
[----:B------:R-:W-:Y:S01]  /*efd0*/  IMAD.MOV.U32 R22, RZ, RZ, R2 ;  /* 0x000000ffff167224 */ /* 0x000fe200078e0002 */
[C---:B---3--:R-:W-:Y:S08]  /*efe0*/  HMMA.16816.F32.BF16 R16, R12.reuse, R10, R16 ;  /* 0x0000000a0c10723c */ /* 0x048ff00000041810 */
[----:B--2---:R-:W-:Y:S11]  /*eff0*/  HMMA.16816.F32.BF16 R12, R12, R6, R24 ;  /* 0x000000060c0c723c */ /* 0x004ff60000041818 */
[----:B------:R-:W-:Y:S05]  /*f000*/  @!UPT UIADD3 URZ, URZ, URZ, URZ ;  /* 0x0000003f3f3ff290 */ /* 0x000fea000fffe03f */
[----:B------:R-:W-:Y:S01]  /*f010*/  IMAD.MOV.U32 R0, RZ, RZ, R19 ;  /* 0x000000ffff007224 */ /* 0x000fe200078e0013 */
[----:B------:R0:W-:Y:S01]  /*f020*/  STL.64 [R1+0x370], R16 ;  /* 0x0003701001007387 */ /* 0x0001e20000100a00 */
[----:B------:R-:W-:-:S03]  /*f030*/  IMAD.MOV.U32 R2, RZ, RZ, R18 ;  /* 0x000000ffff027224 */ /* 0x000fc600078e0012 */
[----:B------:R-:W0:Y:S04]  /*f040*/  LDL.LU.64 R18, [R1+0x1048] ;  /* 0x0010480001127983 */ /* 0x000e280000300a00 */
[----:B------:R-:W2:Y:S04]  /*f050*/  LDL R4, [R1+0x5e8] ;  /* 0x0005e80001047983 */ /* 0x000ea80000100800 */
[----:B------:R-:W-:Y:S04]  /*f060*/  STL [R1+0xdac], R0 ;  /* 0x000dac0001007387 */ /* 0x000fe80000100800 */
[----:B------:R-:W-:Y:S04]  /*f070*/  STL [R1+0xda8], R2 ;  /* 0x000da80201007387 */ /* 0x000fe80000100800 */
[----:B------:R-:W0:Y:S04]  /*f080*/  LDL.LU.64 R26, [R1+0x1040] ;  /* 0x00104000011a7983 */ /* 0x000e280000300a00 */
[----:B------:R-:W0:Y:S01]  /*f090*/  LDL.LU.64 R24, [R1+0x1038] ;  /* 0x0010380001187983 */ /* 0x000e220000300a00 */
[----:B------:R-:W-:-:S03]  /*f0a0*/  IMAD.MOV.U32 R20, RZ, RZ, R29 ;  /* 0x000000ffff147224 */ /* 0x000fc600078e001d */
[----:B------:R-:W-:Y:S04]  /*f0b0*/  STL.64 [R1+0x360], R12 ;  /* 0x0003600c01007387 */ /* 0x000fe80000100a00 */
[----:B------:R-:W-:Y:S01]  /*f0c0*/  STL.64 [R1+0x368], R14 ;  /* 0x0003680e01007387 */ /* 0x000fe20000100a00 */
[C---:B0-----:R-:W-:Y:S03]  /*f0d0*/  HMMA.16816.F32.BF16 R16, R24.reuse, R18, R20 ;  /* 0x000000121810723c */ /* 0x041fe60000041814 */
[----:B------:R-:W3:Y:S04]  /*f0e0*/  LDL.LU.64 R22, [R1+0x1030] ;  /* 0x0010300001167983 */ /* 0x000ee80000300a00 */
[----:B------:R-:W3:Y:S11]  /*f0f0*/  LDL.LU.64 R20, [R1+0x1028] ;  /* 0x0010280001147983 */ /* 0x000ef60000300a00 */
[----:B------:R-:W-:Y:S05]  /*f100*/  @!UPT UIADD3 URZ, URZ, URZ, URZ ;  /* 0x0000003f3f3ff290 */ /* 0x000fea000fffe03f */
[----:B------:R-:W-:Y:S04]  /*f110*/  STL.64 [R1+0x350], R16 ;  /* 0x0003501001007387 */ /* 0x000fe80000100a00 */
[----:B------:R0:W-:Y:S04]  /*f120*/  STL.64 [R1+0x358], R18 ;  /* 0x0003581201007387 */ /* 0x0001e80000100a00 */
[----:B0-----:R-:W3:Y:S02]  /*f130*/  LDL.LU.64 R18, [R1+0x1020] ;  /* 0x0010200001127983 */ /* 0x001ee40000300a00 */
[C---:B---3--:R-:W-:Y:S02]  /*f140*/  HMMA.16816.F32.BF16 R16, R24.reuse, R18, R20 ;  /* 0x000000121810723c */ /* 0x048fe40000041814 */
[----:B------:R-:W3:Y:S04]  /*f150*/  LDL.LU.64 R22, [R1+0x1018] ;  /* 0x0010180001167983 */ /* 0x000ee80000300a00 */
[----:B------:R-:W3:Y:S11]  /*f160*/  LDL.LU.64 R20, [R1+0x1010] ;  /* 0x0010100001147983 */ /* 0x000ef60000300a00 */
[----:B------:R-:W-:Y:S06]  /*f170*/  @!UPT UIADD3 URZ, URZ, URZ, URZ ;  /* 0x0000003f3f3ff290 */ /* 0x000fec000fffe03f */
        /* <DEDUP_REMOVED lines=11> */
[----:B------:R-:W3:Y:S11]  /*f230*/  LDL.LU.64 R22, [R1+0xfe8] ;  /* 0x000fe80001167983 */ /* 0x000ef60000300a00 */
[----:B------:R-:W-:Y:S10]  /*f240*/  @!UPT UIADD3 URZ, URZ, URZ, URZ ;  /* 0x0000003f3f3ff290 */ /* 0x000ff4000fffe03f */
[----:B------:R-:W-:Y:S04]  /*f250*/  STL.64 [R1+0x2f0], R16 ;  /* 0x0002f01001007387 */ /* 0x000fe80000100a00 */
[----:B------:R0:W-:Y:S04]  /*f260*/  STL.64 [R1+0x2f8], R18 ;  /* 0x0002f81201007387 */ /* 0x0001e80000100a00 */
[----:B0-----:R-:W3:Y:S04]  /*f270*/  LDL.LU.64 R18, [R1+0xfe0] ;  /* 0x000fe00001127983 */ /* 0x001ee80000300a00 */
[----:B------:R-:W3:Y:S02]  /*f280*/  LDL.LU.64 R16, [R1+0xfd8] ;  /* 0x000fd80001107983 */ /* 0x000ee40000300a00 */
[----:B---3--:R-:W-:Y:S02]  /*f290*/  HMMA.16816.F32.BF16 R20, R24, R22, R16 ;  /* 0x000000161814723c */ /* 0x008fe40000041810 */
[----:B------:R-:W3:Y:S04]  /*f2a0*/  LDL.LU.64 R18, [R1+0xfd0] ;  /* 0x000fd00001127983 */ /* 0x000ee80000300a00 */
[----:B------:R-:W3:Y:S11]  /*f2b0*/  LDL.LU.64 R16, [R1+0xfc8] ;  /* 0x000fc80001107983 */ /* 0x000ef60000300a00 */
[----:B------:R-:W-:Y:S06]  /*f2c0*/  @!UPT UIADD3 URZ, URZ, URZ, URZ ;  /* 0x0000003f3f3ff290 */ /* 0x000fec000fffe03f */
        /* <DEDUP_REMOVED lines=8> */
[----:B------:R-:W4:Y:S03]  /*f350*/  LDL.LU.64 R20, [R1+0xfa8] ;  /* 0x000fa80001147983 */ /* 0x000f260000300a00 */
[----:B---3--:R-:W-:Y:S01]  /*f360*/  HMMA.16816.F32.BF16 R8, R24, R10, R16 ;  /* 0x0000000a1808723c */ /* 0x008fe20000041810 */
[----:B--2---:R-:W-:Y:S11]  /*f370*/  LDSM.16.M88.4 R16, [R4+0x12000] ;  /* 0x012000000410783b */ /* 0x004ff60000000200 */
[----:B------:R-:W-:Y:S03]  /*f380*/  @!UPT UIADD3 URZ, URZ, URZ, URZ ;  /* 0x0000003f3f3ff290 */ /* 0x000fe6000fffe03f */
[----:B------:R-:W-:Y:S04]  /*f390*/  STL.64 [R1+0x1e0], R12 ;  /* 0x0001e00c01007387 */ /* 0x000fe80000100a00 */
[----:B------:R-:W-:Y:S04]  /*f3a0*/  STL.64 [R1+0x1e8], R14 ;  /* 0x0001e80e01007387 */ /* 0x000fe80000100a00 */
[----:B------:R-:W-:Y:S04]  /*f3b0*/  STL.64 [R1+0x1d0], R8 ;  /* 0x0001d00801007387 */ /* 0x000fe80000100a00 */
[----:B------:R-:W-:Y:S04]  /*f3c0*/  STL.64 [R1+0x1d8], R10 ;  /* 0x0001d80a01007387 */ /* 0x000fe80000100a00 */
[----:B------:R-:W0:Y:S02]  /*f3d0*/  LDSM.16.M88.4 R8, [R4+0x11000] ;  /* 0x011000000408783b */ /* 0x000e240000000200 */
[----:B0-----:R-:W-:-:S02]  /*f3e0*/  IMAD.MOV.U32 R2, RZ, RZ, R8 ;  /* 0x000000ffff027224 */ /* 0x001fc400078e0008 */
[----:B------:R-:W-:Y:S01]  /*f3f0*/  IMAD.MOV.U32 R0, RZ, RZ, R9 ;  /* 0x000000ffff007224 */ /* 0x000fe200078e0009 */
[----:B----4-:R-:W-:Y:S01]  /*f400*/  HMMA.16816.F32.BF16 R12, R24, R6, R20 ;  /* 0x00000006180c723c */ /* 0x010fe20000041814 */
[----:B------:R-:W0:Y:S04]  /*f410*/  LDSM.16.M88.4 R24, [R4+0x10000] ;  /* 0x010000000418783b */ /* 0x000e280000000200 */
[----:B------:R-:W-:Y:S11]  /*f420*/  LDSM.16.MT88.4 R20, [R28+0x8080] ;  /* 0x008080001c14783b */ /* 0x000ff60000004200 */
[----:B------:R-:W-:Y:S08]  /*f430*/  @!UPT UIADD3 URZ, URZ, URZ, URZ ;  /* 0x0000003f3f3ff290 */ /* 0x000ff0000fffe03f */
[----:B------:R-:W-:Y:S02]  /*f440*/  IMAD.MOV.U32 R3, RZ, RZ, R15 ;  /* 0x000000ffff037224 */ /* 0x000fe400078e000f */
[----:B------:R-:W-:Y:S01]  /*f450*/  IMAD.MOV.U32 R29, RZ, RZ, R14 ;  /* 0x000000ffff1d7224 */ /* 0x000fe200078e000e */
[----:B------:R-:W-:Y:S04]  /*f460*/  STL.64 [R1+0xf0], R12 ;  /* 0x0000f00c01007387 */ /* 0x000fe80000100a00 */
[----:B------:R-:W-:Y:S04]  /*f470*/  STL [R1+0xc44], R3 ;  /* 0x000c440301007387 */ /* 0x000fe80000100800 */
[----:B------:R-:W-:Y:S04]  /*f480*/  STL [R1+0xc40], R29 ;  /* 0x000c401d01007387 */ /* 0x000fe80000100800 */
[----:B------:R-:W-:Y:S04]  /*f490*/  STL.64 [R1+0x50], R8 ;  /* 0x0000500801007387 */ /* 0x000fe80000100a00 */
[----:B------:R-:W-:Y:S04]  /*f4a0*/  STL.64 [R1+0x58], R10 ;  /* 0x0000580a01007387 */ /* 0x000fe80000100a00 */
[----:B------:R-:W1:Y:S04]  /*f4b0*/  LDSM.16.M88.4 R8, [R4+0x13000] ;  /* 0x013000000408783b */ /* 0x000e680000000200 */
[----:B0-----:R-:W-:Y:S04]  /*f4c0*/  STL.64 [R1+0x60], R24 ;  /* 0x0000601801007387 */ /* 0x001fe80000100a00 */
[----:B------:R-:W-:Y:S04]  /*f4d0*/  STL.64 [R1+0x40], R16 ;  /* 0x0000401001007387 */ /* 0x000fe80000100a00 */
[----:B------:R-:W-:Y:S04]  /*f4e0*/  STL.64 [R1+0x48], R18 ;  /* 0x0000481201007387 */ /* 0x000fe80000100a00 */
[----:B------:R-:W-:Y:S04]  /*f4f0*/  STL.64 [R1+0x68], R26 ;  /* 0x0000681a01007387 */ /* 0x000fe80000100a00 */
[----:B------:R-:W-:Y:S04]  /*f500*/  LDSM.16.MT88.4 R16, [R28+0x8100] ;  /* 0x008100001c10783b */ /* 0x000fe80000004200 */
[----:B------:R-:W-:Y:S04]  /*f510*/  LDSM.16.MT88.4 R12, [R28+0x8000] ;  /* 0x008000001c0c783b */ /* 0x000fe80000004200 */
[----:B-1----:R-:W-:Y:S04]  /*f520*/  STL.64 [R1+0x30], R8 ;  /* 0x0000300801007387 */ /* 0x002fe80000100a00 */
[----:B------:R-:W-:Y:S04]  /*f530*/  STL.64 [R1+0x38], R10 ;  /* 0x0000380a01007387 */ /* 0x000fe80000100a00 */
[----:B------:R-:W0:Y:S04]  /*f540*/  LDSM.16.M88.4 R8, [R4+0x14000] ;  /* 0x014000000408783b */ /* 0x000e280000000200 */
[----:B0-----:R-:W-:Y:S01]  /*f550*/  STL.64 [R1+0x20], R8 ;  /* 0x0000200801007387 */ /* 0x001fe20000100a00 */
[----:B------:R-:W-:-:S03]  /*f560*/  IMAD.MOV.U32 R3, RZ, RZ, R9 ;  /* 0x000000ffff037224 */ /* 0x000fc600078e0009 */
[----:B------:R-:W-:Y:S04]  /*f570*/  STL.64 [R1+0x28], R10 ;  /* 0x0000280a01007387 */ /* 0x000fe80000100a00 */
[----:B------:R-:W0:Y:S04]  /*f580*/  LDSM.16.M88.4 R8, [R4+0x15000] ;  /* 0x015000000408783b */ /* 0x000e280000000200 */
[----:B0-----:R-:W-:Y:S01]  /*f590*/  STL.64 [R1+0x10], R8 ;  /* 0x0000100801007387 */ /* 0x001fe20000100a00 */
[----:B------:R-:W-:-:S03]  /*f5a0*/  IMAD.MOV.U32 R29, RZ, RZ, R9 ;  /* 0x000000ffff1d7224 */ /* 0x000fc600078e0009 */
[----:B------:R-:W-:Y:S04]  /*f5b0*/  STL.64 [R1+0x18], R10 ;  /* 0x0000180a01007387 */ /* 0x000fe80000100a00 */
[----:B------:R-:W0:Y:S04]  /*f5c0*/  LDSM.16.M88.4 R8, [R4+0x16000] ;  /* 0x016000000408783b */ /* 0x000e280000000200 */
[----:B------:R-:W1:Y:S04]  /*f5d0*/  LDSM.16.M88.4 R4, [R4+0x17000] ;  /* 0x017000000404783b */ /* 0x000e680000000200 */
[----:B0-----:R-:W-:Y:S04]  /*f5e0*/  STL [R1+0xb84], R10 ;  /* 0x000b840a01007387 */ /* 0x001fe80000100800 */
[----:B------:R-:W-:Y:S04]  /*f5f0*/  STL [R1+0xb80], R11 ;  /* 0x000b800b01007387 */ /* 0x000fe80000100800 */
[----:B------:R-:W-:Y:S04]  /*f600*/  STL.64 [R1+0xf98], R8 ;  /* 0x000f980801007387 */ /* 0x000fe80000100a00 */
[----:B-1----:R-:W-:Y:S04]  /*f610*/  STL [R1+0xc4c], R6 ;  /* 0x000c4c0601007387 */ /* 0x002fe80000100800 */
[----:B------:R-:W-:Y:S04]  /*f620*/  STL [R1+0xc48], R7 ;  /* 0x000c480701007387 */ /* 0x000fe80000100800 */
[----:B------:R0:W-:Y:S04]  /*f630*/  STL.64 [R1+0xf60], R4 ;  /* 0x000f600401007387 */ /* 0x0001e80000100a00 */
[----:B0-----:R-:W2:Y:S04]  /*f640*/  LDL.64 R4, [R1+0x40] ;  /* 0x0000400001047983 */ /* 0x001ea80000100a00 */
[----:B--2---:R-:W-:Y:S04]  /*f650*/  STL.64 [R1+0xfa0], R4 ;  /* 0x000fa00401007387 */ /* 0x004fe80000100a00 */
[----:B------:R-:W-:Y:S04]  /*f660*/  STL.64 [R1+0xf58], R22 ;  /* 0x000f581601007387 */ /* 0x000fe80000100a00 */
[----:B------:R0:W-:Y:S04]  /*f670*/  STL.64 [R1+0xf50], R20 ;  /* 0x000f501401007387 */ /* 0x0001e80000100a00 */
[----:B0-----:R-:W2:Y:S04]  /*f680*/  LDL.LU R20, [R1+0x240] ;  /* 0x0002400001147983 */ /* 0x001ea80000300800 */
[----:B------:R-:W2:Y:S04]  /*f690*/  LDL.LU R21, [R1+0x244] ;  /* 0x0002440001157983 */ /* 0x000ea80000300800 */
[----:B------:R-:W2:Y:S04]  /*f6a0*/  LDL.LU R22, [R1+0x248] ;  /* 0x0002480001167983 */ /* 0x000ea80000300800 */
[----:B------:R-:W2:Y:S04]  /*f6b0*/  LDL.LU R23, [R1+0x24c] ;  /* 0x00024c0001177983 */ /* 0x000ea80000300800 */
[----:B------:R-:W3:Y:S04]  /*f6c0*/  LDL.LU R4, [R1+0x230] ;  /* 0x0002300001047983 */ /* 0x000ee80000300800 */
[----:B------:R-:W3:Y:S04]  /*f6d0*/  LDL.LU R5, [R1+0x234] ;  /* 0x0002340001057983 */ /* 0x000ee80000300800 */
[----:B------:R-:W3:Y:S04]  /*f6e0*/  LDL.LU R6, [R1+0x238] ;  /* 0x0002380001067983 */ /* 0x000ee80000300800 */
[----:B------:R-:W3:Y:S04]  /*f6f0*/  LDL.LU R7, [R1+0x23c] ;  /* 0x00023c0001077983 */ /* 0x000ee80000300800 */
[----:B------:R-:W-:Y:S04]  /*f700*/  STL.64 [R1+0xee0], R18 ;  /* 0x000ee01201007387 */ /* 0x000fe80000100a00 */
[----:B------:R0:W-:Y:S04]  /*f710*/  STL.64 [R1+0xed8], R16 ;  /* 0x000ed81001007387 */ /* 0x0001e80000100a00 */
[----:B0-----:R-:W4:Y:S04]  /*f720*/  LDL.LU R16, [R1+0x210] ;  /* 0x0002100001107983 */ /* 0x001f280000300800 */
[----:B------:R-:W4:Y:S04]  /*f730*/  LDL.LU R17, [R1+0x214] ;  /* 0x0002140001117983 */ /* 0x000f280000300800 */
[----:B------:R-:W4:Y:S04]  /*f740*/  LDL.LU R18, [R1+0x218] ;  /* 0x0002180001127983 */ /* 0x000f280000300800 */
[----:B------:R-:W4:Y:S01]  /*f750*/  LDL.LU R19, [R1+0x21c] ;  /* 0x00021c0001137983 */ /* 0x000f220000300800 */
[----:B------:R-:W-:-:S02]  /*f760*/  IMAD.MOV.U32 R8, RZ, RZ, R2 ;  /* 0x000000ffff087224 */ /* 0x000fc400078e0002 */
[----:B------:R-:W-:Y:S02]  /*f770*/  IMAD.MOV.U32 R9, RZ, RZ, R0 ;  /* 0x000000ffff097224 */ /* 0x000fe400078e0000 */
[----:B------:R-:W-:Y:S02]  /*f780*/  IMAD.MOV.U32 R2, RZ, RZ, R24 ;  /* 0x000000ffff027224 */ /* 0x000fe400078e0018 */
[----:B------:R-:W-:Y:S01]  /*f790*/  IMAD.MOV.U32 R0, RZ, RZ, R25 ;  /* 0x000000ffff007224 */ /* 0x000fe200078e0019 */
[C---:B----4-:R-:W-:Y:S11]  /*f7a0*/  HMMA.16816.F32.BF16 R16, R12.reuse, R24, R16 ;  /* 0x000000180c10723c */ /* 0x050ff60000041810 */
[----:B------:R-:W-:Y:S11]  /*f7b0*/  @!UPT UIADD3 URZ, URZ, URZ, URZ ;  /* 0x0000003f3f3ff290 */ /* 0x000ff6000fffe03f */
[----:B------:R-:W-:Y:S01]  /*f7c0*/  @!UPT UIADD3 URZ, URZ, URZ, URZ ;  /* 0x0000003f3f3ff290 */ /* 0x000fe2000fffe03f */
[----:B------:R0:W-:Y:S04]  /*f7d0*/  STL.64 [R1+0xe0], R16 ;  /* 0x0000e01001007387 */ /* 0x0001e80000100a00 */
[----:B------:R1:W-:Y:S04]  /*f7e0*/  STL.64 [R1+0xe8], R18 ;  /* 0x0000e81201007387 */ /* 0x0003e80000100a00 */
[----:B------:R-:W4:Y:S04]  /*f7f0*/  LDL.LU R24, [R1+0x4b0] ;  /* 0x0004b00001187983 */ /* 0x000f280000300800 */
[----:B------:R-:W4:Y:S04]  /*f800*/  LDL.LU R25, [R1+0x4b4] ;  /* 0x0004b40001197983 */ /* 0x000f280000300800 */
[----:B------:R-:W2:Y:S04]  /*f810*/  LDL.LU R26, [R1+0x4b8] ;  /* 0x0004b800011a7983 */ /* 0x000ea80000300800 */
[----:B------:R-:W2:Y:S04]  /*f820*/  LDL.LU R27, [R1+0x4bc] ;  /* 0x0004bc00011b7983 */ /* 0x000ea80000300800 */
[----:B0-----:R-:W2:Y:S04]  /*f830*/  LDL.LU R16, [R1+0x300] ;  /* 0x0003000001107983 */ /* 0x001ea80000300800 */
[----:B------:R-:W2:Y:S04]  /*f840*/  LDL.LU R17, [R1+0x304] ;  /* 0x0003040001117983 */ /* 0x000ea80000300800 */
[----:B-1----:R-:W2:Y:S04]  /*f850*/  LDL.LU R18, [R1+0x308] ;  /* 0x0003080001127983 */ /* 0x002ea80000300800 */
[----:B------:R-:W2:Y:S04]  /*f860*/  LDL.LU R19, [R1+0x30c] ;  /* 0x00030c0001137983 */ /* 0x000ea80000300800 */
[----:B--2---:R-:W-:Y:S04]  /*f870*/  STL.64 [R1+0xef8], R18 ;  /* 0x000ef81201007387 */ /* 0x004fe80000100a00 */
[----:B------:R0:W-:Y:S04]  /*f880*/  STL.64 [R1+0xef0], R16 ;  /* 0x000ef01001007387 */ /* 0x0001e80000100a00 */
[----:B0-----:R-:W2:Y:S04]  /*f890*/  LDL.LU R16, [R1+0x2e0] ;  /* 0x0002e00001107983 */ /* 0x001ea80000300800 */
[----:B------:R-:W2:Y:S04]  /*f8a0*/  LDL.LU R17, [R1+0x2e4] ;  /* 0x0002e40001117983 */ /* 0x000ea80000300800 */
[----:B------:R-:W2:Y:S04]  /*f8b0*/  LDL.LU R18, [R1+0x2e8] ;  /* 0x0002e80001127983 */ /* 0x000ea80000300800 */
[----:B------:R-:W2:Y:S04]  /*f8c0*/  LDL.LU R19, [R1+0x2ec] ;  /* 0x0002ec0001137983 */ /* 0x000ea80000300800 */
[----:B--2---:R-:W-:Y:S04]  /*f8d0*/  STL.64 [R1+0xf08], R18 ;  /* 0x000f081201007387 */ /* 0x004fe80000100a00 */
[----:B------:R0:W-:Y:S04]  /*f8e0*/  STL.64 [R1+0xf00], R16 ;  /* 0x000f001001007387 */ /* 0x0001e80000100a00 */
[----:B0-----:R-:W2:Y:S04]  /*f8f0*/  LDL.64 R16, [R1+0x30] ;  /* 0x0000300001107983 */ /* 0x001ea80000100a00 */
[----:B------:R-:W-:Y:S04]  /*f900*/  STL.64 [R1+0xe68], R26 ;  /* 0x000e681a01007387 */ /* 0x000fe80000100a00 */
[----:B----4-:R0:W-:Y:S04]  /*f910*/  STL.64 [R1+0xe60], R24 ;  /* 0x000e601801007387 */ /* 0x0101e80000100a00 */
[----:B0-----:R-:W4:Y:S01]  /*f920*/  LDL R24, [R1+0x20] ;  /* 0x0000200001187983 */ /* 0x001f220000100800 */
[----:B------:R-:W-:Y:S01]  /*f930*/  IMAD.MOV.U32 R25, RZ, RZ, R3 ;  /* 0x000000ffff197224 */ /* 0x000fe200078e0003 */
[C---:B---3--:R-:W-:Y:S04]  /*f940*/  HMMA.16816.F32.BF16 R8, R12.reuse, R8, R4 ;  /* 0x000000080c08723c */ /* 0x048fe80000041804 */
[----:B----4-:R0:W-:Y:S04]  /*f950*/  STL.64 [R1+0xf90], R24 ;  /* 0x000f901801007387 */ /* 0x0101e80000100a00 */
[----:B0-----:R-:W2:Y:S04]  /*f960*/  LDL.LU R24, [R1+0x250] ;  /* 0x0002500001187983 */ /* 0x001ea80000300800 */
[----:B------:R-:W2:Y:S04]  /*f970*/  LDL.LU R25, [R1+0x254] ;  /* 0x0002540001197983 */ /* 0x000ea80000300800 */
[----:B------:R-:W2:Y:S04]  /*f980*/  LDL.LU R26, [R1+0x258] ;  /* 0x00025800011a7983 */ /* 0x000ea80000300800 */
[----:B------:R-:W2:Y:S04]  /*f990*/  LDL.LU R27, [R1+0x25c] ;  /* 0x00025c00011b7983 */ /* 0x000ea80000300800 */
[----:B------:R-:W3:Y:S04]  /*f9a0*/  LDL.LU.64 R4, [R1+0xfa0] ;  /* 0x000fa00001047983 */ /* 0x000ee80000300a00 */
[----:B------:R0:W-:Y:S04]  /*f9b0*/  STL.64 [R1+0xd0], R8 ;  /* 0x0000d00801007387 */ /* 0x0001e80000100a00 */
[----:B------:R-:W-:Y:S04]  /*f9c0*/  STL.64 [R1+0xd8], R10 ;  /* 0x0000d80a01007387 */ /* 0x000fe80000100a00 */
[----:B0-----:R-:W4:Y:S01]  /*f9d0*/  LDL.LU.64 R8, [R1+0xf98] ;  /* 0x000f980001087983 */ /* 0x001f220000300a00 */
[----:B---3--:R-:W-:Y:S11]  /*f9e0*/  HMMA.16816.F32.BF16 R20, R12, R4, R20 ;  /* 0x000000040c14723c */ /* 0x008ff60000041814 */
[----:B------:R-:W-:Y:S11]  /*f9f0*/  @!UPT UIADD3 URZ, URZ, URZ, URZ ;  /* 0x0000003f3f3ff290 */ /* 0x000ff6000fffe03f */
[----:B------:R-:W-:Y:S01]  /*fa00*/  @!UPT UIADD3 URZ, URZ, URZ, URZ ;  /* 0x0000003f3f3ff290 */ /* 0x000fe2000fffe03f */
[----:B------:R0:W-:Y:S04]  /*fa10*/  STL.64 [R1+0xc0], R20 ;  /* 0x0000c01401007387 */ /* 0x0001e80000100a00 */
[----:B------:R1:W-:Y:S04]  /*fa20*/  STL.64 [R1+0xc8], R22 ;  /* 0x0000c81601007387 */ /* 0x0003e80000100a00 */
[----:B0-----:R-:W3:Y:S04]  /*fa30*/  LDL.LU R20, [R1+0x280] ;  /* 0x0002800001147983 */ /* 0x001ee80000300800 */
[----:B------:R-:W3:Y:S04]  /*fa40*/  LDL.LU R21, [R1+0x284] ;  /* 0x0002840001157983 */ /* 0x000ee80000300800 */
[----:B-1----:R-:W2:Y:S04]  /*fa50*/  LDL.LU R22, [R1+0x288] ;  /* 0x0002880001167983 */ /* 0x002ea80000300800 */
[----:B------:R-:W2:Y:S04]  /*fa60*/  LDL.LU R23, [R1+0x28c] ;  /* 0x00028c0001177983 */ /* 0x000ea80000300800 */
[----:B--2---:R-:W-:Y:S04]  /*fa70*/  STL.64 [R1+0xf70], R22 ;  /* 0x000f701601007387 */ /* 0x004fe80000100a00 */
[----:B---3--:R0:W-:Y:S04]  /*fa80*/  STL.64 [R1+0xf68], R20 ;  /* 0x000f681401007387 */ /* 0x0081e80000100a00 */
[----:B0-----:R-:W2:Y:S01]  /*fa90*/  LDL R20, [R1+0x10] ;  /* 0x0000100001147983 */ /* 0x001ea20000100800 */
[----:B------:R-:W-:-:S02]  /*faa0*/  IMAD.MOV.U32 R21, RZ, RZ, R29 ;  /* 0x000000ffff157224 */ /* 0x000fc400078e001d */
[----:B------:R-:W-:Y:S02]  /*fab0*/  IMAD.MOV.U32 R18, RZ, RZ, R4 ;  /* 0x000000ffff127224 */ /* 0x000fe400078e0004 */
[----:B------:R-:W-:Y:S01]  /*fac0*/  IMAD.MOV.U32 R3, RZ, RZ, R5 ;  /* 0x000000ffff037224 */ /* 0x000fe200078e0005 */
[----:B------:R-:W-:Y:S01]  /*fad0*/  HMMA.16816.F32.BF16 R24, R12, R16, R24 ;  /* 0x000000100c18723c */ /* 0x000fe20000041818 */
[----:B--2---:R0:W-:Y:S04]  /*fae0*/  STL.64 [R1+0xf88], R20 ;  /* 0x000f881401007387 */ /* 0x0041e80000100a00 */
[----:B0-----:R-:W2:Y:S04]  /*faf0*/  LDL.LU R20, [R1+0x260] ;  /* 0x0002600001147983 */ /* 0x001ea80000300800 */
[----:B------:R-:W2:Y:S04]  /*fb00*/  LDL.LU R21, [R1+0x264] ;  /* 0x0002640001157983 */ /* 0x000ea80000300800 */
[----:B------:R-:W2:Y:S04]  /*fb10*/  LDL.LU R22, [R1+0x268] ;  /* 0x0002680001167983 */ /* 0x000ea80000300800 */
[----:B------:R-:W2:Y:S04]  /*fb20*/  LDL.LU R23, [R1+0x26c] ;  /* 0x00026c0001177983 */ /* 0x000ea80000300800 */
[----:B------:R-:W3:Y:S04]  /*fb30*/  LDL.LU R4, [R1+0x290] ;  /* 0x0002900001047983 */ /* 0x000ee80000300800 */
[----:B------:R-:W3:Y:S04]  /*fb40*/  LDL.LU R5, [R1+0x294] ;  /* 0x0002940001057983 */ /* 0x000ee80000300800 */
[----:B------:R-:W2:Y:S04]  /*fb50*/  LDL.LU R6, [R1+0x298] ;  /* 0x0002980001067983 */ /* 0x000ea80000300800 */
[----:B------:R-:W2:Y:S04]  /*fb60*/  LDL.LU R7, [R1+0x29c] ;  /* 0x00029c0001077983 */ /* 0x000ea80000300800 */
[----:B--2---:R-:W-:Y:S04]  /*fb70*/  STL.64 [R1+0xf80], R6 ;  /* 0x000f800601007387 */ /* 0x004fe80000100a00 */
[----:B---3--:R0:W-:Y:S04]  /*fb80*/  STL.64 [R1+0xf78], R4 ;  /* 0x000f780401007387 */ /* 0x0081e80000100a00 */
[----:B0-----:R-:W2:Y:S04]  /*fb90*/  LDL.LU R4, [R1+0x270] ;  /* 0x0002700001047983 */ /* 0x001ea80000300800 */
[----:B------:R-:W2:Y:S04]  /*fba0*/  LDL.LU R5, [R1+0x274] ;  /* 0x0002740001057983 */ /* 0x000ea80000300800 */
[----:B------:R-:W2:Y:S04]  /*fbb0*/  LDL.LU R6, [R1+0x278] ;  /* 0x0002780001067983 */ /* 0x000ea80000300800 */
[----:B------:R-:W2:Y:S04]  /*fbc0*/  LDL.LU R7, [R1+0x27c] ;  /* 0x00027c0001077983 */ /* 0x000ea80000300800 */
[----:B------:R0:W-:Y:S04]  /*fbd0*/  STL.64 [R1], R24 ;  /* 0x0000001801007387 */ /* 0x0001e80000100a00 */
[----:B0-----:R-:W3:Y:S04]  /*fbe0*/  LDL.LU.64 R24, [R1+0xf90] ;  /* 0x000f900001187983 */ /* 0x001ee80000300a00 */
[----:B------:R0:W-:Y:S02]  /*fbf0*/  STL.64 [R1+0xf10], R16 ;  /* 0x000f101001007387 */ /* 0x0001e40000100a00 */
[----:B0-----:R-:W-:-:S02]  /*fc00*/  IMAD.MOV.U32 R16, RZ, RZ, R18 ;  /* 0x000000ffff107224 */ /* 0x001fc400078e0012 */
[----:B------:R-:W-:-:S05]  /*fc10*/  IMAD.MOV.U32 R17, RZ, RZ, R3 ;  /* 0x000000ffff117224 */ /* 0x000fca00078e0003 */
[----:B------:R0:W-:Y:S04]  /*fc20*/  STL.64 [R1+0xf20], R16 ;  /* 0x000f201001007387 */ /* 0x0001e80000100a00 */
[----:B0-----:R-:W2:Y:S01]  /*fc30*/  LDL.64 R16, [R1+0x50] ;  /* 0x0000500001107983 */ /* 0x001ea20000100a00 */
[----:B------:R-:W-:Y:S02]  /*fc40*/  IMAD.MOV.U32 R10, RZ, RZ, R26 ;  /* 0x000000ffff0a7224 */ /* 0x000fe400078e001a */
[----:B------:R-:W-:Y:S01]  /*fc50*/  IMAD.MOV.U32 R11, RZ, RZ, R27 ;  /* 0x000000ffff0b7224 */ /* 0x000fe200078e001b */
[C---:B---3--:R-:W-:Y:S01]  /*fc60*/  HMMA.16816.F32.BF16 R20, R12.reuse, R24, R20 ;  /* 0x000000180c14723c */ /* 0x048fe20000041814 */
[----:B--2---:R-:W-:Y:S11]  /*fc70*/  STL.64 [R1+0xf38], R16 ;  /* 0x000f381001007387 */ /* 0x004ff60000100a00 */
[----:B------:R-:W-:Y:S11]  /*fc80*/  @!UPT UIADD3 URZ, URZ, URZ, URZ ;  /* 0x0000003f3f3ff290 */ /* 0x000ff6000fffe03f */
[----:B------:R0:W-:Y:S04]  /*fc90*/  STL.64 [R1+0x130], R20 ;  /* 0x0001301401007387 */ /* 0x0001e80000100a00 */
[----:B------:R-:W-:Y:S04]  /*fca0*/  STL.64 [R1+0x138], R22 ;  /* 0x0001381601007387 */ /* 0x000fe80000100a00 */
[----:B0-----:R-:W2:Y:S04]  /*fcb0*/  LDL.LU.64 R20, [R1+0xf88] ;  /* 0x000f880001147983 */ /* 0x001ea80000300a00 */
[----:B------:R0:W-:Y:S04]  /*fcc0*/  STL.64 [R1+0xf18], R24 ;  /* 0x000f181801007387 */ /* 0x0001e80000100a00 */
[----:B0-----:R-:W3:Y:S04]  /*fcd0*/  LDL.LU R24, [R1+0x2c0] ;  /* 0x0002c00001187983 */ /* 0x001ee80000300800 */
[----:B------:R-:W3:Y:S04]  /*fce0*/  LDL.LU R25, [R1+0x2c4] ;  /* 0x0002c40001197983 */ /* 0x000ee80000300800 */
[----:B------:R-:W2:Y:S04]  /*fcf0*/  LDL.LU R26, [R1+0x2c8] ;  /* 0x0002c800011a7983 */ /* 0x000ea80000300800 */
[----:B------:R-:W2:Y:S04]  /*fd00*/  LDL.LU R27, [R1+0x2cc] ;  /* 0x0002cc00011b7983 */ /* 0x000ea80000300800 */
[----:B--2---:R-:W-:Y:S04]  /*fd10*/  STL.64 [R1+0xf30], R26 ;  /* 0x000f301a01007387 */ /* 0x004fe80000100a00 */
[----:B---3--:R0:W-:Y:S04]  /*fd20*/  STL.64 [R1+0xf28], R24 ;  /* 0x000f281801007387 */ /* 0x0081e80000100a00 */
[----:B0-----:R-:W2:Y:S04]  /*fd30*/  LDL.LU R24, [R1+0x2b0] ;  /* 0x0002b00001187983 */ /* 0x001ea80000300800 */
[----:B------:R-:W2:Y:S04]  /*fd40*/  LDL.LU R25, [R1+0x2b4] ;  /* 0x0002b40001197983 */ /* 0x000ea80000300800 */
[----:B------:R-:W3:Y:S04]  /*fd50*/  LDL.LU R26, [R1+0x2b8] ;  /* 0x0002b800011a7983 */ /* 0x000ee80000300800 */
[----:B------:R-:W3:Y:S01]  /*fd60*/  LDL.LU R27, [R1+0x2bc] ;  /* 0x0002bc00011b7983 */ /* 0x000ee20000300800 */
[C---:B------:R-:W-:Y:S03]  /*fd70*/  HMMA.16816.F32.BF16 R20, R12.reuse, R20, R4 ;  /* 0x000000140c14723c */ /* 0x040fe60000041804 */
[----:B---3--:R-:W-:Y:S04]  /*fd80*/  STL.64 [R1+0xf48], R26 ;  /* 0x000f481a01007387 */ /* 0x008fe80000100a00 */
[----:B--2---:R0:W-:Y:S04]  /*fd90*/  STL.64 [R1+0xf40], R24 ;  /* 0x000f401801007387 */ /* 0x0041e80000100a00 */
[----:B0-----:R-:W2:Y:S04]  /*fda0*/  LDL.LU R24, [R1+0x2a0] ;  /* 0x0002a00001187983 */ /* 0x001ea80000300800 */
[----:B------:R-:W2:Y:S04]  /*fdb0*/  LDL.LU R25, [R1+0x2a4] ;  /* 0x0002a40001197983 */ /* 0x000ea80000300800 */
[----:B------:R-:W2:Y:S04]  /*fdc0*/  LDL.LU R26, [R1+0x2a8] ;  /* 0x0002a800011a7983 */ /* 0x000ea80000300800 */
[----:B------:R-:W2:Y:S04]  /*fdd0*/  LDL.LU R27, [R1+0x2ac] ;  /* 0x0002ac00011b7983 */ /* 0x000ea80000300800 */
[----:B------:R-:W4:Y:S04]  /*fde0*/  LDL.LU.64 R6, [R1+0xf80] ;  /* 0x000f800001067983 */ /* 0x000f280000300a00 */
[----:B------:R-:W4:Y:S04]  /*fdf0*/  LDL.LU.64 R4, [R1+0xf78] ;  /* 0x000f780001047983 */ /* 0x000f280000300a00 */
[----:B------:R-:W-:Y:S04]  /*fe00*/  STL.64 [R1+0x120], R20 ;  /* 0x0001201401007387 */ /* 0x000fe80000100a00 */
[----:B------:R0:W-:Y:S04]  /*fe10*/  STL.64 [R1+0x128], R22 ;  /* 0x0001281601007387 */ /* 0x0001e80000100a00 */
[----:B0-----:R-:W3:Y:S04]  /*fe20*/  LDL.LU.64 R22, [R1+0xf70] ;  /* 0x000f700001167983 */ /* 0x001ee80000300a00 */
[----:B------:R-:W3:Y:S01]  /*fe30*/  LDL.LU.64 R20, [R1+0xf68] ;  /* 0x000f680001147983 */ /* 0x000ee20000300a00 */
[C---:B----4-:R-:W-:Y:S11]  /*fe40*/  HMMA.16816.F32.BF16 R4, R12.reuse, R8, R4 ;  /* 0x000000080c04723c */ /* 0x050ff60000041804 */
[----:B------:R-:W-:Y:S11]  /*fe50*/  @!UPT UIADD3 URZ, URZ, URZ, URZ ;  /* 0x0000003f3f3ff290 */ /* 0x000ff6000fffe03f */
[----:B------:R-:W-:Y:S01]  /*fe60*/  @!UPT UIADD3 URZ, URZ, URZ, URZ ;  /* 0x0000003f3f3ff290 */ /* 0x000fe2000fffe03f */
[----:B------:R0:W-:Y:S04]  /*fe70*/  STL.64 [R1+0x110], R4 ;  /* 0x0001100401007387 */ /* 0x0001e80000100a00 */
[----:B------:R-:W-:Y:S04]  /*fe80*/  STL.64 [R1+0x118], R6 ;  /* 0x0001180601007387 */ /* 0x000fe80000100a00 */
[----:B0-----:R-:W3:Y:S01]  /*fe90*/  LDL.LU.64 R4, [R1+0xf60] ;  /* 0x000f600001047983 */ /* 0x001ee20000300a00 */
[----:B------:R-:W-:Y:S02]  /*fea0*/  IMAD.MOV.U32 R16, RZ, RZ, R2 ;  /* 0x000000ffff107224 */ /* 0x000fe400078e0002 */
[----:B------:R-:W-:Y:S01]  /*feb0*/  IMAD.MOV.U32 R17, RZ, RZ, R0 ;  /* 0x000000ffff117224 */ /* 0x000fe200078e0000 */
[----:B---3--:R-:W-:Y:S01]  /*fec0*/  HMMA.16816.F32.BF16 R12, R12, R4, R20 ;  /* 0x000000040c0c723c */ /* 0x008fe20000041814 */
[----:B------:R-:W2:Y:S04]  /*fed0*/  LDL.LU.64 R22, [R1+0xf58] ;  /* 0x000f580001167983 */ /* 0x000ea80000300a00 */
[----:B------:R-:W2:Y:S04]  /*fee0*/  LDL.LU.64 R20, [R1+0xf50] ;  /* 0x000f500001147983 */ /* 0x000ea80000300a00 */
[----:B------:R0:W-:Y:S04]  /*fef0*/  STL.64 [R1+0xee8], R4 ;  /* 0x000ee80401007387 */ /* 0x0001e80000100a00 */
[----:B0-----:R-:W3:Y:S10]  /*ff00*/  LDL.LU R4, [R1+0x2d0] ;  /* 0x0002d00001047983 */ /* 0x001ef40000300800 */
[----:B------:R0:W-:Y:S04]  /*ff10*/  STL.64 [R1+0xb0], R12 ;  /* 0x0000b00c01007387 */ /* 0x0001e80000100a00 */
[----:B------:R-:W-:Y:S04]  /*ff20*/  STL.64 [R1+0xb8], R14 ;  /* 0x0000b80e01007387 */ /* 0x000fe80000100a00 */
[----:B------:R-:W3:Y:S04]  /*ff30*/  LDL.LU R5, [R1+0x2d4] ;  /* 0x0002d40001057983 */ /* 0x000ee80000300800 */
[----:B------:R-:W3:Y:S04]  /*ff40*/  LDL.LU R6, [R1+0x2d8] ;  /* 0x0002d80001067983 */ /* 0x000ee80000300800 */
[----:B------:R-:W3:Y:S04]  /*ff50*/  LDL.LU R7, [R1+0x2dc] ;  /* 0x0002dc0001077983 */ /* 0x000ee80000300800 */
[----:B0-----:R-:W4:Y:S01]  /*ff60*/  LDL.64 R12, [R1+0x10] ;  /* 0x00001000010c7983 */ /* 0x001f220000100a00 */
        /* <DEDUP_REMOVED lines=17> */
[----:B------:R-:W2:Y:S11]  /*10080*/  LDL.LU.64 R24, [R1+0xf18] ;  /* 0x000f180001187983 */ /* 0x000eb60000300a00 */
[----:B------:R-:W-:Y:S10]  /*10090*/  @!UPT UIADD3 URZ, URZ, URZ, URZ ;  /* 0x0000003f3f3ff290 */ /* 0x000ff4000fffe03f */
[----:B------:R0:W-:Y:S04]  /*100a0*/  STL.64 [R1+0x80], R16 ;  /* 0x0000801001007387 */ /* 0x0001e80000100a00 */
[----:B------:R1:W-:Y:S04]  /*100b0*/  STL.64 [R1+0x88], R18 ;  /* 0x0000881201007387 */ /* 0x0003e80000100a00 */
[----:B0-----:R-:W3:Y:S02]  /*100c0*/  LDL.LU.64 R16, [R1+0xf10] ;  /* 0x000f100001107983 */ /* 0x001ee40000300a00 */
[----:B---3--:R-:W-:Y:S01]  /*100d0*/  HMMA.16816.F32.BF16 R4, R20, R16, R4 ;  /* 0x000000101404723c */ /* 0x008fe20000041804 */
[----:B------:R-:W-:Y:S11]  /*100e0*/  IMAD.MOV.U32 R3, RZ, RZ, R17 ;  /* 0x000000ffff037224 */ /* 0x000ff600078e0011 */
[----:B------:R-:W-:Y:S11]  /*100f0*/  @!UPT UIADD3 URZ, URZ, URZ, URZ ;  /* 0x0000003f3f3ff290 */ /* 0x000ff6000fffe03f */
[----:B------:R0:W-:Y:S04]  /*10100*/  STL.64 [R1+0x70], R4 ;  /* 0x0000700401007387 */ /* 0x0001e80000100a00 */
[----:B------:R-:W-:Y:S04]  /*10110*/  STL.64 [R1+0x78], R6 ;  /* 0x0000780601007387 */ /* 0x000fe80000100a00 */
[----:B-1----:R-:W2:Y:S01]  /*10120*/  LDL.LU.64 R18, [R1+0xf08] ;  /* 0x000f080001127983 */ /* 0x002ea20000300a00 */
[----:B0-----:R-:W-:-:S03]  /*10130*/  IMAD.MOV.U32 R4, RZ, RZ, R16 ;  /* 0x000000ffff047224 */ /* 0x001fc600078e0010 */
[----:B------:R-:W2:Y:S02]  /*10140*/  LDL.LU.64 R16, [R1+0xf00] ;  /* 0x000f000001107983 */ /* 0x000ea40000300a00 */
[----:B--2---:R-:W-:Y:S11]  /*10150*/  HMMA.16816.F32.BF16 R16, R20, R24, R16 ;  /* 0x000000181410723c */ /* 0x004ff60000041810 */
[----:B------:R-:W-:Y:S11]  /*10160*/  @!UPT UIADD3 URZ, URZ, URZ, URZ ;  /* 0x0000003f3f3ff290 */ /* 0x000ff6000fffe03f */
[----:B------:R-:W-:Y:S01]  /*10170*/  @!UPT UIADD3 URZ, URZ, URZ, URZ ;  /* 0x0000003f3f3ff290 */ /* 0x000fe2000fffe03f */
[----:B------:R-:W-:Y:S04]  /*10180*/  STL.64 [R1+0x100], R16 ;  /* 0x0001001001007387 */ /* 0x000fe80000100a00 */
[----:B------:R0:W-:Y:S04]  /*10190*/  STL.64 [R1+0x108], R18 ;  /* 0x0001081201007387 */ /* 0x0001e80000100a00 */
[----:B0-----:R-:W4:Y:S04]  /*101a0*/  LDL.LU.64 R18, [R1+0xef8] ;  /* 0x000ef80001127983 */ /* 0x001f280000300a00 */
[----:B------:R-:W4:Y:S04]  /*101b0*/  LDL.LU.64 R16, [R1+0xef0] ;  /* 0x000ef00001107983 */ /* 0x000f280000300a00 */
[----:B------:R0:W-:Y:S02]  /*101c0*/  STL.64 [R1+0xe78], R24 ;  /* 0x000e781801007387 */ /* 0x0001e40000100a00 */
[----:B0-----:R-:W-:-:S02]  /*101d0*/  IMAD.MOV.U32 R24, RZ, RZ, R4 ;  /* 0x000000ffff187224 */ /* 0x001fc400078e0004 */
[----:B------:R-:W-:-:S05]  /*101e0*/  IMAD.MOV.U32 R25, RZ, RZ, R3 ;  /* 0x000000ffff197224 */ /* 0x000fca00078e0003 */
[----:B------:R0:W-:Y:S04]  /*101f0*/  STL.64 [R1+0xe90], R24 ;  /* 0x000e901801007387 */ /* 0x0001e80000100a00 */
[----:B0-----:R-:W2:Y:S01]  /*10200*/  LDL.64 R24, [R1+0x40] ;  /* 0x0000400001187983 */ /* 0x001ea20000100a00 */
[----:B----4-:R-:W-:Y:S03]  /*10210*/  HMMA.16816.F32.BF16 R16, R20, R12, R16 ;  /* 0x0000000c1410723c */ /* 0x010fe60000041810 */
[----:B--2---:R0:W-:Y:S02]  /*10220*/  STL.64 [R1+0xea8], R24 ;  /* 0x000ea81801007387 */ /* 0x0041e40000100a00 */
[----:B0-----:R-:W-:-:S02]  /*10230*/  IMAD.MOV.U32 R24, RZ, RZ, R2 ;  /* 0x000000ffff187224 */ /* 0x001fc400078e0002 */
[----:B------:R-:W-:-:S05]  /*10240*/  IMAD.MOV.U32 R25, RZ, RZ, R0 ;  /* 0x000000ffff197224 */ /* 0x000fca00078e0000 */
[----:B------:R0:W-:Y:S04]  /*10250*/  STL.64 [R1+0xec0], R24 ;  /* 0x000ec01801007387 */ /* 0x0001e80000100a00 */
[----:B0-----:R-:W2:Y:S04]  /*10260*/  LDL.64 R24, [R1+0x60] ;  /* 0x0000600001187983 */ /* 0x001ea80000100a00 */
[----:B------:R-:W3:Y:S04]  /*10270*/  LDL.LU R4, [R1+0x330] ;  /* 0x0003300001047983 */ /* 0x000ee80000300800 */
[----:B------:R0:W-:Y:S04]  /*10280*/  STL.64 [R1+0x1b0], R16 ;  /* 0x0001b01001007387 */ /* 0x0001e80000100a00 */
[----:B------:R1:W-:Y:S04]  /*10290*/  STL.64 [R1+0x1b8], R18 ;  /* 0x0001b81201007387 */ /* 0x0003e80000100a00 */
[----:B------:R-:W3:Y:S04]  /*102a0*/  LDL.LU R5, [R1+0x334] ;  /* 0x0003340001057983 */ /* 0x000ee80000300800 */
[----:B------:R-:W3:Y:S04]  /*102b0*/  LDL.LU R6, [R1+0x338] ;  /* 0x0003380001067983 */ /* 0x000ee80000300800 */
[----:B------:R-:W3:Y:S04]  /*102c0*/  LDL.LU R7, [R1+0x33c] ;  /* 0x00033c0001077983 */ /* 0x000ee80000300800 */
[----:B0-----:R-:W4:Y:S04]  /*102d0*/  LDL.LU R16, [R1+0x320] ;  /* 0x0003200001107983 */ /* 0x001f280000300800 */
[----:B------:R-:W4:Y:S04]  /*102e0*/  LDL.LU R17, [R1+0x324] ;  /* 0x0003240001117983 */ /* 0x000f280000300800 */
[----:B-1----:R-:W4:Y:S04]  /*102f0*/  LDL.LU R18, [R1+0x328] ;  /* 0x0003280001127983 */ /* 0x002f280000300800 */
[----:B------:R-:W4:Y:S04]  /*10300*/  LDL.LU R19, [R1+0x32c] ;  /* 0x00032c0001137983 */ /* 0x000f280000300800 */
[----:B------:R0:W-:Y:S04]  /*10310*/  STL.64 [R1+0xe70], R12 ;  /* 0x000e700c01007387 */ /* 0x0001e80000100a00 */
[----:B0-----:R-:W2:Y:S04]  /*10320*/  LDL.LU R12, [R1+0x460] ;  /* 0x00046000010c7983 */ /* 0x001ea80000300800 */
[----:B------:R-:W2:Y:S04]  /*10330*/  LDL.LU R13, [R1+0x464] ;  /* 0x00046400010d7983 */ /* 0x000ea80000300800 */
[----:B------:R-:W2:Y:S04]  /*10340*/  LDL.LU R14, [R1+0x468] ;  /* 0x00046800010e7983 */ /* 0x000ea80000300800 */
        /* <DEDUP_REMOVED lines=12> */
[----:B------:R-:W2:Y:S01]  /*10410*/  LDL.LU R15, [R1+0x43c] ;  /* 0x00043c00010f7983 */ /* 0x000ea20000300800 */
[C---:B---3--:R-:W-:Y:S03]  /*10420*/  HMMA.16816.F32.BF16 R4, R20.reuse, R8, R4 ;  /* 0x000000081404723c */ /* 0x048fe60000041804 */
[----:B--2---:R-:W-:Y:S04]  /*10430*/  STL.64 [R1+0xeb8], R14 ;  /* 0x000eb80e01007387 */ /* 0x004fe80000100a00 */
[----:B------:R0:W-:Y:S04]  /*10440*/  STL.64 [R1+0xeb0], R12 ;  /* 0x000eb00c01007387 */ /* 0x0001e80000100a00 */
        /* <DEDUP_REMOVED lines=9> */
[----:B------:R-:W2:Y:S04]  /*104e0*/  LDL.LU R15, [R1+0x41c] ;  /* 0x00041c00010f7983 */ /* 0x000ea80000300800 */
[----:B------:R0:W-:Y:S04]  /*104f0*/  STL.64 [R1+0x1c0], R4 ;  /* 0x0001c00401007387 */ /* 0x0001e80000100a00 */
[----:B------:R-:W-:Y:S04]  /*10500*/  STL.64 [R1+0x1c8], R6 ;  /* 0x0001c80601007387 */ /* 0x000fe80000100a00 */
[----:B0-----:R-:W4:Y:S02]  /*10510*/  LDL.LU.64 R4, [R1+0xee8] ;  /* 0x000ee80001047983 */ /* 0x001f240000300a00 */
[----:B----4-:R-:W-:Y:S02]  /*10520*/  HMMA.16816.F32.BF16 R20, R20, R4, R16 ;  /* 0x000000041414723c */ /* 0x010fe40000041810 */
[----:B------:R-:W2:Y:S04]  /*10530*/  LDL.LU.64 R18, [R1+0xee0] ;  /* 0x000ee00001127983 */ /* 0x000ea80000300a00 */
[----:B------:R-:W2:Y:S01]  /*10540*/  LDL.LU.64 R16, [R1+0xed8] ;  /* 0x000ed80001107983 */ /* 0x000ea20000300a00 */
[----:B------:R-:W-:-:S02]  /*10550*/  IMAD.MOV.U32 R2, RZ, RZ, R24 ;  /* 0x000000ffff027224 */ /* 0x000fc400078e0018 */
[----:B------:R-:W-:Y:S11]  /*10560*/  IMAD.MOV.U32 R0, RZ, RZ, R25 ;  /* 0x000000ffff007224 */ /* 0x000ff600078e0019 */
[----:B------:R-:W-:Y:S03]  /*10570*/  @!UPT UIADD3 URZ, URZ, URZ, URZ ;  /* 0x0000003f3f3ff290 */ /* 0x000fe6000fffe03f */
[----:B------:R0:W-:Y:S04]  /*10580*/  STL.64 [R1+0x1a0], R20 ;  /* 0x0001a01401007387 */ /* 0x0001e80000100a00 */
[----:B------:R1:W-:Y:S04]  /*10590*/  STL.64 [R1+0x1a8], R22 ;  /* 0x0001a81601007387 */ /* 0x0003e80000100a00 */
[----:B0-----:R-:W3:Y:S04]  /*105a0*/  LDL.LU R20, [R1+0x480] ;  /* 0x0004800001147983 */ /* 0x001ee80000300800 */
[----:B------:R-:W3:Y:S04]  /*105b0*/  LDL.LU R21, [R1+0x484] ;  /* 0x0004840001157983 */ /* 0x000ee80000300800 */
[----:B-1----:R-:W3:Y:S04]  /*105c0*/  LDL.LU R22, [R1+0x488] ;  /* 0x0004880001167983 */ /* 0x002ee80000300800 */
[----:B------:R-:W3:Y:S01]  /*105d0*/  LDL.LU R23, [R1+0x48c] ;  /* 0x00048c0001177983 */ /* 0x000ee20000300800 */
        /* <DEDUP_REMOVED lines=32> */
[----:B------:R-:W3:Y:S11]  /*107e0*/  LDL.LU.64 R12, [R1+0xe70] ;  /* 0x000e7000010c7983 */ /* 0x000ef60000300a00 */
[----:B------:R-:W-:Y:S10]  /*107f0*/  @!UPT UIADD3 URZ, URZ, URZ, URZ ;  /* 0x0000003f3f3ff290 */ /* 0x000ff4000fffe03f */
[----:B------:R-:W-:Y:S04]  /*10800*/  STL.64 [R1+0x150], R24 ;  /* 0x0001501801007387 */ /* 0x000fe80000100a00 */
[----:B------:R0:W-:Y:S04]  /*10810*/  STL.64 [R1+0x158], R26 ;  /* 0x0001581a01007387 */ /* 0x0001e80000100a00 */
[----:B0-----:R-:W2:Y:S04]  /*10820*/  LDL.LU.64 R26, [R1+0xe68] ;  /* 0x000e6800011a7983 */ /* 0x001ea80000300a00 */
[----:B------:R-:W2:Y:S01]  /*10830*/  LDL.LU.64 R24, [R1+0xe60] ;  /* 0x000e600001187983 */ /* 0x000ea20000300a00 */
[----:B---3--:R-:W-:Y:S11]  /*10840*/  HMMA.16816.F32.BF16 R20, R16, R12, R20 ;  /* 0x0000000c1014723c */ /* 0x008ff60000041814 */
[----:B------:R-:W-:Y:S11]  /*10850*/  @!UPT UIADD3 URZ, URZ, URZ, URZ ;  /* 0x0000003f3f3ff290 */ /* 0x000ff6000fffe03f */
[----:B------:R-:W-:Y:S01]  /*10860*/  @!UPT UIADD3 URZ, URZ, URZ, URZ ;  /* 0x0000003f3f3ff290 */ /* 0x000fe2000fffe03f */
[----:B------:R0:W-:Y:S04]  /*10870*/  STL.64 [R1+0x140], R20 ;  /* 0x0001401401007387 */ /* 0x0001e80000100a00 */
[----:B------:R-:W-:Y:S04]  /*10880*/  STL.64 [R1+0x148], R22 ;  /* 0x0001481601007387 */ /* 0x000fe80000100a00 */
[----:B------:R-:W-:Y:S01]  /*10890*/  STL.64 [R1+0xdd8], R10 ;  /* 0x000dd80a01007387 */ /* 0x000fe20000100a00 */
[----:B0-----:R-:W-:-:S03]  /*108a0*/  IMAD.MOV.U32 R20, RZ, RZ, R12 ;  /* 0x000000ffff147224 */ /* 0x001fc600078e000c */
[----:B------:R0:W-:Y:S01]  /*108b0*/  STL.64 [R1+0xdd0], R8 ;  /* 0x000dd00801007387 */ /* 0x0001e20000100a00 */
[----:B--2---:R-:W-:Y:S07]  /*108c0*/  HMMA.16816.F32.BF16 R24, R16, R8, R24 ;  /* 0x000000081018723c */ /* 0x004fee0000041818 */
[----:B0-----:R-:W-:Y:S02]  /*108d0*/  IMAD.MOV.U32 R8, RZ, RZ, R20 ;  /* 0x000000ffff087224 */ /* 0x001fe400078e0014 */
[----:B------:R-:W0:Y:S01]  /*108e0*/  LDSM.16.MT88.4 R20, [R28+0x8200] ;  /* 0x008200001c14783b */ /* 0x000e220000004200 */
[----:B------:R-:W-:-:S03]  /*108f0*/  IMAD.MOV.U32 R7, RZ, RZ, R13 ;  /* 0x000000ffff077224 */ /* 0x000fc600078e000d */
[----:B------:R-:W-:Y:S01]  /*10900*/  LDSM.16.MT88.4 R12, [R28+0x8180] ;  /* 0x008180001c0c783b */ /* 0x000fe20000004200 */
[----:B------:R-:W-:-:S09]  /*10910*/  IMAD.MOV.U32 R9, RZ, RZ, R7 ;  /* 0x000000ffff097224 */ /* 0x000fd200078e0007 */
[----:B------:R-:W-:Y:S04]  /*10920*/  STL.64 [R1+0x200], R24 ;  /* 0x0002001801007387 */ /* 0x000fe80000100a00 */
[----:B------:R-:W-:Y:S04]  /*10930*/  STL.64 [R1+0x208], R26 ;  /* 0x0002081a01007387 */ /* 0x000fe80000100a00 */
[----:B------:R-:W-:Y:S04]  /*10940*/  STL.64 [R1+0xdf0], R8 ;  /* 0x000df00801007387 */ /* 0x000fe80000100a00 */
[----:B0-----:R-:W-:Y:S04]  /*10950*/  STL.64 [R1+0xdb8], R22 ;  /* 0x000db81601007387 */ /* 0x001fe80000100a00 */
[----:B------:R0:W-:Y:S04]  /*10960*/  STL.64 [R1+0xdb0], R20 ;  /* 0x000db01401007387 */ /* 0x0001e80000100a00 */
[----:B0-----:R-:W2:Y:S04]  /*10970*/  LDL.LU R20, [R1+0x560] ;  /* 0x0005600001147983 */ /* 0x001ea80000300800 */
[----:B------:R-:W2:Y:S04]  /*10980*/  LDL.LU R21, [R1+0x564] ;  /* 0x0005640001157983 */ /* 0x000ea80000300800 */
[----:B------:R-:W3:Y:S04]  /*10990*/  LDL.LU R22, [R1+0x568] ;  /* 0x0005680001167983 */ /* 0x000ee80000300800 */
[----:B------:R-:W3:Y:S04]  /*109a0*/  LDL.LU R23, [R1+0x56c] ;  /* 0x00056c0001177983 */ /* 0x000ee80000300800 */
[----:B------:R-:W4:Y:S04]  /*109b0*/  LDL.64 R8, [R1+0x20] ;  /* 0x0000200001087983 */ /* 0x000f280000100a00 */
[----:B----4-:R0:W-:Y:S04]  /*109c0*/  STL.64 [R1+0xe08], R8 ;  /* 0x000e080801007387 */ /* 0x0101e80000100a00 */
[----:B0-----:R-:W4:Y:S04]  /*109d0*/  LDL.64 R8, [R1+0x30] ;  /* 0x0000300001087983 */ /* 0x001f280000100a00 */
[----:B----4-:R-:W-:Y:S04]  /*109e0*/  STL.64 [R1+0xe20], R8 ;  /* 0x000e200801007387 */ /* 0x010fe80000100a00 */
[----:B---3--:R-:W-:Y:S04]  /*109f0*/  STL.64 [R1+0xdc8], R22 ;  /* 0x000dc81601007387 */ /* 0x008fe80000100a00 */
[----:B--2---:R0:W-:Y:S04]  /*10a00*/  STL.64 [R1+0xdc0], R20 ;  /* 0x000dc01401007387 */ /* 0x0041e80000100a00 */
[----:B0-----:R-:W2:Y:S04]  /*10a10*/  LDL.LU R20, [R1+0x570] ;  /* 0x0005700001147983 */ /* 0x001ea80000300800 */
[----:B------:R-:W2:Y:S04]  /*10a20*/  LDL.LU R21, [R1+0x574] ;  /* 0x0005740001157983 */ /* 0x000ea80000300800 */
[----:B------:R-:W3:Y:S04]  /*10a30*/  LDL.LU R22, [R1+0x578] ;  /* 0x0005780001167983 */ /* 0x000ee80000300800 */
[----:B------:R-:W3:Y:S01]  /*10a40*/  LDL.LU R23, [R1+0x57c] ;  /* 0x00057c0001177983 */ /* 0x000ee20000300800 */
[----:B------:R-:W-:-:S02]  /*10a50*/  IMAD.MOV.U32 R8, RZ, RZ, R6 ;  /* 0x000000ffff087224 */ /* 0x000fc400078e0006 */
[----:B------:R-:W-:-:S05]  /*10a60*/  IMAD.MOV.U32 R9, RZ, RZ, R3 ;  /* 0x000000ffff097224 */ /* 0x000fca00078e0003 */
[----:B------:R-:W-:Y:S04]  /*10a70*/  STL.64 [R1+0xe38], R8 ;  /* 0x000e380801007387 */ /* 0x000fe80000100a00 */
[----:B---3--:R-:W-:Y:S01]  /*10a80*/  STL.64 [R1+0xde8], R22 ;  /* 0x000de81601007387 */ /* 0x008fe20000100a00 */
[----:B--2---:R0:W-:Y:S03]  /*10a90*/  STL.64 [R1+0xde0], R20 ;  /* 0x000de01401007387 */ /* 0x0041e60000100a00 */
[----:B0-----:R-:W2:Y:S01]  /*10aa0*/  LDL.LU R20, [R1+0x580] ;  /* 0x0005800001147983 */ /* 0x001ea20000300800 */
[----:B------:R-:W2:Y:S02]  /*10ab0*/  LDL.LU R21, [R1+0x584] ;  /* 0x0005840001157983 */ /* 0x000ea40000300800 */
[----:B------:R-:W3:Y:S02]  /*10ac0*/  LDL.LU R22, [R1+0x588] ;  /* 0x0005880001167983 */ /* 0x000ee40000300800 */
[----:B------:R-:W3:Y:S01]  /*10ad0*/  LDL.LU R23, [R1+0x58c] ;  /* 0x00058c0001177983 */ /* 0x000ee20000300800 */
[----:B------:R-:W4:Y:S01]  /*10ae0*/  LDL.LU R24, [R1+0x4d0] ;  /* 0x0004d00001187983 */ /* 0x000f220000300800 */
[----:B------:R-:W4:Y:S02]  /*10af0*/  LDL.LU R25, [R1+0x4d4] ;  /* 0x0004d40001197983 */ /* 0x000f240000300800 */
[----:B------:R-:W4:Y:S02]  /*10b00*/  LDL.LU R26, [R1+0x4d8] ;  /* 0x0004d800011a7983 */ /* 0x000f240000300800 */
[----:B------:R-:W4:Y:S01]  /*10b10*/  LDL.LU R27, [R1+0x4dc] ;  /* 0x0004dc00011b7983 */ /* 0x000f220000300800 */
[----:B------:R-:W2:Y:S01]  /*10b20*/  LDL.LU R8, [R1+0x5c0] ;  /* 0x0005c00001087983 */ /* 0x000ea20000300800 */
[----:B------:R-:W2:Y:S02]  /*10b30*/  LDL.LU R9, [R1+0x5c4] ;  /* 0x0005c40001097983 */ /* 0x000ea40000300800 */
[----:B------:R-:W2:Y:S02]  /*10b40*/  LDL.LU R10, [R1+0x5c8] ;  /* 0x0005c800010a7983 */ /* 0x000ea40000300800 */
[----:B------:R-:W2:Y:S02]  /*10b50*/  LDL.LU R11, [R1+0x5cc] ;  /* 0x0005cc00010b7983 */ /* 0x000ea40000300800 */
[----:B--2---:R-:W-:Y:S01]  /*10b60*/  STL.64 [R1+0xe48], R10 ;  /* 0x000e480a01007387 */ /* 0x004fe20000100a00 */
[----:B------:R-:W-:Y:S02]  /*10b70*/  STL.64 [R1+0xe40], R8 ;  /* 0x000e400801007387 */ /* 0x000fe40000100a00 */
[----:B---3--:R-:W-:Y:S02]  /*10b80*/  STL.64 [R1+0xe00], R22 ;  /* 0x000e001601007387 */ /* 0x008fe40000100a00 */
[----:B------:R0:W-:Y:S02]  /*10b90*/  STL.64 [R1+0xdf8], R20 ;  /* 0x000df81401007387 */ /* 0x0001e40000100a00 */
[----:B0-----:R-:W2:Y:S01]  /*10ba0*/  LDL.LU R20, [R1+0x590] ;  /* 0x0005900001147983 */ /* 0x001ea20000300800 */
[----:B------:R-:W2:Y:S02]  /*10bb0*/  LDL.LU R21, [R1+0x594] ;  /* 0x0005940001157983 */ /* 0x000ea40000300800 */
[----:B------:R-:W3:Y:S02]  /*10bc0*/  LDL.LU R22, [R1+0x598] ;  /* 0x0005980001167983 */ /* 0x000ee40000300800 */
[----:B------:R-:W3:Y:S02]  /*10bd0*/  LDL.LU R23, [R1+0x59c] ;  /* 0x00059c0001177983 */ /* 0x000ee40000300800 */
[----:B---3--:R-:W-:Y:S01]  /*10be0*/  STL.64 [R1+0xe18], R22 ;  /* 0x000e181601007387 */ /* 0x008fe20000100a00 */
[----:B--2---:R0:W-:Y:S03]  /*10bf0*/  STL.64 [R1+0xe10], R20 ;  /* 0x000e101401007387 */ /* 0x0041e60000100a00 */
        /* <DEDUP_REMOVED lines=9> */
[----:B------:R-:W3:Y:S01]  /*10c90*/  LDL.LU R23, [R1+0x5bc] ;  /* 0x0005bc0001177983 */ /* 0x000ee20000300800 */
[----:B----4-:R-:W-:Y:S01]  /*10ca0*/  HMMA.16816.F32.BF16 R16, R16, R4, R24 ;  /* 0x000000041010723c */ /* 0x010fe20000041818 */
[----:B------:R-:W0:Y:S04]  /*10cb0*/  LDSM.16.MT88.4 R24, [R28+0x8280] ;  /* 0x008280001c18783b */ /* 0x000e280000004200 */
[----:B---3--:R-:W-:Y:S01]  /*10cc0*/  STL.64 [R1+0xe58], R22 ;  /* 0x000e581601007387 */ /* 0x008fe20000100a00 */
[----:B--2---:R1:W-:Y:S03]  /*10cd0*/  STL.64 [R1+0xe50], R20 ;  /* 0x000e501401007387 */ /* 0x0043e60000100a00 */
[----:B-1----:R-:W2:Y:S01]  /*10ce0*/  LDL.LU R20, [R1+0x5d0] ;  /* 0x0005d00001147983 */ /* 0x002ea20000300800 */
[----:B------:R-:W2:Y:S02]  /*10cf0*/  LDL.LU R21, [R1+0x5d4] ;  /* 0x0005d40001157983 */ /* 0x000ea40000300800 */
[----:B------:R-:W2:Y:S02]  /*10d00*/  LDL.LU R22, [R1+0x5d8] ;  /* 0x0005d80001167983 */ /* 0x000ea40000300800 */
[----:B------:R-:W2:Y:S01]  /*10d10*/  LDL.LU R23, [R1+0x5dc] ;  /* 0x0005dc0001177983 */ /* 0x000ea20000300800 */
[----:B0-----:R-:W-:Y:S08]  /*10d20*/  STL.64 [R1+0xd40], R26 ;  /* 0x000d401a01007387 */ /* 0x001ff00000100a00 */
[----:B------:R-:W-:Y:S02]  /*10d30*/  STL.64 [R1+0x1f0], R16 ;  /* 0x0001f01001007387 */ /* 0x000fe40000100a00 */
[----:B------:R-:W-:Y:S02]  /*10d40*/  STL.64 [R1+0x1f8], R18 ;  /* 0x0001f81201007387 */ /* 0x000fe40000100a00 */
[----:B------:R-:W0:Y:S01]  /*10d50*/  LDSM.16.MT88.4 R16, [R28+0x8300] ;  /* 0x008300001c10783b */ /* 0x000e220000004200 */
[----:B------:R-:W-:-:S02]  /*10d60*/  IMAD.MOV.U32 R8, RZ, RZ, R2 ;  /* 0x000000ffff087224 */ /* 0x000fc400078e0002 */
[----:B------:R-:W-:Y:S01]  /*10d70*/  IMAD.MOV.U32 R9, RZ, RZ, R0 ;  /* 0x000000ffff097224 */ /* 0x000fe200078e0000 */
[----:B------:R1:W-:Y:S04]  /*10d80*/  STL.64 [R1+0xd38], R24 ;  /* 0x000d381801007387 */ /* 0x0003e80000100a00 */
[----:B-1----:R-:W3:Y:S04]  /*10d90*/  LDL.64 R24, [R1+0x50] ;  /* 0x0000500001187983 */ /* 0x002ee80000100a00 */
[----:B0-----:R-:W-:Y:S01]  /*10da0*/  STL.64 [R1+0xcc0], R18 ;  /* 0x000cc01201007387 */ /* 0x001fe20000100a00 */
[----:B------:R0:W-:Y:S03]  /*10db0*/  STL.64 [R1+0xcb8], R16 ;  /* 0x000cb81001007387 */ /* 0x0001e60000100a00 */
[----:B0-----:R-:W4:Y:S01]  /*10dc0*/  LDL.LU R16, [R1+0x540] ;  /* 0x0005400001107983 */ /* 0x001f220000300800 */
[----:B------:R-:W4:Y:S02]  /*10dd0*/  LDL.LU R17, [R1+0x544] ;  /* 0x0005440001117983 */ /* 0x000f240000300800 */
[----:B------:R-:W4:Y:S02]  /*10de0*/  LDL.LU R18, [R1+0x548] ;  /* 0x0005480001127983 */ /* 0x000f240000300800 */
[----:B------:R-:W4:Y:S01]  /*10df0*/  LDL.LU R19, [R1+0x54c] ;  /* 0x00054c0001137983 */ /* 0x000f220000300800 */
[C---:B--2---:R-:W-:Y:S01]  /*10e00*/  HMMA.16816.F32.BF16 R8, R12.reuse, R8, R20 ;  /* 0x000000080c08723c */ /* 0x044fe20000041814 */
[----:B------:R-:W2:Y:S01]  /*10e10*/  LDL.LU.64 R22, [R1+0xe58] ;  /* 0x000e580001167983 */ /* 0x000ea20000300a00 */
[----:B------:R-:W2:Y:S11]  /*10e20*/  LDL.LU.64 R20, [R1+0xe50] ;  /* 0x000e500001147983 */ /* 0x000eb60000300a00 */
[----:B------:R-:W-:Y:S10]  /*10e30*/  @!UPT UIADD3 URZ, URZ, URZ, URZ ;  /* 0x0000003f3f3ff290 */ /* 0x000ff4000fffe03f */
[----:B------:R-:W-:Y:S01]  /*10e40*/  STL.64 [R1+0x210], R8 ;  /* 0x0002100801007387 */ /* 0x000fe20000100a00 */
[----:B------:R0:W-:Y:S03]  /*10e50*/  STL.64 [R1+0x218], R10 ;  /* 0x0002180a01007387 */ /* 0x0001e60000100a00 */
[----:B0-----:R-:W3:Y:S01]  /*10e60*/  LDL.LU.64 R10, [R1+0xe48] ;  /* 0x000e4800010a7983 */ /* 0x001ee20000300a00 */
[----:B------:R-:W3:Y:S02]  /*10e70*/  LDL.LU.64 R8, [R1+0xe40] ;  /* 0x000e400001087983 */ /* 0x000ee40000300a00 */
[C---:B---3--:R-:W-:Y:S11]  /*10e80*/  HMMA.16816.F32.BF16 R8, R12.reuse, R24, R8 ;  /* 0x000000180c08723c */ /* 0x048ff60000041808 */
[----:B------:R-:W-:Y:S11]  /*10e90*/  @!UPT UIADD3 URZ, URZ, URZ, URZ ;  /* 0x0000003f3f3ff290 */ /* 0x000ff6000fffe03f */
[----:B------:R-:W-:Y:S01]  /*10ea0*/  @!UPT UIADD3 URZ, URZ, URZ, URZ ;  /* 0x0000003f3f3ff290 */ /* 0x000fe2000fffe03f */
[----:B------:R0:W-:Y:S01]  /*10eb0*/  STL.64 [R1+0x230], R8 ;  /* 0x0002300801007387 */ /* 0x0001e20000100a00 */
[----:B------:R2:W-:Y:S03]  /*10ec0*/  STL.64 [R1+0x238], R10 ;  /* 0x0002380a01007387 */ /* 0x0005e60000100a00 */
[----:B0-----:R-:W2:Y:S02]  /*10ed0*/  LDL.LU.64 R8, [R1+0xe38] ;  /* 0x000e380001087983 */ /* 0x001ea40000300a00 */
[C---:B--2---:R-:W-:Y:S02]  /*10ee0*/  HMMA.16816.F32.BF16 R8, R12.reuse, R8, R20 ;  /* 0x000000080c08723c */ /* 0x044fe40000041814 */
[----:B------:R-:W2:Y:S01]  /*10ef0*/  LDL.LU.64 R22, [R1+0xe30] ;  /* 0x000e300001167983 */ /* 0x000ea20000300a00 */
[----:B------:R-:W2:Y:S11]  /*10f00*/  LDL.LU.64 R20, [R1+0xe28] ;  /* 0x000e280001147983 */ /* 0x000eb60000300a00 */
[----:B------:R-:W-:Y:S09]  /*10f10*/  @!UPT UIADD3 URZ, URZ, URZ, URZ ;  /* 0x0000003f3f3ff290 */ /* 0x000ff2000fffe03f */
[----:B------:R0:W-:Y:S01]  /*10f20*/  STL.64 [R1+0x240], R8 ;  /* 0x0002400801007387 */ /* 0x0001e20000100a00 */
[----:B------:R-:W-:Y:S03]  /*10f30*/  STL.64 [R1+0x248], R10 ;  /* 0x0002480a01007387 */ /* 0x000fe60000100a00 */
[----:B0-----:R-:W2:Y:S02]  /*10f40*/  LDL.LU.64 R8, [R1+0xe20] ;  /* 0x000e200001087983 */ /* 0x001ea40000300a00 */
[C---:B--2---:R-:W-:Y:S01]  /*10f50*/  HMMA.16816.F32.BF16 R20, R12.reuse, R8, R20 ;  /* 0x000000080c14723c */ /* 0x044fe20000041814 */
[----:B------:R-:W-:Y:S02]  /*10f60*/  IMAD.MOV.U32 R0, RZ, RZ, R8 ;  /* 0x000000ffff007224 */ /* 0x000fe400078e0008 */
[----:B------:R-:W-:Y:S11]  /*10f70*/  IMAD.MOV.U32 R2, RZ, RZ, R9 ;  /* 0x000000ffff027224 */ /* 0x000ff600078e0009 */
[----:B------:R-:W-:Y:S09]  /*10f80*/  @!UPT UIADD3 URZ, URZ, URZ, URZ ;  /* 0x0000003f3f3ff290 */ /* 0x000ff2000fffe03f */
[----:B------:R-:W-:Y:S01]  /*10f90*/  STL.64 [R1+0x250], R20 ;  /* 0x0002501401007387 */ /* 0x000fe20000100a00 */
[----:B------:R0:W-:Y:S03]  /*10fa0*/  STL.64 [R1+0x258], R22 ;  /* 0x0002581601007387 */ /* 0x0001e60000100a00 */
[----:B0-----:R-:W2:Y:S01]  /*10fb0*/  LDL.LU.64 R22, [R1+0xe18] ;  /* 0x000e180001167983 */ /* 0x001ea20000300a00 */
[----:B------:R-:W2:Y:S02]  /*10fc0*/  LDL.LU.64 R20, [R1+0xe10] ;  /* 0x000e100001147983 */ /* 0x000ea40000300a00 */
[----:B------:R-:W2:Y:S02]  /*10fd0*/  LDL.LU.64 R8, [R1+0xe08] ;  /* 0x000e080001087983 */ /* 0x000ea40000300a00 */
[----:B--2---:R-:W-:Y:S01]  /*10fe0*/  HMMA.16816.F32.BF16 R20, R12, R8, R20 ;  /* 0x000000080c14723c */ /* 0x004fe20000041814 */
[----:B------:R-:W-:-:S02]  /*10ff0*/  IMAD.MOV.U32 R26, RZ, RZ, R8 ;  /* 0x000000ffff1a7224 */ /* 0x000fc400078e0008 */
[----:B------:R-:W-:Y:S11]  /*11000*/  IMAD.MOV.U32 R3, RZ, RZ, R9 ;  /* 0x000000ffff037224 */ /* 0x000ff600078e0009 */
[----:B------:R-:W-:Y:S09]  /*11010*/  @!UPT UIADD3 URZ, URZ, URZ, URZ ;  /* 0x0000003f3f3ff290 */ /* 0x000ff2000fffe03f */
[----:B------:R-:W-:Y:S01]  /*11020*/  STL.64 [R1+0x260], R20 ;  /* 0x0002601401007387 */ /* 0x000fe20000100a00 */
[----:B------:R0:W-:Y:S03]  /*11030*/  STL.64 [R1+0x268], R22 ;  /* 0x0002681601007387 */ /* 0x0001e60000100a00 */
[----:B0-----:R-:W2:Y:S01]  /*11040*/  LDL.LU.64 R22, [R1+0xe00] ;  /* 0x000e000001167983 */ /* 0x001ea20000300a00 */
[----:B------:R-:W2:Y:S02]  /*11050*/  LDL.LU.64 R20, [R1+0xdf8] ;  /* 0x000df80001147983 */ /* 0x000ea40000300a00 */
[----:B------:R-:W2:Y:S02]  /*11060*/  LDL.LU.64 R8, [R1+0xdf0] ;  /* 0x000df00001087983 */ /* 0x000ea40000300a00 */
[C---:B--2---:R-:W-:Y:S01]  /*11070*/  HMMA.16816.F32.BF16 R8, R12.reuse, R8, R20 ;  /* 0x000000080c08723c */ /* 0x044fe20000041814 */
[----:B------:R-:W2:Y:S01]  /*11080*/  LDL.LU.64 R22, [R1+0xde8] ;  /* 0x000de80001167983 */ /* 0x000ea20000300a00 */
[----:B------:R-:W2:Y:S11]  /*11090*/  LDL.LU.64 R20, [R1+0xde0] ;  /* 0x000de00001147983 */ /* 0x000eb60000300a00 */
[----:B------:R-:W-:Y:S10]  /*110a0*/  @!UPT UIADD3 URZ, URZ, URZ, URZ ;  /* 0x0000003f3f3ff290 */ /* 0x000ff4000fffe03f */
[----:B------:R-:W-:Y:S01]  /*110b0*/  STL.64 [R1+0x270], R8 ;  /* 0x0002700801007387 */ /* 0x000fe20000100a00 */
[----:B------:R0:W-:Y:S03]  /*110c0*/  STL.64 [R1+0x278], R10 ;  /* 0x0002780a01007387 */ /* 0x0001e60000100a00 */
[----:B0-----:R-:W3:Y:S01]  /*110d0*/  LDL.LU.64 R10, [R1+0xdd8] ;  /* 0x000dd800010a7983 */ /* 0x001ee20000300a00 */
[----:B------:R-:W2:Y:S02]  /*110e0*/  LDL.LU.64 R8, [R1+0xdd0] ;  /* 0x000dd00001087983 */ /* 0x000ea40000300a00 */
[C---:B--2---:R-:W-:Y:S11]  /*110f0*/  HMMA.16816.F32.BF16 R20, R12.reuse, R8, R20 ;  /* 0x000000080c14723c */ /* 0x044ff60000041814 */
[----:B------:R-:W-:Y:S11]  /*11100*/  @!UPT UIADD3 URZ, URZ, URZ, URZ ;  /* 0x0000003f3f3ff290 */ /* 0x000ff6000fffe03f */
[----:B------:R-:W-:Y:S01]  /*11110*/  @!UPT UIADD3 URZ, URZ, URZ, URZ ;  /* 0x0000003f3f3ff290 */ /* 0x000fe2000fffe03f */
[----:B------:R-:W-:Y:S01]  /*11120*/  STL.64 [R1+0x290], R20 ;  /* 0x0002901401007387 */ /* 0x000fe20000100a00 */
[----:B------:R0:W-:Y:S03]  /*11130*/  STL.64 [R1+0x298], R22 ;  /* 0x0002981601007387 */ /* 0x0001e60000100a00 */
[----:B0-----:R-:W2:Y:S01]  /*11140*/  LDL.LU.64 R22, [R1+0xdc8] ;  /* 0x000dc80001167983 */ /* 0x001ea20000300a00 */
[----:B------:R-:W2:Y:S02]  /*11150*/  LDL.LU.64 R20, [R1+0xdc0] ;  /* 0x000dc00001147983 */ /* 0x000ea40000300a00 */
[----:B---3--:R-:W-:Y:S02]  /*11160*/  STL.64 [R1+0xd60], R10 ;  /* 0x000d600a01007387 */ /* 0x008fe40000100a00 */
[----:B------:R0:W-:Y:S02]  /*11170*/  STL.64 [R1+0xd58], R8 ;  /* 0x000d580801007387 */ /* 0x0001e40000100a00 */
[----:B0-----:R-:W3:Y:S01]  /*11180*/  LDL.64 R8, [R1+0x60] ;  /* 0x0000600001087983 */ /* 0x001ee20000100a00 */
[----:B--2---:R-:W-:Y:S03]  /*11190*/  HMMA.16816.F32.BF16 R12, R12, R4, R20 ;  /* 0x000000040c0c723c */ /* 0x004fe60000041814 */
[----:B------:R-:W2:Y:S01]  /*111a0*/  LDL.LU.64 R22, [R1+0xdb8] ;  /* 0x000db80001167983 */ /* 0x000ea20000300a00 */
[----:B------:R-:W2:Y:S02]  /*111b0*/  LDL.LU.64 R20, [R1+0xdb0] ;  /* 0x000db00001147983 */ /* 0x000ea40000300a00 */
[----:B------:R0:W-:Y:S02]  /*111c0*/  STL.64 [R1+0xd98], R4 ;  /* 0x000d980401007387 */ /* 0x0001e40000100a00 */
[----:B0-----:R-:W2:Y:S11]  /*111d0*/  LDL.LU R4, [R1+0x550] ;  /* 0x0005500001047983 */ /* 0x001eb60000300800 */
[----:B------:R-:W-:Y:S04]  /*111e0*/  @!UPT UIADD3 URZ, URZ, URZ, URZ ;  /* 0x0000003f3f3ff290 */ /* 0x000fe8000fffe03f */
[----:B------:R0:W-:Y:S01]  /*111f0*/  STL.64 [R1+0x280], R12 ;  /* 0x0002800c01007387 */ /* 0x0001e20000100a00 */
[----:B------:R-:W-:Y:S02]  /*11200*/  STL.64 [R1+0x288], R14 ;  /* 0x0002880e01007387 */ /* 0x000fe40000100a00 */
[----:B------:R-:W2:Y:S02]  /*11210*/  LDL.LU R5, [R1+0x554] ;  /* 0x0005540001057983 */ /* 0x000ea40000300800 */
[----:B------:R-:W2:Y:S01]  /*11220*/  LDL.LU R6, [R1+0x558] ;  /* 0x0005580001067983 */ /* 0x000ea20000300800 */
[----:B------:R-:W2:Y:S01]  /*11230*/  LDL.LU R7, [R1+0x55c] ;  /* 0x00055c0001077983 */ /* 0x000ea20000300800 */
[----:B0-----:R-:W-:Y:S02]  /*11240*/  IMAD.MOV.U32 R12, RZ, RZ, R26 ;  /* 0x000000ffff0c7224 */ /* 0x001fe400078e001a */
[----:B------:R-:W-:Y:S02]  /*11250*/  IMAD.MOV.U32 R13, RZ, RZ, R3 ;  /* 0x000000ffff0d7224 */ /* 0x000fe400078e0003 */
[----:B---3--:R-:W-:-:S03]  /*11260*/  IMAD.MOV.U32 R3, RZ, RZ, R9 ;  /* 0x000000ffff037224 */ /* 0x008fc600078e0009 */
[----:B------:R2:W-:Y:S01]  /*11270*/  STL.64 [R1+0xd80], R12 ;  /* 0x000d800c01007387 */ /* 0x0005e20000100a00 */
[----:B------:R-:W-:Y:S01]  /*11280*/  IMAD.MOV.U32 R29, RZ, RZ, R24 ;  /* 0x000000ffff1d7224 */ /* 0x000fe200078e0018 */
[C---:B--2---:R-:W-:Y:S07]  /*11290*/  HMMA.16816.F32.BF16 R12, R20.reuse, R8, R4 ;  /* 0x00000008140c723c */ /* 0x044fee0000041804 */
[----:B------:R-:W-:Y:S02]  /*112a0*/  IMAD.MOV.U32 R6, RZ, RZ, R8 ;  /* 0x000000ffff067224 */ /* 0x000fe400078e0008 */
[----:B----4-:R-:W-:Y:S01]  /*112b0*/  HMMA.16816.F32.BF16 R8, R20, R24, R16 ;  /* 0x000000181408723c */ /* 0x010fe20000041810 */
[----:B------:R-:W-:Y:S11]  /*112c0*/  IMAD.MOV.U32 R7, RZ, RZ, R25 ;  /* 0x000000ffff077224 */ /* 0x000ff600078e0019 */
[----:B------:R-:W-:Y:S02]  /*112d0*/  @!UPT UIADD3 URZ, URZ, URZ, URZ ;  /* 0x0000003f3f3ff290 */ /* 0x000fe4000fffe03f */
[----:B------:R0:W-:Y:S01]  /*112e0*/  STL.64 [R1+0x2a0], R12 ;  /* 0x0002a00c01007387 */ /* 0x0001e20000100a00 */
[----:B------:R-:W-:Y:S08]  /*112f0*/  STL.64 [R1+0x2a8], R14 ;  /* 0x0002a80e01007387 */ /* 0x000ff00000100a00 */
[----:B------:R1:W-:Y:S01]  /*11300*/  STL.64 [R1+0x2b0], R8 ;  /* 0x0002b00801007387 */ /* 0x0003e20000100a00 */
[----:B------:R-:W-:Y:S02]  /*11310*/  STL.64 [R1+0x2b8], R10 ;  /* 0x0002b80a01007387 */ /* 0x000fe40000100a00 */
[----:B------:R-:W2:Y:S02]  /*11320*/  LDL.LU R16, [R1+0x470] ;  /* 0x0004700001107983 */ /* 0x000ea40000300800 */
[----:B------:R-:W2:Y:S01]  /*11330*/  LDL.LU R17, [R1+0x474] ;  /* 0x0004740001117983 */ /* 0x000ea20000300800 */
[----:B------:R-:W3:Y:S01]  /*11340*/  LDL.LU R18, [R1+0x478] ;  /* 0x0004780001127983 */ /* 0x000ee20000300800 */
[----:B------:R-:W3:Y:S02]  /*11350*/  LDL.LU R19, [R1+0x47c] ;  /* 0x00047c0001137983 */ /* 0x000ee40000300800 */
[----:B------:R-:W4:Y:S02]  /*11360*/  LDL.LU R24, [R1+0x4e0] ;  /* 0x0004e00001187983 */ /* 0x000f240000300800 */
[----:B------:R-:W4:Y:S02]  /*11370*/  LDL.LU R25, [R1+0x4e4] ;  /* 0x0004e40001197983 */ /* 0x000f240000300800 */
[----:B0-----:R-:W-:-:S02]  /*11380*/  IMAD.MOV.U32 R12, RZ, RZ, R0 ;  /* 0x000000ffff0c7224 */ /* 0x001fc400078e0000 */
[----:B------:R-:W-:Y:S01]  /*11390*/  IMAD.MOV.U32 R13, RZ, RZ, R2 ;  /* 0x000000ffff0d7224 */ /* 0x000fe200078e0002 */
[----:B------:R-:W2:Y:S01]  /*113a0*/  LDL.LU R26, [R1+0x4e8] ;  /* 0x0004e800011a7983 */ /* 0x000ea20000300800 */
[----:B------:R-:W2:Y:S02]  /*113b0*/  LDL.LU R27, [R1+0x4ec] ;  /* 0x0004ec00011b7983 */ /* 0x000ea40000300800 */
[----:B------:R-:W2:Y:S02]  /*113c0*/  LDL.LU R0, [R1+0xdac] ;  /* 0x000dac0001007983 */ /* 0x000ea40000300800 */
[----:B------:R-:W2:Y:S01]  /*113d0*/  LDL.LU R2, [R1+0xda8] ;  /* 0x000da80001027983 */ /* 0x000ea20000300800 */
[----:B------:R-:W-:Y:S01]  /*113e0*/  STL.64 [R1+0xda0], R12 ;  /* 0x000da00c01007387 */ /* 0x000fe20000100a00 */
[----:B-1----:R-:W2:Y:S03]  /*113f0*/  LDL.64 R8, [R1+0x10] ;  /* 0x0000100001087983 */ /* 0x002ea60000100a00 */
[----:B--2---:R0:W-:Y:S04]  /*11400*/  STL.64 [R1+0xd78], R8 ;  /* 0x000d780801007387 */ /* 0x0041e80000100a00 */
[----:B0-----:R-:W2:Y:S01]  /*11410*/  LDL.LU R8, [R1+0x510] ;  /* 0x0005100001087983 */ /* 0x001ea20000300800 */
[----:B------:R-:W2:Y:S02]  /*11420*/  LDL.LU R9, [R1+0x514] ;  /* 0x0005140001097983 */ /* 0x000ea40000300800 */
[----:B------:R-:W2:Y:S02]  /*11430*/  LDL.LU R10, [R1+0x518] ;  /* 0x00051800010a7983 */ /* 0x000ea40000300800 */
[----:B------:R-:W2:Y:S01]  /*11440*/  LDL.LU R11, [R1+0x51c] ;  /* 0x00051c00010b7983 */ /* 0x000ea20000300800 */
[----:B------:R-:W3:Y:S01]  /*11450*/  LDL.LU R12, [R1+0x530] ;  /* 0x00053000010c7983 */ /* 0x000ee20000300800 */
[----:B------:R-:W3:Y:S02]  /*11460*/  LDL.LU R13, [R1+0x534] ;  /* 0x00053400010d7983 */ /* 0x000ee40000300800 */
[----:B------:R-:W3:Y:S02]  /*11470*/  LDL.LU R14, [R1+0x538] ;  /* 0x00053800010e7983 */ /* 0x000ee40000300800 */
[----:B------:R-:W3:Y:S01]  /*11480*/  LDL.LU R15, [R1+0x53c] ;  /* 0x00053c00010f7983 */ /* 0x000ee20000300800 */
[----:B------:R-:W3:Y:S04]  /*11490*/  LDL.64 R4, [R1+0x40] ;  /* 0x0000400001047983 */ /* 0x000ee80000100a00 */
[----:B--2---:R-:W-:Y:S01]  /*114a0*/  STL.64 [R1+0xd90], R10 ;  /* 0x000d900a01007387 */ /* 0x004fe20000100a00 */
[----:B------:R0:W-:Y:S03]  /*114b0*/  STL.64 [R1+0xd88], R8 ;  /* 0x000d880801007387 */ /* 0x0001e60000100a00 */
[----:B0-----:R-:W2:Y:S01]  /*114c0*/  LDL.LU R8, [R1+0x520] ;  /* 0x0005200001087983 */ /* 0x001ea20000300800 */
[----:B------:R-:W2:Y:S02]  /*114d0*/  LDL.LU R9, [R1+0x524] ;  /* 0x0005240001097983 */ /* 0x000ea40000300800 */
[----:B------:R-:W2:Y:S02]  /*114e0*/  LDL.LU R10, [R1+0x528] ;  /* 0x00052800010a7983 */ /* 0x000ea40000300800 */
[----:B------:R-:W2:Y:S01]  /*114f0*/  LDL.LU R11, [R1+0x52c] ;  /* 0x00052c00010b7983 */ /* 0x000ea20000300800 */
[----:B------:R-:W-:Y:S01]  /*11500*/  STL.64 [R1+0xd50], R26 ;  /* 0x000d501a01007387 */ /* 0x000fe20000100a00 */
[----:B----4-:R0:W-:Y:S03]  /*11510*/  STL.64 [R1+0xd48], R24 ;  /* 0x000d481801007387 */ /* 0x0101e60000100a00 */
[----:B0-----:R-:W4:Y:S01]  /*11520*/  LDL.LU R24, [R1+0x4f0] ;  /* 0x0004f00001187983 */ /* 0x001f220000300800 */
[----:B------:R-:W4:Y:S02]  /*11530*/  LDL.LU R25, [R1+0x4f4] ;  /* 0x0004f40001197983 */ /* 0x000f240000300800 */
[----:B------:R-:W2:Y:S02]  /*11540*/  LDL.LU R26, [R1+0x4f8] ;  /* 0x0004f800011a7983 */ /* 0x000ea40000300800 */
[----:B------:R-:W2:Y:S01]  /*11550*/  LDL.LU R27, [R1+0x4fc] ;  /* 0x0004fc00011b7983 */ /* 0x000ea20000300800 */
[----:B---3--:R-:W-:Y:S01]  /*11560*/  HMMA.16816.F32.BF16 R12, R20, R4, R12 ;  /* 0x00000004140c723c */ /* 0x008fe2000004180c */
[----:B--2---:R-:W-:Y:S01]  /*11570*/  STL.64 [R1+0xd70], R26 ;  /* 0x000d701a01007387 */ /* 0x004fe20000100a00 */
[----:B----4-:R0:W-:Y:S03]  /*11580*/  STL.64 [R1+0xd68], R24 ;  /* 0x000d681801007387 */ /* 0x0101e60000100a00 */
[----:B0-----:R-:W2:Y:S01]  /*11590*/  LDL.LU R24, [R1+0x500] ;  /* 0x0005000001187983 */ /* 0x001ea20000300800 */
[----:B------:R-:W2:Y:S02]  /*115a0*/  LDL.LU R25, [R1+0x504] ;  /* 0x0005040001197983 */ /* 0x000ea40000300800 */
[----:B------:R-:W2:Y:S02]  /*115b0*/  LDL.LU R26, [R1+0x508] ;  /* 0x00050800011a7983 */ /* 0x000ea40000300800 */
[----:B------:R-:W2:Y:S01]  /*115c0*/  LDL.LU R27, [R1+0x50c] ;  /* 0x00050c00011b7983 */ /* 0x000ea20000300800 */
[----:B------:R-:W-:Y:S01]  /*115d0*/  STL.64 [R1+0xd00], R18 ;  /* 0x000d001201007387 */ /* 0x000fe20000100a00 */
[----:B------:R0:W-:Y:S03]  /*115e0*/  STL.64 [R1+0xcf8], R16 ;  /* 0x000cf81001007387 */ /* 0x0001e60000100a00 */
[----:B0-----:R-:W3:Y:S01]  /*115f0*/  LDL.LU R16, [R1+0x490] ;  /* 0x0004900001107983 */ /* 0x001ee20000300800 */
[----:B------:R-:W3:Y:S02]  /*11600*/  LDL.LU R17, [R1+0x494] ;  /* 0x0004940001117983 */ /* 0x000ee40000300800 */
[----:B------:R-:W4:Y:S02]  /*11610*/  LDL.LU R18, [R1+0x498] ;  /* 0x0004980001127983 */ /* 0x000f240000300800 */
[----:B------:R-:W4:Y:S02]  /*11620*/  LDL.LU R19, [R1+0x49c] ;  /* 0x00049c0001137983 */ /* 0x000f240000300800 */
[----:B----4-:R-:W-:Y:S01]  /*11630*/  STL.64 [R1+0xd10], R18 ;  /* 0x000d101201007387 */ /* 0x010fe20000100a00 */
[----:B---3--:R0:W-:Y:S02]  /*11640*/  STL.64 [R1+0xd08], R16 ;  /* 0x000d081001007387 */ /* 0x0081e40000100a00 */
[----:B0-----:R-:W-:-:S02]  /*11650*/  IMAD.MOV.U32 R16, RZ, RZ, R29 ;  /* 0x000000ffff107224 */ /* 0x001fc400078e001d */
[----:B------:R-:W-:-:S05]  /*11660*/  IMAD.MOV.U32 R17, RZ, RZ, R7 ;  /* 0x000000ffff117224 */ /* 0x000fca00078e0007 */
[----:B------:R-:W-:Y:S01]  /*11670*/  STL.64 [R1+0xd20], R16 ;  /* 0x000d201001007387 */ /* 0x000fe20000100a00 */
[----:B------:R0:W-:Y:S02]  /*11680*/  STL.64 [R1+0x2c0], R12 ;  /* 0x0002c00c01007387 */ /* 0x0001e40000100a00 */
[----:B------:R1:W-:Y:S01]  /*11690*/  STL.64 [R1+0x2c8], R14 ;  /* 0x0002c80e01007387 */ /* 0x0003e20000100a00 */
[----:B0-----:R-:W1:Y:S01]  /*116a0*/  LDL.LU.64 R12, [R1+0xda0] ;  /* 0x000da000010c7983 */ /* 0x001e620000300a00 */
[----:B------:R-:W-:Y:S02]  /*116b0*/  IMAD.MOV.U32 R18, RZ, RZ, R4 ;  /* 0x000000ffff127224 */ /* 0x000fe400078e0004 */
[----:B------:R-:W-:Y:S02]  /*116c0*/  IMAD.MOV.U32 R7, RZ, RZ, R5 ;  /* 0x000000ffff077224 */ /* 0x000fe400078e0005 */
[----:B------:R-:W3:Y:S01]  /*116d0*/  LDL.LU.64 R4, [R1+0xd98] ;  /* 0x000d980001047983 */ /* 0x000ee20000300a00 */
[C---:B-1----:R-:W-:Y:S03]  /*116e0*/  HMMA.16816.F32.BF16 R12, R20.reuse, R12, R8 ;  /* 0x0000000c140c723c */ /* 0x042fe60000041808 */
[----:B------:R-:W4:Y:S01]  /*116f0*/  LDL.LU.64 R10, [R1+0xd90] ;  /* 0x000d9000010a7983 */ /* 0x000f220000300a00 */
[----:B------:R-:W4:Y:S11]  /*11700*/  LDL.LU.64 R8, [R1+0xd88] ;  /* 0x000d880001087983 */ /* 0x000f360000300a00 */
[----:B------:R-:W-:Y:S08]  /*11710*/  @!UPT UIADD3 URZ, URZ, URZ, URZ ;  /* 0x0000003f3f3ff290 */ /* 0x000ff0000fffe03f */
[----:B------:R0:W-:Y:S01]  /*11720*/  STL.64 [R1+0x2d0], R12 ;  /* 0x0002d00c01007387 */ /* 0x0001e20000100a00 */
[----:B------:R-:W-:Y:S03]  /*11730*/  STL.64 [R1+0x2d8], R14 ;  /* 0x0002d80e01007387 */ /* 0x000fe60000100a00 */
[----:B0-----:R-:W4:Y:S02]  /*11740*/  LDL.LU.64 R12, [R1+0xd80] ;  /* 0x000d8000010c7983 */ /* 0x001f240000300a00 */
[----:B----4-:R-:W-:Y:S11]  /*11750*/  HMMA.16816.F32.BF16 R8, R20, R12, R8 ;  /* 0x0000000c1408723c */ /* 0x010ff60000041808 */
[----:B------:R-:W-:Y:S11]  /*11760*/  @!UPT UIADD3 URZ, URZ, URZ, URZ ;  /* 0x0000003f3f3ff290 */ /* 0x000ff6000fffe03f */
[----:B------:R-:W-:Y:S01]  /*11770*/  @!UPT UIADD3 URZ, URZ, URZ, URZ ;  /* 0x0000003f3f3ff290 */ /* 0x000fe2000fffe03f */
[----:B------:R0:W-:Y:S01]  /*11780*/  STL.64 [R1+0x2e0], R8 ;  /* 0x0002e00801007387 */ /* 0x0001e20000100a00 */
[----:B------:R-:W-:Y:S03]  /*11790*/  STL.64 [R1+0x2e8], R10 ;  /* 0x0002e80a01007387 */ /* 0x000fe60000100a00 */
[----:B0-----:R-:W2:Y:S01]  /*117a0*/  LDL.LU.64 R8, [R1+0xd78] ;  /* 0x000d780001087983 */ /* 0x001ea20000300a00 */
[----:B------:R0:W-:Y:S03]  /*117b0*/  STL.64 [R1+0xd18], R12 ;  /* 0x000d180c01007387 */ /* 0x0001e60000100a00 */
[----:B0-----:R-:W4:Y:S01]  /*117c0*/  LDL.LU R12, [R1+0x4a0] ;  /* 0x0004a000010c7983 */ /* 0x001f220000300800 */
[----:B------:R-:W4:Y:S02]  /*117d0*/  LDL.LU R13, [R1+0x4a4] ;  /* 0x0004a400010d7983 */ /* 0x000f240000300800 */
[----:B------:R-:W3:Y:S02]  /*117e0*/  LDL.LU R14, [R1+0x4a8] ;  /* 0x0004a800010e7983 */ /* 0x000ee40000300800 */
[----:B------:R-:W3:Y:S02]  /*117f0*/  LDL.LU R15, [R1+0x4ac] ;  /* 0x0004ac00010f7983 */ /* 0x000ee40000300800 */
[----:B------:R-:W-:-:S02]  /*11800*/  IMAD.MOV.U32 R16, RZ, RZ, R6 ;  /* 0x000000ffff107224 */ /* 0x000fc400078e0006 */
[----:B------:R-:W-:Y:S01]  /*11810*/  IMAD.MOV.U32 R17, RZ, RZ, R3 ;  /* 0x000000ffff117224 */ /* 0x000fe200078e0003 */
[C---:B--2---:R-:W-:Y:S01]  /*11820*/  HMMA.16816.F32.BF16 R24, R20.reuse, R8, R24 ;  /* 0x000000081418723c */ /* 0x044fe20000041818 */
[----:B------:R-:W-:Y:S02]  /*11830*/  IMAD.MOV.U32 R6, RZ, RZ, R8 ;  /* 0x000000ffff067224 */ /* 0x000fe400078e0008 */
[----:B------:R-:W-:Y:S01]  /*11840*/  IMAD.MOV.U32 R3, RZ, RZ, R9 ;  /* 0x000000ffff037224 */ /* 0x000fe200078e0009 */
[----:B---3--:R-:W-:Y:S01]  /*11850*/  STL.64 [R1+0xd30], R14 ;  /* 0x000d300e01007387 */ /* 0x008fe20000100a00 */
[----:B----4-:R0:W-:Y:S03]  /*11860*/  STL.64 [R1+0xd28], R12 ;  /* 0x000d280c01007387 */ /* 0x0101e60000100a00 */
[----:B0-----:R-:W2:Y:S01]  /*11870*/  LDL.LU R12, [R1+0x4c0] ;  /* 0x0004c000010c7983 */ /* 0x001ea20000300800 */
[----:B------:R-:W2:Y:S02]  /*11880*/  LDL.LU R13, [R1+0x4c4] ;  /* 0x0004c400010d7983 */ /* 0x000ea40000300800 */
[----:B------:R-:W2:Y:S02]  /*11890*/  LDL.LU R14, [R1+0x4c8] ;  /* 0x0004c800010e7983 */ /* 0x000ea40000300800 */
[----:B------:R-:W2:Y:S10]  /*118a0*/  LDL.LU R15, [R1+0x4cc] ;  /* 0x0004cc00010f7983 */ /* 0x000eb40000300800 */
[----:B------:R-:W-:Y:S01]  /*118b0*/  STL.64 [R1+0x560], R24 ;  /* 0x0005601801007387 */ /* 0x000fe20000100a00 */
[----:B------:R0:W-:Y:S03]  /*118c0*/  STL.64 [R1+0x568], R26 ;  /* 0x0005681a01007387 */ /* 0x0001e60000100a00 */
[----:B0-----:R-:W3:Y:S01]  /*118d0*/  LDL.LU.64 R26, [R1+0xd70] ;  /* 0x000d7000011a7983 */ /* 0x001ee20000300a00 */
[----:B------:R-:W3:Y:S02]  /*118e0*/  LDL.LU.64 R24, [R1+0xd68] ;  /* 0x000d680001187983 */ /* 0x000ee40000300a00 */
[----:B------:R-:W4:Y:S02]  /*118f0*/  LDL.LU.64 R10, [R1+0xd60] ;  /* 0x000d6000010a7983 */ /* 0x000f240000300a00 */
[----:B------:R-:W3:Y:S02]  /*11900*/  LDL.LU.64 R8, [R1+0xd58] ;  /* 0x000d580001087983 */ /* 0x000ee40000300a00 */
[C---:B---3--:R-:W-:Y:S11]  /*11910*/  HMMA.16816.F32.BF16 R24, R20.reuse, R8, R24 ;  /* 0x000000081418723c */ /* 0x048ff60000041818 */
[----:B------:R-:W-:Y:S11]  /*11920*/  @!UPT UIADD3 URZ, URZ, URZ, URZ ;  /* 0x0000003f3f3ff290 */ /* 0x000ff6000fffe03f */
[----:B------:R-:W-:Y:S01]  /*11930*/  @!UPT UIADD3 URZ, URZ, URZ, URZ ;  /* 0x0000003f3f3ff290 */ /* 0x000fe2000fffe03f */
[----:B------:R-:W-:Y:S01]  /*11940*/  STL.64 [R1+0x550], R24 ;  /* 0x0005501801007387 */ /* 0x000fe20000100a00 */
[----:B------:R0:W-:Y:S03]  /*11950*/  STL.64 [R1+0x558], R26 ;  /* 0x0005581a01007387 */ /* 0x0001e60000100a00 */
[----:B0-----:R-:W3:Y:S01]  /*11960*/  LDL.LU.64 R26, [R1+0xd50] ;  /* 0x000d5000011a7983 */ /* 0x001ee20000300a00 */
[----:B------:R-:W3:Y:S02]  /*11970*/  LDL.LU.64 R24, [R1+0xd48] ;  /* 0x000d480001187983 */ /* 0x000ee40000300a00 */
[----:B----4-:R-:W-:Y:S02]  /*11980*/  STL.64 [R1+0xcd8], R10 ;  /* 0x000cd80a01007387 */ /* 0x010fe40000100a00 */
[----:B------:R0:W-:Y:S01]  /*11990*/  STL.64 [R1+0xcd0], R8 ;  /* 0x000cd00801007387 */ /* 0x0001e20000100a00 */
[----:B---3--:R-:W-:Y:S01]  /*119a0*/  HMMA.16816.F32.BF16 R20, R20, R4, R24 ;  /* 0x000000041414723c */ /* 0x008fe20000041818 */
[----:B------:R-:W2:Y:S01]  /*119b0*/  LDL.LU.64 R26, [R1+0xd40] ;  /* 0x000d4000011a7983 */ /* 0x000ea20000300a00 */
[----:B------:R-:W2:Y:S02]  /*119c0*/  LDL.LU.64 R24, [R1+0xd38] ;  /* 0x000d380001187983 */ /* 0x000ea40000300a00 */
[----:B0-----:R-:W-:-:S02]  /*119d0*/  IMAD.MOV.U32 R8, RZ, RZ, R18 ;  /* 0x000000ffff087224 */ /* 0x001fc400078e0012 */
[----:B------:R-:W-:Y:S11]  /*119e0*/  STL.64 [R1+0xcc8], R4 ;  /* 0x000cc80401007387 */ /* 0x000ff60000100a00 */
[----:B------:R-:W-:Y:S06]  /*119f0*/  @!UPT UIADD3 URZ, URZ, URZ, URZ ;  /* 0x0000003f3f3ff290 */ /* 0x000fec000fffe03f */
[----:B------:R0:W-:Y:S01]  /*11a00*/  STL.64 [R1+0x540], R20 ;  /* 0x0005401401007387 */ /* 0x0001e20000100a00 */
[----:B------:R-:W-:Y:S03]  /*11a10*/  STL.64 [R1+0x548], R22 ;  /* 0x0005481601007387 */ /* 0x000fe60000100a00 */
[----:B0-----:R-:W3:Y:S01]  /*11a20*/  LDL.LU.64 R20, [R1+0x30] ;  /* 0x0000300001147983 */ /* 0x001ee20000300a00 */
[C---:B--2---:R-:W-:Y:S03]  /*11a30*/  HMMA.16816.F32.BF16 R16, R24.reuse, R16, R12 ;  /* 0x000000101810723c */ /* 0x044fe6000004180c */
[----:B------:R-:W2:Y:S01]  /*11a40*/  LDL.LU.64 R14, [R1+0xd30] ;  /* 0x000d3000010e7983 */ /* 0x000ea20000300a00 */
[----:B------:R-:W2:Y:S11]  /*11a50*/  LDL.LU.64 R12, [R1+0xd28] ;  /* 0x000d2800010c7983 */ /* 0x000eb60000300a00 */
[----:B------:R-:W-:Y:S08]  /*11a60*/  @!UPT UIADD3 URZ, URZ, URZ, URZ ;  /* 0x0000003f3f3ff290 */ /* 0x000ff0000fffe03f */
[----:B------:R0:W-:Y:S01]  /*11a70*/  STL.64 [R1+0x530], R16 ;  /* 0x0005301001007387 */ /* 0x0001e20000100a00 */
[----:B------:R2:W-:Y:S03]  /*11a80*/  STL.64 [R1+0x538], R18 ;  /* 0x0005381201007387 */ /* 0x0005e60000100a00 */
[----:B0-----:R-:W2:Y:S02]  /*11a90*/  LDL.LU.64 R16, [R1+0xd20] ;  /* 0x000d200001107983 */ /* 0x001ea40000300a00 */
[----:B--2---:R-:W-:Y:S02]  /*11aa0*/  HMMA.16816.F32.BF16 R16, R24, R16, R12 ;  /* 0x000000101810723c */ /* 0x004fe4000004180c */
[----:B------:R-:W2:Y:S11]  /*11ab0*/  LDL.LU.64 R12, [R1+0xd18] ;  /* 0x000d1800010c7983 */ /* 0x000eb60000300a00 */
[----:B------:R-:W-:Y:S10]  /*11ac0*/  @!UPT UIADD3 URZ, URZ, URZ, URZ ;  /* 0x0000003f3f3ff290 */ /* 0x000ff4000fffe03f */
[----:B------:R-:W-:Y:S01]  /*11ad0*/  STL.64 [R1+0x520], R16 ;  /* 0x0005201001007387 */ /* 0x000fe20000100a00 */
[----:B------:R0:W-:Y:S03]  /*11ae0*/  STL.64 [R1+0x528], R18 ;  /* 0x0005281201007387 */ /* 0x0001e60000100a00 */
[----:B0-----:R-:W4:Y:S01]  /*11af0*/  LDL.LU.64 R18, [R1+0xd10] ;  /* 0x000d100001127983 */ /* 0x001f220000300a00 */
[----:B------:R-:W4:Y:S02]  /*11b00*/  LDL.LU.64 R16, [R1+0xd08] ;  /* 0x000d080001107983 */ /* 0x000f240000300a00 */
[----:B------:R-:W-:-:S07]  /*11b10*/  IMAD.MOV.U32 R9, RZ, RZ, R7 ;  /* 0x000000ffff097224 */ /* 0x000fce00078e0007 */
[----:B----4-:R-:W-:Y:S01]  /*11b20*/  HMMA.16816.F32.BF16 R8, R24, R8, R16 ;  /* 0x000000081808723c */ /* 0x010fe20000041810 */
[----:B------:R-:W3:Y:S01]  /*11b30*/  LDL.LU.64 R18, [R1+0xd00] ;  /* 0x000d000001127983 */ /* 0x000ee20000300a00 */
[----:B------:R-:W3:Y:S11]  /*11b40*/  LDL.LU.64 R16, [R1+0xcf8] ;  /* 0x000cf80001107983 */ /* 0x000ef60000300a00 */
[----:B------:R-:W-:Y:S10]  /*11b50*/  @!UPT UIADD3 URZ, URZ, URZ, URZ ;  /* 0x0000003f3f3ff290 */ /* 0x000ff4000fffe03f */
[----:B------:R0:W-:Y:S01]  /*11b60*/  STL.64 [R1+0x510], R8 ;  /* 0x0005100801007387 */ /* 0x0001e20000100a00 */
[----:B------:R-:W-:Y:S02]  /*11b70*/  STL.64 [R1+0x518], R10 ;  /* 0x0005180a01007387 */ /* 0x000fe40000100a00 */
[----:B0-----:R-:W-:Y:S02]  /*11b80*/  IMAD.MOV.U32 R8, RZ, RZ, R6 ;  /* 0x000000ffff087224 */ /* 0x001fe400078e0006 */
[----:B------:R-:W-:-:S05]  /*11b90*/  IMAD.MOV.U32 R9, RZ, RZ, R3 ;  /* 0x000000ffff097224 */ /* 0x000fca00078e0003 */
[----:B------:R0:W-:Y:S04]  /*11ba0*/  STL.64 [R1+0xcf0], R8 ;  /* 0x000cf00801007387 */ /* 0x0001e80000100a00 */
[----:B0-----:R-:W2:Y:S01]  /*11bb0*/  LDL.LU R8, [R1+0x450] ;  /* 0x0004500001087983 */ /* 0x001ea20000300800 */
[----:B------:R-:W2:Y:S02]  /*11bc0*/  LDL.LU R9, [R1+0x454] ;  /* 0x0004540001097983 */ /* 0x000ea40000300800 */
[----:B------:R-:W2:Y:S02]  /*11bd0*/  LDL.LU R10, [R1+0x458] ;  /* 0x00045800010a7983 */ /* 0x000ea40000300800 */
[----:B------:R-:W2:Y:S01]  /*11be0*/  LDL.LU R11, [R1+0x45c] ;  /* 0x00045c00010b7983 */ /* 0x000ea20000300800 */
[----:B------:R-:W4:Y:S01]  /*11bf0*/  LDL.LU R4, [R1+0x3f0] ;  /* 0x0003f00001047983 */ /* 0x000f220000300800 */
[----:B------:R-:W4:Y:S02]  /*11c00*/  LDL.LU R5, [R1+0x3f4] ;  /* 0x0003f40001057983 */ /* 0x000f240000300800 */
[----:B------:R-:W2:Y:S02]  /*11c10*/  LDL.LU R6, [R1+0x3f8] ;  /* 0x0003f80001067983 */ /* 0x000ea40000300800 */
[----:B------:R-:W2:Y:S01]  /*11c20*/  LDL.LU R7, [R1+0x3fc] ;  /* 0x0003fc0001077983 */ /* 0x000ea20000300800 */
[C---:B---3--:R-:W-:Y:S01]  /*11c30*/  HMMA.16816.F32.BF16 R16, R24.reuse, R20, R16 ;  /* 0x000000141810723c */ /* 0x048fe20000041810 */
[----:B--2---:R-:W-:Y:S01]  /*11c40*/  STL.64 [R1+0xce8], R6 ;  /* 0x000ce80601007387 */ /* 0x004fe20000100a00 */
[----:B----4-:R0:W-:Y:S03]  /*11c50*/  STL.64 [R1+0xce0], R4 ;  /* 0x000ce00401007387 */ /* 0x0101e60000100a00 */
[----:B0-----:R-:W2:Y:S01]  /*11c60*/  LDL.LU R4, [R1+0x400] ;  /* 0x0004000001047983 */ /* 0x001ea20000300800 */
[----:B------:R-:W2:Y:S02]  /*11c70*/  LDL.LU R5, [R1+0x404] ;  /* 0x0004040001057983 */ /* 0x000ea40000300800 */
[----:B------:R-:W2:Y:S02]  /*11c80*/  LDL.LU R6, [R1+0x408] ;  /* 0x0004080001067983 */ /* 0x000ea40000300800 */
[----:B------:R-:W2:Y:S11]  /*11c90*/  LDL.LU R7, [R1+0x40c] ;  /* 0x00040c0001077983 */ /* 0x000eb60000300800 */
[----:B------:R-:W-:Y:S02]  /*11ca0*/  @!UPT UIADD3 URZ, URZ, URZ, URZ ;  /* 0x0000003f3f3ff290 */ /* 0x000fe4000fffe03f */
[----:B------:R0:W-:Y:S01]  /*11cb0*/  STL.64 [R1+0x500], R16 ;  /* 0x0005001001007387 */ /* 0x0001e20000100a00 */
[----:B------:R1:W-:Y:S03]  /*11cc0*/  STL.64 [R1+0x508], R18 ;  /* 0x0005081201007387 */ /* 0x0003e60000100a00 */
[----:B0-----:R-:W3:Y:S01]  /*11cd0*/  LDL.LU R16, [R1+0x3e0] ;  /* 0x0003e00001107983 */ /* 0x001ee20000300800 */
[----:B------:R-:W3:Y:S02]  /*11ce0*/  LDL.LU R17, [R1+0x3e4] ;  /* 0x0003e40001117983 */ /* 0x000ee40000300800 */
[----:B-1----:R-:W3:Y:S02]  /*11cf0*/  LDL.LU R18, [R1+0x3e8] ;  /* 0x0003e80001127983 */ /* 0x002ee40000300800 */
[----:B------:R-:W3:Y:S01]  /*11d00*/  LDL.LU R19, [R1+0x3ec] ;  /* 0x0003ec0001137983 */ /* 0x000ee20000300800 */
[----:B------:R0:W-:Y:S04]  /*11d10*/  STL.64 [R1+0xc80], R20 ;  /* 0x000c801401007387 */ /* 0x0001e80000100a00 */
[----:B0-----:R-:W4:Y:S01]  /*11d20*/  LDL.LU.64 R20, [R1+0x40] ;  /* 0x0000400001147983 */ /* 0x001f220000300a00 */
[C---:B------:R-:W-:Y:S03]  /*11d30*/  HMMA.16816.F32.BF16 R8, R24.reuse, R12, R8 ;  /* 0x0000000c1808723c */ /* 0x040fe60000041808 */
[----:B----4-:R0:W-:Y:S04]  /*11d40*/  STL.64 [R1+0xc98], R20 ;  /* 0x000c981401007387 */ /* 0x0101e80000100a00 */
[----:B0-----:R-:W4:Y:S04]  /*11d50*/  LDL.LU.64 R20, [R1+0x50] ;  /* 0x0000500001147983 */ /* 0x001f280000300a00 */
[----:B----4-:R0:W-:Y:S04]  /*11d60*/  STL.64 [R1+0xca0], R20 ;  /* 0x000ca01401007387 */ /* 0x0101e80000100a00 */
[----:B0-----:R-:W4:Y:S08]  /*11d70*/  LDL.LU.64 R20, [R1+0x60] ;  /* 0x0000600001147983 */ /* 0x001f300000300a00 */
[----:B------:R0:W-:Y:S02]  /*11d80*/  STL.64 [R1+0x4f0], R8 ;  /* 0x0004f00801007387 */ /* 0x0001e40000100a00 */
[----:B------:R-:W-:Y:S01]  /*11d90*/  STL.64 [R1+0x4f8], R10 ;  /* 0x0004f80a01007387 */ /* 0x000fe20000100a00 */
[----:B0-----:R-:W2:Y:S01]  /*11da0*/  LDL.LU.64 R8, [R1+0xcf0] ;  /* 0x000cf00001087983 */ /* 0x001ea20000300a00 */
[----:B------:R0:W-:Y:S03]  /*11db0*/  STL.64 [R1+0xc78], R12 ;  /* 0x000c780c01007387 */ /* 0x0001e60000100a00 */
[----:B0-----:R-:W2:Y:S01]  /*11dc0*/  LDL.LU R12, [R1+0x3a0] ;  /* 0x0003a000010c7983 */ /* 0x001ea20000300800 */
[----:B------:R-:W2:Y:S02]  /*11dd0*/  LDL.LU R13, [R1+0x3a4] ;  /* 0x0003a400010d7983 */ /* 0x000ea40000300800 */
[----:B------:R-:W2:Y:S02]  /*11de0*/  LDL.LU R14, [R1+0x3a8] ;  /* 0x0003a800010e7983 */ /* 0x000ea40000300800 */
[----:B------:R-:W2:Y:S02]  /*11df0*/  LDL.LU R15, [R1+0x3ac] ;  /* 0x0003ac00010f7983 */ /* 0x000ea40000300800 */
[----:B--2---:R-:W-:Y:S01]  /*11e00*/  STL.64 [R1+0xc90], R14 ;  /* 0x000c900e01007387 */ /* 0x004fe20000100a00 */
[----:B------:R0:W-:Y:S03]  /*11e10*/  STL.64 [R1+0xc88], R12 ;  /* 0x000c880c01007387 */ /* 0x0001e60000100a00 */
[----:B0-----:R-:W2:Y:S01]  /*11e20*/  LDL.LU R12, [R1+0x3b0] ;  /* 0x0003b000010c7983 */ /* 0x001ea20000300800 */
[----:B------:R-:W2:Y:S02]  /*11e30*/  LDL.LU R13, [R1+0x3b4] ;  /* 0x0003b400010d7983 */ /* 0x000ea40000300800 */
[----:B------:R-:W2:Y:S02]  /*11e40*/  LDL.LU R14, [R1+0x3b8] ;  /* 0x0003b800010e7983 */ /* 0x000ea40000300800 */
[----:B------:R-:W2:Y:S01]  /*11e50*/  LDL.LU R15, [R1+0x3bc] ;  /* 0x0003bc00010f7983 */ /* 0x000ea20000300800 */
[C---:B------:R-:W-:Y:S01]  /*11e60*/  HMMA.16816.F32.BF16 R8, R24.reuse, R8, R4 ;  /* 0x000000081808723c */ /* 0x040fe20000041804 */
[----:B--2---:R-:W-:Y:S01]  /*11e70*/  STL.64 [R1+0xcb0], R14 ;  /* 0x000cb00e01007387 */ /* 0x004fe20000100a00 */
[----:B------:R0:W-:Y:S03]  /*11e80*/  STL.64 [R1+0xca8], R12 ;  /* 0x000ca80c01007387 */ /* 0x0001e60000100a00 */
[----:B0-----:R-:W2:Y:S01]  /*11e90*/  LDL.LU R12, [R1+0x3d0] ;  /* 0x0003d000010c7983 */ /* 0x001ea20000300800 */
[----:B------:R-:W2:Y:S02]  /*11ea0*/  LDL.LU R13, [R1+0x3d4] ;  /* 0x0003d400010d7983 */ /* 0x000ea40000300800 */
[----:B------:R-:W2:Y:S02]  /*11eb0*/  LDL.LU R14, [R1+0x3d8] ;  /* 0x0003d800010e7983 */ /* 0x000ea40000300800 */
[----:B------:R-:W2:Y:S01]  /*11ec0*/  LDL.LU R15, [R1+0x3dc] ;  /* 0x0003dc00010f7983 */ /* 0x000ea20000300800 */
[----:B------:R-:W2:Y:S01]  /*11ed0*/  LDL.LU.64 R6, [R1+0xce8] ;  /* 0x000ce80001067983 */ /* 0x000ea20000300a00 */
[----:B------:R-:W2:Y:S11]  /*11ee0*/  LDL.LU.64 R4, [R1+0xce0] ;  /* 0x000ce00001047983 */ /* 0x000eb60000300a00 */
[----:B------:R-:W-:Y:S02]  /*11ef0*/  STL.64 [R1+0x4e0], R8 ;  /* 0x0004e00801007387 */ /* 0x000fe40000100a00 */
[----:B------:R0:W-:Y:S02]  /*11f00*/  STL.64 [R1+0x4e8], R10 ;  /* 0x0004e80a01007387 */ /* 0x0001e40000100a00 */
[----:B0-----:R-:W2:Y:S01]  /*11f10*/  LDL.LU.64 R10, [R1+0xcd8] ;  /* 0x000cd800010a7983 */ /* 0x001ea20000300a00 */
[----:B------:R-:W2:Y:S02]  /*11f20*/  LDL.LU.64 R8, [R1+0xcd0] ;  /* 0x000cd00001087983 */ /* 0x000ea40000300a00 */
[C---:B--2---:R-:W-:Y:S11]  /*11f30*/  HMMA.16816.F32.BF16 R4, R24.reuse, R8, R4 ;  /* 0x000000081804723c */ /* 0x044ff60000041804 */
[----:B------:R-:W-:Y:S11]  /*11f40*/  @!UPT UIADD3 URZ, URZ, URZ, URZ ;  /* 0x0000003f3f3ff290 */ /* 0x000ff6000fffe03f */
[----:B------:R-:W-:Y:S01]  /*11f50*/  @!UPT UIADD3 URZ, URZ, URZ, URZ ;  /* 0x0000003f3f3ff290 */ /* 0x000fe2000fffe03f */
[----:B------:R0:W-:Y:S01]  /*11f60*/  STL.64 [R1+0x4d0], R4 ;  /* 0x0004d00401007387 */ /* 0x0001e20000100a00 */
[----:B------:R-:W-:Y:S03]  /*11f70*/  STL.64 [R1+0x4d8], R6 ;  /* 0x0004d80601007387 */ /* 0x000fe60000100a00 */
[----:B0-----:R-:W3:Y:S01]  /*11f80*/  LDL.LU.64 R4, [R1+0xcc8] ;  /* 0x000cc80001047983 */ /* 0x001ee20000300a00 */
[----:B------:R-:W-:Y:S02]  /*11f90*/  STL.64 [R1+0xc58], R10 ;  /* 0x000c580a01007387 */ /* 0x000fe40000100a00 */
[----:B------:R0:W-:Y:S02]  /*11fa0*/  STL.64 [R1+0xc50], R8 ;  /* 0x000c500801007387 */ /* 0x0001e40000100a00 */
[----:B0-----:R-:W2:Y:S01]  /*11fb0*/  LDL.LU.64 R8, [R1+0x10] ;  /* 0x0000100001087983 */ /* 0x001ea20000300a00 */
[----:B---3--:R-:W-:Y:S03]  /*11fc0*/  HMMA.16816.F32.BF16 R24, R24, R4, R16 ;  /* 0x000000041818723c */ /* 0x008fe60000041810 */
[----:B--2---:R0:W-:Y:S04]  /*11fd0*/  STL.64 [R1+0xc70], R8 ;  /* 0x000c700801007387 */ /* 0x0041e80000100a00 */
[----:B0-----:R-:W2:Y:S01]  /*11fe0*/  LDL.LU R8, [R1+0x390] ;  /* 0x0003900001087983 */ /* 0x001ea20000300800 */
[----:B------:R-:W2:Y:S02]  /*11ff0*/  LDL.LU R9, [R1+0x394] ;  /* 0x0003940001097983 */ /* 0x000ea40000300800 */
[----:B------:R-:W2:Y:S02]  /*12000*/  LDL.LU R10, [R1+0x398] ;  /* 0x00039800010a7983 */ /* 0x000ea40000300800 */
[----:B------:R-:W2:Y:S01]  /*12010*/  LDL.LU R11, [R1+0x39c] ;  /* 0x00039c00010b7983 */ /* 0x000ea20000300800 */
[----:B------:R-:W3:Y:S01]  /*12020*/  LDL.LU.64 R18, [R1+0xcc0] ;  /* 0x000cc00001127983 */ /* 0x000ee20000300a00 */
[----:B------:R-:W3:Y:S09]  /*12030*/  LDL.LU.64 R16, [R1+0xcb8] ;  /* 0x000cb80001107983 */ /* 0x000ef20000300a00 */
[----:B------:R0:W-:Y:S02]  /*12040*/  STL.64 [R1+0x440], R24 ;  /* 0x0004401801007387 */ /* 0x0001e40000100a00 */
[----:B------:R1:W-:Y:S02]  /*12050*/  STL.64 [R1+0x448], R26 ;  /* 0x0004481a01007387 */ /* 0x0003e40000100a00 */
[----:B----4-:R-:W-:-:S02]  /*12060*/  IMAD.MOV.U32 R3, RZ, RZ, R20 ;  /* 0x000000ffff037224 */ /* 0x010fc400078e0014 */
[----:B------:R-:W-:Y:S01]  /*12070*/  IMAD.MOV.U32 R29, RZ, RZ, R21 ;  /* 0x000000ffff1d7224 */ /* 0x000fe200078e0015 */
[----:B0-----:R-:W4:Y:S01]  /*12080*/  LDL.LU R24, [R1+0x3c0] ;  /* 0x0003c00001187983 */ /* 0x001f220000300800 */
[----:B------:R-:W4:Y:S02]  /*12090*/  LDL.LU R25, [R1+0x3c4] ;  /* 0x0003c40001197983 */ /* 0x000f240000300800 */
[----:B-1----:R-:W4:Y:S02]  /*120a0*/  LDL.LU R26, [R1+0x3c8] ;  /* 0x0003c800011a7983 */ /* 0x002f240000300800 */
[----:B------:R-:W4:Y:S01]  /*120b0*/  LDL.LU R27, [R1+0x3cc] ;  /* 0x0003cc00011b7983 */ /* 0x000f220000300800 */
[C---:B---3--:R-:W-:Y:S11]  /*120c0*/  HMMA.16816.F32.BF16 R12, R16.reuse, R20, R12 ;  /* 0x00000014100c723c */ /* 0x048ff6000004180c */
[----:B------:R-:W-:Y:S11]  /*120d0*/  @!UPT UIADD3 URZ, URZ, URZ, URZ ;  /* 0x0000003f3f3ff290 */ /* 0x000ff6000fffe03f */
[----:B------:R-:W-:Y:S01]  /*120e0*/  @!UPT UIADD3 URZ, URZ, URZ, URZ ;  /* 0x0000003f3f3ff290 */ /* 0x000fe2000fffe03f */
[----:B------:R-:W-:Y:S01]  /*120f0*/  STL.64 [R1+0x4c0], R12 ;  /* 0x0004c00c01007387 */ /* 0x000fe20000100a00 */
[----:B------:R0:W-:Y:S03]  /*12100*/  STL.64 [R1+0x4c8], R14 ;  /* 0x0004c80e01007387 */ /* 0x0001e60000100a00 */
[----:B0-----:R-:W3:Y:S01]  /*12110*/  LDL.LU.64 R14, [R1+0xcb0] ;  /* 0x000cb000010e7983 */ /* 0x001ee20000300a00 */
[----:B------:R-:W3:Y:S02]  /*12120*/  LDL.LU.64 R12, [R1+0xca8] ;  /* 0x000ca800010c7983 */ /* 0x000ee40000300a00 */
[----:B------:R-:W4:Y:S02]  /*12130*/  LDL.LU.64 R20, [R1+0xca0] ;  /* 0x000ca00001147983 */ /* 0x000f240000300a00 */
[C---:B----4-:R-:W-:Y:S11]  /*12140*/  HMMA.16816.F32.BF16 R24, R16.reuse, R20, R24 ;  /* 0x000000141018723c */ /* 0x050ff60000041818 */
[----:B------:R-:W-:Y:S11]  /*12150*/  @!UPT UIADD3 URZ, URZ, URZ, URZ ;  /* 0x0000003f3f3ff290 */ /* 0x000ff6000fffe03f */
[----:B------:R-:W-:Y:S01]  /*12160*/  @!UPT UIADD3 URZ, URZ, URZ, URZ ;  /* 0x0000003f3f3ff290 */ /* 0x000fe2000fffe03f */
[----:B------:R0:W-:Y:S01]  /*12170*/  STL.64 [R1+0x4b0], R24 ;  /* 0x0004b01801007387 */ /* 0x0001e20000100a00 */
[----:B------:R1:W-:Y:S02]  /*12180*/  STL.64 [R1+0x4b8], R26 ;  /* 0x0004b81a01007387 */ /* 0x0003e40000100a00 */
[----:B0-----:R-:W-:Y:S02]  /*12190*/  IMAD.MOV.U32 R25, RZ, RZ, R20 ;  /* 0x000000ffff197224 */ /* 0x001fe400078e0014 */
[----:B------:R-:W-:Y:S02]  /*121a0*/  IMAD.MOV.U32 R24, RZ, RZ, R21 ;  /* 0x000000ffff187224 */ /* 0x000fe400078e0015 */
[----:B------:R-:W3:Y:S02]  /*121b0*/  LDL.LU.64 R20, [R1+0xc98] ;  /* 0x000c980001147983 */ /* 0x000ee40000300a00 */
[----:B---3--:R-:W-:Y:S01]  /*121c0*/  HMMA.16816.F32.BF16 R12, R16, R20, R12 ;  /* 0x00000014100c723c */ /* 0x008fe2000004180c */
[----:B-1----:R-:W-:-:S02]  /*121d0*/  IMAD.MOV.U32 R27, RZ, RZ, R20 ;  /* 0x000000ffff1b7224 */ /* 0x002fc400078e0014 */
[----:B------:R-:W-:Y:S11]  /*121e0*/  IMAD.MOV.U32 R26, RZ, RZ, R21 ;  /* 0x000000ffff1a7224 */ /* 0x000ff600078e0015 */
[----:B------:R-:W-:Y:S09]  /*121f0*/  @!UPT UIADD3 URZ, URZ, URZ, URZ ;  /* 0x0000003f3f3ff290 */ /* 0x000ff2000fffe03f */
[----:B------:R-:W-:Y:S01]  /*12200*/  STL.64 [R1+0x4a0], R12 ;  /* 0x0004a00c01007387 */ /* 0x000fe20000100a00 */
[----:B------:R0:W-:Y:S03]  /*12210*/  STL.64 [R1+0x4a8], R14 ;  /* 0x0004a80e01007387 */ /* 0x0001e60000100a00 */
[----:B0-----:R-:W3:Y:S01]  /*12220*/  LDL.LU.64 R14, [R1+0xc90] ;  /* 0x000c9000010e7983 */ /* 0x001ee20000300a00 */
[----:B------:R-:W3:Y:S02]  /*12230*/  LDL.LU.64 R12, [R1+0xc88] ;  /* 0x000c8800010c7983 */ /* 0x000ee40000300a00 */
[----:B------:R-:W3:Y:S02]  /*12240*/  LDL.LU.64 R20, [R1+0xc80] ;  /* 0x000c800001147983 */ /* 0x000ee40000300a00 */
[----:B------:R-:W-:Y:S01]  /*12250*/  STL.64 [R1+0xc68], R26 ;  /* 0x000c681a01007387 */ /* 0x000fe20000100a00 */
[----:B------:R0:W-:Y:S04]  /*12260*/  STL.64 [R1+0xc60], R24 ;  /* 0x000c601801007387 */ /* 0x0001e80000100a00 */
[----:B0-----:R-:W4:Y:S01]  /*12270*/  LDL.LU R24, [R1+0x380] ;  /* 0x0003800001187983 */ /* 0x001f220000300800 */
[----:B------:R-:W4:Y:S02]  /*12280*/  LDL.LU R25, [R1+0x384] ;  /* 0x0003840001197983 */ /* 0x000f240000300800 */
[----:B------:R-:W4:Y:S02]  /*12290*/  LDL.LU R26, [R1+0x388] ;  /* 0x00038800011a7983 */ /* 0x000f240000300800 */
[----:B------:R-:W4:Y:S01]  /*122a0*/  LDL.LU R27, [R1+0x38c] ;  /* 0x00038c00011b7983 */ /* 0x000f220000300800 */
[C---:B---3--:R-:W-:Y:S11]  /*122b0*/  HMMA.16816.F32.BF16 R12, R16.reuse, R20, R12 ;  /* 0x00000014100c723c */ /* 0x048ff6000004180c */
[----:B------:R-:W-:Y:S11]  /*122c0*/  @!UPT UIADD3 URZ, URZ, URZ, URZ ;  /* 0x0000003f3f3ff290 */ /* 0x000ff6000fffe03f */
[----:B------:R-:W-:Y:S01]  /*122d0*/  @!UPT UIADD3 URZ, URZ, URZ, URZ ;  /* 0x0000003f3f3ff290 */ /* 0x000fe2000fffe03f */
[----:B------:R0:W-:Y:S01]  /*122e0*/  STL.64 [R1+0x490], R12 ;  /* 0x0004900c01007387 */ /* 0x0001e20000100a00 */
[----:B------:R2:W-:Y:S03]  /*122f0*/  STL.64 [R1+0x498], R14 ;  /* 0x0004980e01007387 */ /* 0x0005e60000100a00 */
[----:B0-----:R-:W2:Y:S02]  /*12300*/  LDL.LU.64 R12, [R1+0xc78] ;  /* 0x000c7800010c7983 */ /* 0x001ea40000300a00 */
[----:B--2---:R-:W-:Y:S02]  /*12310*/  HMMA.16816.F32.BF16 R12, R16, R12, R8 ;  /* 0x0000000c100c723c */ /* 0x004fe40000041808 */
[----:B------:R-:W4:Y:S11]  /*12320*/  LDL.LU.64 R8, [R1+0xc70] ;  /* 0x000c700001087983 */ /* 0x000f360000300a00 */
[----:B------:R-:W-:Y:S10]  /*12330*/  @!UPT UIADD3 URZ, URZ, URZ, URZ ;  /* 0x0000003f3f3ff290 */ /* 0x000ff4000fffe03f */
[----:B------:R-:W-:Y:S01]  /*12340*/  STL.64 [R1+0x480], R12 ;  /* 0x0004800c01007387 */ /* 0x000fe20000100a00 */
[----:B------:R-:W-:Y:S02]  /*12350*/  STL.64 [R1+0x488], R14 ;  /* 0x0004880e01007387 */ /* 0x000fe40000100a00 */
[----:B------:R-:W0:Y:S02]  /*12360*/  LDSM.16.MT88.4 R12, [R28+0xc000] ;  /* 0x00c000001c0c783b */ /* 0x000e240000004200 */
[----:B0-----:R-:W-:Y:S02]  /*12370*/  STL.64 [R1+0xbb0], R14 ;  /* 0x000bb00e01007387 */ /* 0x001fe40000100a00 */
[----:B------:R0:W-:Y:S02]  /*12380*/  STL.64 [R1+0xba8], R12 ;  /* 0x000ba80c01007387 */ /* 0x0001e40000100a00 */
[----:B0-----:R-:W2:Y:S01]  /*12390*/  LDL.LU R12, [R1+0x370] ;  /* 0x00037000010c7983 */ /* 0x001ea20000300800 */
[----:B------:R-:W2:Y:S02]  /*123a0*/  LDL.LU R13, [R1+0x374] ;  /* 0x00037400010d7983 */ /* 0x000ea40000300800 */
[----:B------:R-:W-:-:S02]  /*123b0*/  IMAD.MOV.U32 R14, RZ, RZ, R2 ;  /* 0x000000ffff0e7224 */ /* 0x000fc400078e0002 */
[----:B------:R-:W-:Y:S01]  /*123c0*/  IMAD.MOV.U32 R15, RZ, RZ, R0 ;  /* 0x000000ffff0f7224 */ /* 0x000fe200078e0000 */
[C---:B----4-:R-:W-:Y:S01]  /*123d0*/  HMMA.16816.F32.BF16 R24, R16.reuse, R8, R24 ;  /* 0x000000081018723c */ /* 0x050fe20000041818 */
[----:B------:R-:W-:Y:S02]  /*123e0*/  IMAD.MOV.U32 R2, RZ, RZ, R8 ;  /* 0x000000ffff027224 */ /* 0x000fe400078e0008 */
[----:B------:R-:W-:Y:S11]  /*123f0*/  IMAD.MOV.U32 R0, RZ, RZ, R9 ;  /* 0x000000ffff007224 */ /* 0x000ff600078e0009 */
[----:B------:R-:W-:Y:S09]  /*12400*/  @!UPT UIADD3 URZ, URZ, URZ, URZ ;  /* 0x0000003f3f3ff290 */ /* 0x000ff2000fffe03f */
[----:B------:R-:W-:Y:S01]  /*12410*/  STL.64 [R1+0x470], R24 ;  /* 0x0004701801007387 */ /* 0x000fe20000100a00 */
[----:B------:R0:W-:Y:S03]  /*12420*/  STL.64 [R1+0x478], R26 ;  /* 0x0004781a01007387 */ /* 0x0001e60000100a00 */
[----:B0-----:R-:W3:Y:S01]  /*12430*/  LDL.LU.64 R26, [R1+0xc68] ;  /* 0x000c6800011a7983 */ /* 0x001ee20000300a00 */
[----:B------:R-:W4:Y:S02]  /*12440*/  LDL.LU.64 R24, [R1+0xc60] ;  /* 0x000c600001187983 */ /* 0x000f240000300a00 */
[----:B------:R-:W2:Y:S02]  /*12450*/  LDL.LU.64 R10, [R1+0xc58] ;  /* 0x000c5800010a7983 */ /* 0x000ea40000300a00 */
[----:B------:R-:W2:Y:S02]  /*12460*/  LDL.LU.64 R8, [R1+0xc50] ;  /* 0x000c500001087983 */ /* 0x000ea40000300a00 */
[----:B--2---:R-:W-:Y:S01]  /*12470*/  HMMA.16816.F32.BF16 R12, R16, R8, R12 ;  /* 0x00000008100c723c */ /* 0x004fe2000004180c */
[----:B------:R-:W-:Y:S01]  /*12480*/  STL.64 [R1+0xbc0], R10 ;  /* 0x000bc00a01007387 */ /* 0x000fe20000100a00 */
[----:B------:R0:W-:Y:S11]  /*12490*/  STL.64 [R1+0xbb8], R8 ;  /* 0x000bb80801007387 */ /* 0x0001f60000100a00 */
[----:B------:R-:W-:Y:S10]  /*124a0*/  @!UPT UIADD3 URZ, URZ, URZ, URZ ;  /* 0x0000003f3f3ff290 */ /* 0x000ff4000fffe03f */
[----:B------:R-:W-:Y:S01]  /*124b0*/  STL.64 [R1+0x460], R12 ;  /* 0x0004600c01007387 */ /* 0x000fe20000100a00 */
[----:B------:R-:W-:Y:S02]  /*124c0*/  STL.64 [R1+0x468], R14 ;  /* 0x0004680e01007387 */ /* 0x000fe40000100a00 */
[----:B0-----:R-:W2:Y:S02]  /*124d0*/  LDL.LU R8, [R1+0x1e0] ;  /* 0x0001e00001087983 */ /* 0x001ea40000300800 */
[----:B------:R-:W2:Y:S01]  /*124e0*/  LDL.LU R9, [R1+0x1e4] ;  /* 0x0001e40001097983 */ /* 0x000ea20000300800 */
[----:B------:R-:W2:Y:S01]  /*124f0*/  LDL.LU R10, [R1+0x1e8] ;  /* 0x0001e800010a7983 */ /* 0x000ea20000300800 */
[----:B------:R-:W2:Y:S03]  /*12500*/  LDL.LU R11, [R1+0x1ec] ;  /* 0x0001ec00010b7983 */ /* 0x000ea60000300800 */
[----:B--2---:R-:W-:Y:S01]  /*12510*/  STL.64 [R1+0xbd0], R10 ;  /* 0x000bd00a01007387 */ /* 0x004fe20000100a00 */
[----:B------:R0:W-:Y:S03]  /*12520*/  STL.64 [R1+0xbc8], R8 ;  /* 0x000bc80801007387 */ /* 0x0001e60000100a00 */
[----:B0-----:R-:W2:Y:S01]  /*12530*/  LDL.LU R8, [R1+0x220] ;  /* 0x0002200001087983 */ /* 0x001ea20000300800 */
[----:B------:R-:W2:Y:S02]  /*12540*/  LDL.LU R9, [R1+0x224] ;  /* 0x0002240001097983 */ /* 0x000ea40000300800 */
[----:B------:R-:W2:Y:S02]  /*12550*/  LDL.LU R10, [R1+0x228] ;  /* 0x00022800010a7983 */ /* 0x000ea40000300800 */
[----:B------:R-:W2:Y:S02]  /*12560*/  LDL.LU R11, [R1+0x22c] ;  /* 0x00022c00010b7983 */ /* 0x000ea40000300800 */
[----:B------:R-:W-:-:S02]  /*12570*/  IMAD.MOV.U32 R6, RZ, RZ, R20 ;  /* 0x000000ffff067224 */ /* 0x000fc400078e0014 */
[----:B------:R-:W-:Y:S02]  /*12580*/  IMAD.MOV.U32 R7, RZ, RZ, R21 ;  /* 0x000000ffff077224 */ /* 0x000fe400078e0015 */
[----:B------:R-:W-:Y:S04]  /*12590*/  LDSM.16.MT88.4 R20, [R28+0x8380] ;  /* 0x008380001c14783b */ /* 0x000fe80000004200 */
[----:B--2---:R-:W-:Y:S01]  /*125a0*/  STL.64 [R1+0xbe0], R10 ;  /* 0x000be00a01007387 */ /* 0x004fe20000100a00 */
[----:B------:R0:W-:Y:S02]  /*125b0*/  STL.64 [R1+0xbd8], R8 ;  /* 0x000bd80801007387 */ /* 0x0001e40000100a00 */
[----:B0-----:R-:W-:Y:S02]  /*125c0*/  IMAD.MOV.U32 R8, RZ, RZ, R6 ;  /* 0x000000ffff087224 */ /* 0x001fe400078e0006 */
[----:B------:R-:W-:Y:S01]  /*125d0*/  IMAD.MOV.U32 R9, RZ, RZ, R7 ;  /* 0x000000ffff097224 */ /* 0x000fe200078e0007 */
[----:B------:R-:W2:Y:S01]  /*125e0*/  LDL.LU R6, [R1+0xc4c] ;  /* 0x000c4c0001067983 */ /* 0x000ea20000300800 */
[----:B------:R-:W2:Y:S03]  /*125f0*/  LDL.LU R7, [R1+0xc48] ;  /* 0x000c480001077983 */ /* 0x000ea60000300800 */
[----:B------:R3:W-:Y:S02]  /*12600*/  STL.64 [R1+0xbf8], R8 ;  /* 0x000bf80801007387 */ /* 0x0007e40000100a00 */
[----:B---3--:R-:W-:-:S02]  /*12610*/  IMAD.MOV.U32 R8, RZ, RZ, R27 ;  /* 0x000000ffff087224 */ /* 0x008fc400078e001b */
[----:B------:R-:W-:-:S05]  /*12620*/  IMAD.MOV.U32 R9, RZ, RZ, R26 ;  /* 0x000000ffff097224 */ /* 0x000fca00078e001a */
[----:B------:R4:W-:Y:S02]  /*12630*/  STL.64 [R1+0xc10], R8 ;  /* 0x000c100801007387 */ /* 0x0009e40000100a00 */
[----:B----4-:R-:W-:Y:S02]  /*12640*/  IMAD.MOV.U32 R8, RZ, RZ, R25 ;  /* 0x000000ffff087224 */ /* 0x010fe400078e0019 */
[----:B------:R-:W-:Y:S02]  /*12650*/  IMAD.MOV.U32 R9, RZ, RZ, R24 ;  /* 0x000000ffff097224 */ /* 0x000fe400078e0018 */
[----:B------:R-:W3:Y:S01]  /*12660*/  LDL.LU R24, [R1+0x360] ;  /* 0x0003600001187983 */ /* 0x000ee20000300800 */
[----:B------:R-:W3:Y:S02]  /*12670*/  LDL.LU R25, [R1+0x364] ;  /* 0x0003640001197983 */ /* 0x000ee40000300800 */
[----:B------:R-:W3:Y:S02]  /*12680*/  LDL.LU R26, [R1+0x368] ;  /* 0x00036800011a7983 */ /* 0x000ee40000300800 */
[----:B------:R-:W3:Y:S01]  /*12690*/  LDL.LU R27, [R1+0x36c] ;  /* 0x00036c00011b7983 */ /* 0x000ee20000300800 */
[----:B------:R0:W-:Y:S02]  /*126a0*/  STL.64 [R1+0xc28], R8 ;  /* 0x000c280801007387 */ /* 0x0001e40000100a00 */
[----:B0-----:R-:W-:-:S02]  /*126b0*/  IMAD.MOV.U32 R8, RZ, RZ, R3 ;  /* 0x000000ffff087224 */ /* 0x001fc400078e0003 */
[----:B------:R-:W-:Y:S01]  /*126c0*/  IMAD.MOV.U32 R9, RZ, RZ, R29 ;  /* 0x000000ffff097224 */ /* 0x000fe200078e001d */
[----:B------:R-:W4:Y:S01]  /*126d0*/  LDL.LU R3, [R1+0xc44] ;  /* 0x000c440001037983 */ /* 0x000f220000300800 */
[----:B------:R-:W2:Y:S02]  /*126e0*/  LDL.LU R29, [R1+0xc40] ;  /* 0x000c4000011d7983 */ /* 0x000ea40000300800 */
[----:B------:R-:W2:Y:S02]  /*126f0*/  LDL.LU R12, [R1+0x1d0] ;  /* 0x0001d000010c7983 */ /* 0x000ea40000300800 */
        /* <DEDUP_REMOVED lines=21> */
[----:B---3--:R-:W-:Y:S01]  /*12850*/  HMMA.16816.F32.BF16 R24, R16, R4, R24 ;  /* 0x000000041018723c */ /* 0x008fe20000041818 */
[----:B--2---:R-:W-:Y:S01]  /*12860*/  STL.64 [R1+0xc38], R14 ;  /* 0x000c380e01007387 */ /* 0x004fe20000100a00 */
[----:B------:R0:W-:Y:S03]  /*12870*/  STL.64 [R1+0xc30], R12 ;  /* 0x000c300c01007387 */ /* 0x0001e60000100a00 */
[----:B0-----:R-:W2:Y:S01]  /*12880*/  LDL.LU R12, [R1+0x350] ;  /* 0x00035000010c7983 */ /* 0x001ea20000300800 */
[----:B------:R-:W2:Y:S02]  /*12890*/  LDL.LU R13, [R1+0x354] ;  /* 0x00035400010d7983 */ /* 0x000ea40000300800 */
[----:B------:R-:W2:Y:S02]  /*128a0*/  LDL.LU R14, [R1+0x358] ;  /* 0x00035800010e7983 */ /* 0x000ea40000300800 */
[----:B------:R-:W2:Y:S01]  /*128b0*/  LDL.LU R15, [R1+0x35c] ;  /* 0x00035c00010f7983 */ /* 0x000ea20000300800 */
[----:B------:R-:W3:Y:S01]  /*128c0*/  LDL.LU.64 R16, [R1+0x20] ;  /* 0x0000200001107983 */ /* 0x000ee20000300a00 */
[----:B------:R-:W3:Y:S11]  /*128d0*/  LDL.64 R18, [R1+0x28] ;  /* 0x0000280001127983 */ /* 0x000ef60000100a00 */
[----:B------:R-:W-:Y:S02]  /*128e0*/  STL.64 [R1+0x420], R24 ;  /* 0x0004201801007387 */ /* 0x000fe40000100a00 */
[----:B------:R-:W-:Y:S02]  /*128f0*/  STL.64 [R1+0x428], R26 ;  /* 0x0004281a01007387 */ /* 0x000fe40000100a00 */
[----:B------:R-:W0:Y:S04]  /*12900*/  LDSM.16.MT88.4 R24, [R28+0xc080] ;  /* 0x00c080001c18783b */ /* 0x000e280000004200 */
[----:B0-----:R-:W-:Y:S01]  /*12910*/  STL.64 [R1+0xb38], R26 ;  /* 0x000b381a01007387 */ /* 0x001fe20000100a00 */
[----:B------:R0:W-:Y:S03]  /*12920*/  STL.64 [R1+0xb30], R24 ;  /* 0x000b301801007387 */ /* 0x0001e60000100a00 */
[----:B0-----:R-:W3:Y:S01]  /*12930*/  LDL.LU R24, [R1+0xf0] ;  /* 0x0000f00001187983 */ /* 0x001ee20000300800 */
[----:B------:R-:W3:Y:S01]  /*12940*/  LDL.LU R25, [R1+0xf4] ;  /* 0x0000f40001197983 */ /* 0x000ee20000300800 */
[C---:B--2---:R-:W-:Y:S02]  /*12950*/  HMMA.16816.F32.BF16 R8, R20.reuse, R8, R12 ;  /* 0x000000081408723c */ /* 0x044fe4000004180c */
[----:B------:R-:W2:Y:S01]  /*12960*/  LDL.LU.64 R14, [R1+0xc38] ;  /* 0x000c3800010e7983 */ /* 0x000ea20000300a00 */
[----:B------:R-:W2:Y:S11]  /*12970*/  LDL.LU.64 R12, [R1+0xc30] ;  /* 0x000c3000010c7983 */ /* 0x000eb60000300a00 */
[----:B------:R-:W-:Y:S09]  /*12980*/  @!UPT UIADD3 URZ, URZ, URZ, URZ ;  /* 0x0000003f3f3ff290 */ /* 0x000ff2000fffe03f */
        /* <DEDUP_REMOVED lines=21> */
[----:B------:R-:W-:Y:S01]  /*12ae0*/  STL.64 [R1+0x330], R8 ;  /* 0x0003300801007387 */ /* 0x000fe20000100a00 */
[----:B------:R0:W-:Y:S03]  /*12af0*/  STL.64 [R1+0x338], R10 ;  /* 0x0003380a01007387 */ /* 0x0001e60000100a00 */
[----:B0-----:R-:W3:Y:S01]  /*12b00*/  LDL.LU.64 R10, [R1+0xbe0] ;  /* 0x000be000010a7983 */ /* 0x001ee20000300a00 */
[----:B------:R-:W3:Y:S02]  /*12b10*/  LDL.LU.64 R8, [R1+0xbd8] ;  /* 0x000bd80001087983 */ /* 0x000ee40000300a00 */
[----:B---3--:R-:W-:Y:S11]  /*12b20*/  HMMA.16816.F32.BF16 R8, R20, R16, R8 ;  /* 0x000000101408723c */ /* 0x008ff60000041808 */
[----:B------:R-:W-:Y:S11]  /*12b30*/  @!UPT UIADD3 URZ, URZ, URZ, URZ ;  /* 0x0000003f3f3ff290 */ /* 0x000ff6000fffe03f */
[----:B------:R-:W-:Y:S01]  /*12b40*/  @!UPT UIADD3 URZ, URZ, URZ, URZ ;  /* 0x0000003f3f3ff290 */ /* 0x000fe2000fffe03f */
[----:B------:R-:W-:Y:S01]  /*12b50*/  STL.64 [R1+0x320], R8 ;  /* 0x0003200801007387 */ /* 0x000fe20000100a00 */
[----:B------:R0:W-:Y:S03]  /*12b60*/  STL.64 [R1+0x328], R10 ;  /* 0x0003280a01007387 */ /* 0x0001e60000100a00 */
[----:B0-----:R-:W3:Y:S01]  /*12b70*/  LDL.LU.64 R10, [R1+0xbd0] ;  /* 0x000bd000010a7983 */ /* 0x001ee20000300a00 */
[----:B------:R-:W3:Y:S02]  /*12b80*/  LDL.LU.64 R8, [R1+0xbc8] ;  /* 0x000bc80001087983 */ /* 0x000ee40000300a00 */
[----:B------:R-:W-:Y:S02]  /*12b90*/  IMAD.MOV.U32 R16, RZ, RZ, R2 ;  /* 0x000000ffff107224 */ /* 0x000fe400078e0002 */
[----:B------:R-:W-:Y:S01]  /*12ba0*/  IMAD.MOV.U32 R17, RZ, RZ, R0 ;  /* 0x000000ffff117224 */ /* 0x000fe200078e0000 */
[----:B------:R3:W-:Y:S01]  /*12bb0*/  STL.64 [R1+0xb68], R18 ;  /* 0x000b681201007387 */ /* 0x0007e20000100a00 */
[----:B----4-:R-:W-:-:S05]  /*12bc0*/  IMAD.MOV.U32 R27, RZ, RZ, R3 ;  /* 0x000000ffff1b7224 */ /* 0x010fca00078e0003 */
[----:B---3--:R-:W-:Y:S01]  /*12bd0*/  HMMA.16816.F32.BF16 R16, R20, R16, R8 ;  /* 0x000000101410723c */ /* 0x008fe20000041808 */
[----:B------:R-:W3:Y:S01]  /*12be0*/  LDL.LU.64 R10, [R1+0xbc0] ;  /* 0x000bc000010a7983 */ /* 0x000ee20000300a00 */
[----:B------:R-:W2:Y:S11]  /*12bf0*/  LDL.LU.64 R8, [R1+0xbb8] ;  /* 0x000bb80001087983 */ /* 0x000eb60000300a00 */
[----:B------:R-:W-:Y:S11]  /*12c00*/  @!UPT UIADD3 URZ, URZ, URZ, URZ ;  /* 0x0000003f3f3ff290 */ /* 0x000ff6000fffe03f */
[----:B------:R-:W-:Y:S02]  /*12c10*/  IMAD.MOV.U32 R3, RZ, RZ, R18 ;  /* 0x000000ffff037224 */ /* 0x000fe400078e0012 */
[----:B------:R-:W-:Y:S02]  /*12c20*/  IMAD.MOV.U32 R0, RZ, RZ, R19 ;  /* 0x000000ffff007224 */ /* 0x000fe400078e0013 */
[----:B------:R-:W4:Y:S01]  /*12c30*/  LDL.64 R18, [R1+0x48] ;  /* 0x0000480001127983 */ /* 0x000f220000100a00 */
[----:B------:R-:W-:-:S03]  /*12c40*/  IMAD.MOV.U32 R26, RZ, RZ, R29 ;  /* 0x000000ffff1a7224 */ /* 0x000fc600078e001d */
[----:B----4-:R0:W-:Y:S04]  /*12c50*/  STL.64 [R1+0xb88], R18 ;  /* 0x000b881201007387 */ /* 0x0101e80000100a00 */
[----:B0-----:R-:W4:Y:S01]  /*12c60*/  LDL.64 R18, [R1+0x58] ;  /* 0x0000580001127983 */ /* 0x001f220000100a00 */
[C---:B--2---:R-:W-:Y:S08]  /*12c70*/  HMMA.16816.F32.BF16 R12, R20.reuse, R8, R12 ;  /* 0x00000008140c723c */ /* 0x044ff0000004180c */
[----:B------:R-:W-:Y:S01]  /*12c80*/  HMMA.16816.F32.BF16 R20, R20, R4, R24 ;  /* 0x000000041414723c */ /* 0x000fe20000041818 */
[----:B------:R-:W-:-:S02]  /*12c90*/  IMAD.MOV.U32 R2, RZ, RZ, R17 ;  /* 0x000000ffff027224 */ /* 0x000fc400078e0011 */
[----:B------:R-:W-:Y:S01]  /*12ca0*/  IMAD.MOV.U32 R29, RZ, RZ, R16 ;  /* 0x000000ffff1d7224 */ /* 0x000fe200078e0010 */
[----:B----4-:R0:W-:Y:S04]  /*12cb0*/  STL.64 [R1+0xb98], R18 ;  /* 0x000b981201007387 */ /* 0x0101e80000100a00 */
[----:B0-----:R-:W2:Y:S01]  /*12cc0*/  LDL.64 R18, [R1+0x68] ;  /* 0x0000680001127983 */ /* 0x001ea20000100a00 */
[----:B------:R-:W-:Y:S02]  /*12cd0*/  STL [R1+0x7a4], R0 ;  /* 0x0007a40001007387 */ /* 0x000fe40000100800 */
[----:B------:R-:W-:Y:S02]  /*12ce0*/  STL [R1+0x7a0], R3 ;  /* 0x0007a00301007387 */ /* 0x000fe40000100800 */
[----:B------:R-:W-:Y:S01]  /*12cf0*/  STL [R1+0x79c], R2 ;  /* 0x00079c0201007387 */ /* 0x000fe20000100800 */
[----:B------:R-:W-:Y:S01]  /*12d00*/  STL [R1+0x798], R29 ;  /* 0x0007981d01007387 */ /* 0x000fe20000100800 */
[----:B------:R-:W-:Y:S02]  /*12d10*/  STL.64 [R1+0x300], R12 ;  /* 0x0003000c01007387 */ /* 0x000fe40000100a00 */
[----:B------:R0:W-:Y:S02]  /*12d20*/  STL.64 [R1+0x308], R14 ;  /* 0x0003080e01007387 */ /* 0x0001e40000100a00 */
[----:B0-----:R-:W4:Y:S01]  /*12d30*/  LDL.LU.64 R14, [R1+0xbb0] ;  /* 0x000bb000010e7983 */ /* 0x001f220000300a00 */
[----:B------:R-:W4:Y:S02]  /*12d40*/  LDL.LU.64 R12, [R1+0xba8] ;  /* 0x000ba800010c7983 */ /* 0x000f240000300a00 */
[----:B---3--:R0:W-:Y:S02]  /*12d50*/  STL.64 [R1+0xba0], R10 ;  /* 0x000ba00a01007387 */ /* 0x0081e40000100a00 */
[----:B------:R-:W4:Y:S01]  /*12d60*/  LDL.LU R8, [R1+0xe0] ;  /* 0x0000e00001087983 */ /* 0x000f220000300800 */
[----:B------:R-:W4:Y:S04]  /*12d70*/  LDL.LU R9, [R1+0xe4] ;  /* 0x0000e40001097983 */ /* 0x000f280000300800 */
[----:B0-----:R-:W4:Y:S01]  /*12d80*/  LDL.LU R10, [R1+0xe8] ;  /* 0x0000e800010a7983 */ /* 0x001f220000300800 */
[----:B------:R-:W4:Y:S02]  /*12d90*/  LDL.LU R11, [R1+0xec] ;  /* 0x0000ec00010b7983 */ /* 0x000f240000300800 */
[----:B------:R-:W-:Y:S02]  /*12da0*/  STL [R1+0x400], R20 ;  /* 0x0004001401007387 */ /* 0x000fe40000100800 */
[----:B------:R0:W-:Y:S01]  /*12db0*/  STL.64 [R1+0xb90], R6 ;  /* 0x000b900601007387 */ /* 0x0001e20000100a00 */
[----:B------:R-:W3:Y:S01]  /*12dc0*/  LDL.LU R4, [R1+0xd0] ;  /* 0x0000d00001047983 */ /* 0x000ee20000300800 */
[----:B------:R-:W3:Y:S03]  /*12dd0*/  LDL.LU R5, [R1+0xd4] ;  /* 0x0000d40001057983 */ /* 0x000ee60000300800 */
[----:B0-----:R-:W3:Y:S01]  /*12de0*/  LDL.LU R6, [R1+0xd8] ;  /* 0x0000d80001067983 */ /* 0x001ee20000300800 */
[----:B------:R-:W3:Y:S02]  /*12df0*/  LDL.LU R7, [R1+0xdc] ;  /* 0x0000dc0001077983 */ /* 0x000ee40000300800 */
[----:B------:R-:W3:Y:S02]  /*12e00*/  LDL.LU R24, [R1+0x130] ;  /* 0x0001300001187983 */ /* 0x000ee40000300800 */
[----:B------:R-:W3:Y:S01]  /*12e10*/  LDL.LU R25, [R1+0x134] ;  /* 0x0001340001197983 */ /* 0x000ee20000300800 */
[----:B------:R-:W3:Y:S01]  /*12e20*/  LDL.LU R26, [R1+0x138] ;  /* 0x00013800011a7983 */ /* 0x000ee20000300800 */
[----:B------:R-:W3:Y:S02]  /*12e30*/  LDL.LU R27, [R1+0x13c] ;  /* 0x00013c00011b7983 */ /* 0x000ee40000300800 */
[----:B------:R-:W-:-:S02]  /*12e40*/  IMAD.MOV.U32 R2, RZ, RZ, R23 ;  /* 0x000000ffff027224 */ /* 0x000fc400078e0017 */
[----:B------:R-:W-:Y:S02]  /*12e50*/  IMAD.MOV.U32 R3, RZ, RZ, R22 ;  /* 0x000000ffff037224 */ /* 0x000fe400078e0016 */
[----:B------:R-:W-:Y:S02]  /*12e60*/  IMAD.MOV.U32 R0, RZ, RZ, R21 ;  /* 0x000000ffff007224 */ /* 0x000fe400078e0015 */
[----:B--2---:R-:W-:Y:S01]  /*12e70*/  IMAD.MOV.U32 R29, RZ, RZ, R18 ;  /* 0x000000ffff1d7224 */ /* 0x004fe200078e0012 */
[C---:B----4-:R-:W-:Y:S01]  /*12e80*/  HMMA.16816.F32.BF16 R8, R12.reuse, R18, R8 ;  /* 0x000000120c08723c */ /* 0x050fe20000041808 */
[----:B---3--:R-:W-:Y:S01]  /*12e90*/  STL.64 [R1+0xb78], R26 ;  /* 0x000b781a01007387 */ /* 0x008fe20000100a00 */
[----:B------:R0:W-:Y:S03]  /*12ea0*/  STL.64 [R1+0xb70], R24 ;  /* 0x000b701801007387 */ /* 0x0001e60000100a00 */
[----:B0-----:R-:W2:Y:S01]  /*12eb0*/  LDL.LU R24, [R1+0xc0] ;  /* 0x0000c00001187983 */ /* 0x001ea20000300800 */
[----:B------:R-:W2:Y:S02]  /*12ec0*/  LDL.LU R25, [R1+0xc4] ;  /* 0x0000c40001197983 */ /* 0x000ea40000300800 */
[----:B------:R-:W2:Y:S02]  /*12ed0*/  LDL.LU R26, [R1+0xc8] ;  /* 0x0000c800011a7983 */ /* 0x000ea40000300800 */
[----:B------:R-:W2:Y:S01]  /*12ee0*/  LDL.LU R27, [R1+0xcc] ;  /* 0x0000cc00011b7983 */ /* 0x000ea20000300800 */
[----:B------:R-:W3:Y:S04]  /*12ef0*/  LDL R22, [R1+0x38] ;  /* 0x0000380001167983 */ /* 0x000ee80000100800 */
[----:B------:R-:W3:Y:S01]  /*12f00*/  LDL R23, [R1+0x3c] ;  /* 0x00003c0001177983 */ /* 0x000ee20000100800 */
[----:B------:R-:W-:Y:S02]  /*12f10*/  STL [R1+0x800], R2 ;  /* 0x0008000201007387 */ /* 0x000fe40000100800 */
[----:B------:R-:W-:Y:S02]  /*12f20*/  STL [R1+0x7fc], R3 ;  /* 0x0007fc0301007387 */ /* 0x000fe40000100800 */
[----:B------:R-:W-:Y:S03]  /*12f30*/  STL [R1+0x7f8], R0 ;  /* 0x0007f80001007387 */ /* 0x000fe60000100800 */
[----:B------:R0:W-:Y:S01]  /*12f40*/  STL.64 [R1+0x5b0], R8 ;  /* 0x0005b00801007387 */ /* 0x0001e20000100a00 */
[----:B------:R1:W-:Y:S02]  /*12f50*/  STL.64 [R1+0x5b8], R10 ;  /* 0x0005b80a01007387 */ /* 0x0003e40000100a00 */
[----:B0-----:R-:W-:Y:S01]  /*12f60*/  IMAD.MOV.U32 R9, RZ, RZ, R19 ;  /* 0x000000ffff097224 */ /* 0x001fe200078e0013 */
[----:B-1----:R-:W4:Y:S01]  /*12f70*/  LDL.LU.64 R10, [R1+0xba0] ;  /* 0x000ba000010a7983 */ /* 0x002f220000300a00 */
[----:B------:R-:W2:Y:S02]  /*12f80*/  LDL.LU.64 R18, [R1+0xb98] ;  /* 0x000b980001127983 */ /* 0x000ea40000300a00 */
[C---:B--2---:R-:W-:Y:S11]  /*12f90*/  HMMA.16816.F32.BF16 R4, R12.reuse, R18, R4 ;  /* 0x000000120c04723c */ /* 0x044ff60000041804 */
[----:B------:R-:W-:Y:S11]  /*12fa0*/  @!UPT UIADD3 URZ, URZ, URZ, URZ ;  /* 0x0000003f3f3ff290 */ /* 0x000ff6000fffe03f */
[----:B------:R-:W-:Y:S01]  /*12fb0*/  @!UPT UIADD3 URZ, URZ, URZ, URZ ;  /* 0x0000003f3f3ff290 */ /* 0x000fe2000fffe03f */
[----:B------:R-:W-:Y:S01]  /*12fc0*/  STL.64 [R1+0x5a0], R4 ;  /* 0x0005a00401007387 */ /* 0x000fe20000100a00 */
[----:B------:R0:W-:Y:S03]  /*12fd0*/  STL.64 [R1+0x5a8], R6 ;  /* 0x0005a80601007387 */ /* 0x0001e60000100a00 */
[----:B0-----:R-:W2:Y:S01]  /*12fe0*/  LDL.LU.64 R6, [R1+0xb90] ;  /* 0x000b900001067983 */ /* 0x001ea20000300a00 */
[----:B------:R-:W-:Y:S02]  /*12ff0*/  IMAD.MOV.U32 R5, RZ, RZ, R18 ;  /* 0x000000ffff057224 */ /* 0x000fe400078e0012 */
[----:B------:R-:W-:Y:S02]  /*13000*/  IMAD.MOV.U32 R4, RZ, RZ, R19 ;  /* 0x000000ffff047224 */ /* 0x000fe400078e0013 */
[----:B------:R-:W3:Y:S04]  /*13010*/  LDL.LU.64 R18, [R1+0xb88] ;  /* 0x000b880001127983 */ /* 0x000ee80000300a00 */
[----:B--2---:R-:W-:Y:S01]  /*13020*/  STL.64 [R1+0xb48], R6 ;  /* 0x000b480601007387 */ /* 0x004fe20000100a00 */
[----:B------:R0:W-:Y:S03]  /*13030*/  STL.64 [R1+0xb40], R4 ;  /* 0x000b400401007387 */ /* 0x0001e60000100a00 */
[----:B0-----:R-:W2:Y:S01]  /*13040*/  LDL.LU R4, [R1] ;  /* 0x0000000001047983 */ /* 0x001ea20000300800 */
[----:B------:R-:W2:Y:S01]  /*13050*/  LDL.LU R5, [R1+0x4] ;  /* 0x0000040001057983 */ /* 0x000ea20000300800 */
[----:B---3--:R-:W-:Y:S01]  /*13060*/  HMMA.16816.F32.BF16 R24, R12, R18, R24 ;  /* 0x000000120c18723c */ /* 0x008fe20000041818 */
[----:B----4-:R-:W-:-:S02]  /*13070*/  IMAD.MOV.U32 R6, RZ, RZ, R10 ;  /* 0x000000ffff067224 */ /* 0x010fc400078e000a */
[----:B------:R-:W-:Y:S01]  /*13080*/  IMAD.MOV.U32 R7, RZ, RZ, R11 ;  /* 0x000000ffff077224 */ /* 0x000fe200078e000b */
[----:B------:R-:W3:Y:S01]  /*13090*/  LDL.LU R10, [R1+0xb84] ;  /* 0x000b8400010a7983 */ /* 0x000ee20000300800 */
[----:B------:R-:W3:Y:S02]  /*130a0*/  LDL.LU R11, [R1+0xb80] ;  /* 0x000b8000010b7983 */ /* 0x000ee40000300800 */
[----:B------:R-:W-:Y:S02]  /*130b0*/  IMAD.MOV.U32 R2, RZ, RZ, R18 ;  /* 0x000000ffff027224 */ /* 0x000fe400078e0012 */
[----:B------:R-:W-:Y:S11]  /*130c0*/  IMAD.MOV.U32 R0, RZ, RZ, R19 ;  /* 0x000000ffff007224 */ /* 0x000ff600078e0013 */
[----:B------:R-:W-:Y:S03]  /*130d0*/  @!UPT UIADD3 URZ, URZ, URZ, URZ ;  /* 0x0000003f3f3ff290 */ /* 0x000fe6000fffe03f */
[----:B------:R-:W-:Y:S01]  /*130e0*/  STL.64 [R1+0x590], R24 ;  /* 0x0005901801007387 */ /* 0x000fe20000100a00 */
[----:B------:R0:W-:Y:S03]  /*130f0*/  STL.64 [R1+0x598], R26 ;  /* 0x0005981a01007387 */ /* 0x0001e60000100a00 */
[----:B0-----:R-:W4:Y:S01]  /*13100*/  LDL.LU.64 R26, [R1+0xb78] ;  /* 0x000b7800011a7983 */ /* 0x001f220000300a00 */
[----:B------:R-:W4:Y:S02]  /*13110*/  LDL.LU.64 R24, [R1+0xb70] ;  /* 0x000b700001187983 */ /* 0x000f240000300a00 */
[----:B------:R-:W4:Y:S02]  /*13120*/  LDL.LU.64 R18, [R1+0xb68] ;  /* 0x000b680001127983 */ /* 0x000f240000300a00 */
[----:B------:R0:W-:Y:S01]  /*13130*/  STL.64 [R1+0xae8], R22 ;  /* 0x000ae81601007387 */ /* 0x0001e20000100a00 */
[----:B--2---:R-:W-:Y:S11]  /*13140*/  HMMA.16816.F32.BF16 R4, R12, R22, R4 ;  /* 0x000000160c04723c */ /* 0x004ff60000041804 */
[----:B------:R-:W-:Y:S11]  /*13150*/  @!UPT UIADD3 URZ, URZ, URZ, URZ ;  /* 0x0000003f3f3ff290 */ /* 0x000ff6000fffe03f */
[----:B------:R-:W-:Y:S01]  /*13160*/  @!UPT UIADD3 URZ, URZ, URZ, URZ ;  /* 0x0000003f3f3ff290 */ /* 0x000fe2000fffe03f */
[----:B------:R-:W-:Y:S01]  /*13170*/  STL.64 [R1+0x580], R4 ;  /* 0x0005800401007387 */ /* 0x000fe20000100a00 */
[----:B------:R-:W-:Y:S02]  /*13180*/  STL.64 [R1+0x588], R6 ;  /* 0x0005880601007387 */ /* 0x000fe40000100a00 */
[----:B------:R-:W1:Y:S04]  /*13190*/  LDSM.16.MT88.4 R4, [R28+0xc100] ;  /* 0x00c100001c04783b */ /* 0x000e680000004200 */
[----:B0-----:R-:W-:Y:S02]  /*131a0*/  IMAD.MOV.U32 R22, RZ, RZ, R2 ;  /* 0x000000ffff167224 */ /* 0x001fe400078e0002 */
[----:B------:R-:W-:-:S05]  /*131b0*/  IMAD.MOV.U32 R23, RZ, RZ, R0 ;  /* 0x000000ffff177224 */ /* 0x000fca00078e0000 */
[----:B------:R0:W-:Y:S01]  /*131c0*/  STL.64 [R1+0xb60], R22 ;  /* 0x000b601601007387 */ /* 0x0001e20000100a00 */
[----:B------:R-:W2:Y:S02]  /*131d0*/  LDL.LU R20, [R1+0x120] ;  /* 0x0001200001147983 */ /* 0x000ea40000300800 */
[----:B------:R-:W2:Y:S01]  /*131e0*/  LDL.LU R21, [R1+0x124] ;  /* 0x0001240001157983 */ /* 0x000ea20000300800 */
[----:B0-----:R-:W2:Y:S01]  /*131f0*/  LDL.LU R22, [R1+0x128] ;  /* 0x0001280001167983 */ /* 0x001ea20000300800 */
[----:B------:R-:W2:Y:S02]  /*13200*/  LDL.LU R23, [R1+0x12c] ;  /* 0x00012c0001177983 */ /* 0x000ea40000300800 */
[----:B-1----:R-:W-:Y:S02]  /*13210*/  IMAD.MOV.U32 R8, RZ, RZ, R4 ;  /* 0x000000ffff087224 */ /* 0x002fe400078e0004 */
[----:B------:R-:W-:Y:S02]  /*13220*/  IMAD.MOV.U32 R3, RZ, RZ, R5 ;  /* 0x000000ffff037224 */ /* 0x000fe400078e0005 */
[----:B------:R-:W-:-:S02]  /*13230*/  IMAD.MOV.U32 R2, RZ, RZ, R6 ;  /* 0x000000ffff027224 */ /* 0x000fc400078e0006 */
[----:B------:R-:W-:Y:S02]  /*13240*/  IMAD.MOV.U32 R0, RZ, RZ, R7 ;  /* 0x000000ffff007224 */ /* 0x000fe400078e0007 */
[C---:B----4-:R-:W-:Y:S01]  /*13250*/  HMMA.16816.F32.BF16 R4, R12.reuse, R18, R24 ;  /* 0x000000120c04723c */ /* 0x050fe20000041818 */
[----:B---3--:R0:W-:Y:S01]  /*13260*/  STL.64 [R1+0xb58], R10 ;  /* 0x000b580a01007387 */ /* 0x0081e20000100a00 */
[----:B------:R-:W-:Y:S03]  /*13270*/  STL [R1+0xb50], R8 ;  /* 0x000b500801007387 */ /* 0x000fe60000100800 */
[----:B0-----:R-:W2:Y:S01]  /*13280*/  LDL.64 R10, [R1+0x18] ;  /* 0x00001800010a7983 */ /* 0x001ea20000100a00 */
[----:B------:R-:W3:Y:S11]  /*13290*/  LDL.LU R24, [R1+0xb0] ;  /* 0x0000b00001187983 */ /* 0x000ef60000300800 */
[----:B------:R-:W-:Y:S06]  /*132a0*/  @!UPT UIADD3 URZ, URZ, URZ, URZ ;  /* 0x0000003f3f3ff290 */ /* 0x000fec000fffe03f */
[----:B------:R0:W-:Y:S01]  /*132b0*/  STL.64 [R1+0x450], R4 ;  /* 0x0004500401007387 */ /* 0x0001e20000100a00 */
[----:B------:R1:W-:Y:S02]  /*132c0*/  STL.64 [R1+0x458], R6 ;  /* 0x0004580601007387 */ /* 0x0003e40000100a00 */
[----:B------:R-:W3:Y:S02]  /*132d0*/  LDL.LU R25, [R1+0xb4] ;  /* 0x0000b40001197983 */ /* 0x000ee40000300800 */
[----:B------:R-:W3:Y:S01]  /*132e0*/  LDL.LU R26, [R1+0xb8] ;  /* 0x0000b800011a7983 */ /* 0x000ee20000300800 */
[----:B------:R-:W3:Y:S04]  /*132f0*/  LDL.LU R27, [R1+0xbc] ;  /* 0x0000bc00011b7983 */ /* 0x000ee80000300800 */
[----:B0-----:R-:W4:Y:S01]  /*13300*/  LDL.LU R4, [R1+0x110] ;  /* 0x0001100001047983 */ /* 0x001f220000300800 */
[----:B------:R-:W4:Y:S02]  /*13310*/  LDL.LU R5, [R1+0x114] ;  /* 0x0001140001057983 */ /* 0x000f240000300800 */
[----:B-1----:R-:W4:Y:S02]  /*13320*/  LDL.LU R6, [R1+0x118] ;  /* 0x0001180001067983 */ /* 0x002f240000300800 */
[----:B------:R-:W4:Y:S01]  /*13330*/  LDL.LU R7, [R1+0x11c] ;  /* 0x00011c0001077983 */ /* 0x000f220000300800 */
[----:B------:R0:W-:Y:S01]  /*13340*/  STL.64 [R1+0xae0], R18 ;  /* 0x000ae01201007387 */ /* 0x0001e20000100a00 */
[----:B------:R-:W2:Y:S02]  /*13350*/  LDL.LU R16, [R1+0x70] ;  /* 0x0000700001107983 */ /* 0x000ea40000300800 */
[----:B------:R-:W2:Y:S01]  /*13360*/  LDL.LU R17, [R1+0x74] ;  /* 0x0000740001117983 */ /* 0x000ea20000300800 */
[----:B0-----:R-:W2:Y:S01]  /*13370*/  LDL.LU R18, [R1+0x78] ;  /* 0x0000780001127983 */ /* 0x001ea20000300800 */
[----:B------:R-:W2:Y:S03]  /*13380*/  LDL.LU R19, [R1+0x7c] ;  /* 0x00007c0001137983 */ /* 0x000ea60000300800 */
[----:B--2---:R-:W-:Y:S01]  /*13390*/  STL.64 [R1+0xaf8], R18 ;  /* 0x000af81201007387 */ /* 0x004fe20000100a00 */
[----:B------:R0:W-:Y:S03]  /*133a0*/  STL.64 [R1+0xaf0], R16 ;  /* 0x000af01001007387 */ /* 0x0001e60000100a00 */
[----:B0-----:R-:W2:Y:S01]  /*133b0*/  LDL.LU R16, [R1+0x80] ;  /* 0x0000800001107983 */ /* 0x001ea20000300800 */
[----:B------:R-:W2:Y:S02]  /*133c0*/  LDL.LU R17, [R1+0x84] ;  /* 0x0000840001117983 */ /* 0x000ea40000300800 */
[----:B------:R-:W2:Y:S02]  /*133d0*/  LDL.LU R18, [R1+0x88] ;  /* 0x0000880001127983 */ /* 0x000ea40000300800 */
[----:B------:R-:W2:Y:S01]  /*133e0*/  LDL.LU R19, [R1+0x8c] ;  /* 0x00008c0001137983 */ /* 0x000ea20000300800 */
[----:B------:R-:W-:Y:S01]  /*133f0*/  HMMA.16816.F32.BF16 R20, R12, R10, R20 ;  /* 0x0000000a0c14723c */ /* 0x000fe20000041814 */
[----:B--2---:R-:W-:Y:S01]  /*13400*/  STL.64 [R1+0xb08], R18 ;  /* 0x000b081201007387 */ /* 0x004fe20000100a00 */
[----:B------:R0:W-:Y:S03]  /*13410*/  STL.64 [R1+0xb00], R16 ;  /* 0x000b001001007387 */ /* 0x0001e60000100a00 */
[----:B0-----:R-:W2:Y:S01]  /*13420*/  LDL.LU R16, [R1+0x90] ;  /* 0x0000900001107983 */ /* 0x001ea20000300800 */
[----:B------:R-:W2:Y:S02]  /*13430*/  LDL.LU R17, [R1+0x94] ;  /* 0x0000940001117983 */ /* 0x000ea40000300800 */
[----:B------:R-:W2:Y:S02]  /*13440*/  LDL.LU R18, [R1+0x98] ;  /* 0x0000980001127983 */ /* 0x000ea40000300800 */
[----:B------:R-:W2:Y:S02]  /*13450*/  LDL.LU R19, [R1+0x9c] ;  /* 0x00009c0001137983 */ /* 0x000ea40000300800 */
[----:B--2---:R0:W-:Y:S01]  /*13460*/  STL.64 [R1+0xb18], R18 ;  /* 0x000b181201007387 */ /* 0x0041e20000100a00 */
[----:B------:R-:W-:Y:S10]  /*13470*/  STL.64 [R1+0xb10], R16 ;  /* 0x000b101001007387 */ /* 0x000ff40000100a00 */
[----:B------:R1:W-:Y:S02]  /*13480*/  STL.64 [R1+0x430], R20 ;  /* 0x0004301401007387 */ /* 0x0003e40000100a00 */
[----:B------:R2:W-:Y:S02]  /*13490*/  STL.64 [R1+0x438], R22 ;  /* 0x0004381601007387 */ /* 0x0005e40000100a00 */
[----:B0-----:R-:W-:-:S02]  /*134a0*/  IMAD.MOV.U32 R19, RZ, RZ, R9 ;  /* 0x000000ffff137224 */ /* 0x001fc400078e0009 */
[----:B------:R-:W-:Y:S02]  /*134b0*/  IMAD.MOV.U32 R9, RZ, RZ, R11 ;  /* 0x000000ffff097224 */ /* 0x000fe400078e000b */
[----:B-1----:R-:W-:Y:S01]  /*134c0*/  IMAD.MOV.U32 R20, RZ, RZ, R10 ;  /* 0x000000ffff147224 */ /* 0x002fe200078e000a */
[----:B--2---:R-:W2:Y:S01]  /*134d0*/  LDL.LU.64 R22, [R1+0xb60] ;  /* 0x000b600001167983 */ /* 0x004ea20000300a00 */
[----:B------:R-:W4:Y:S02]  /*134e0*/  LDL.LU.64 R10, [R1+0xb58] ;  /* 0x000b5800010a7983 */ /* 0x000f240000300a00 */
[----:B------:R-:W2:Y:S01]  /*134f0*/  LDL.LU R8, [R1+0xb50] ;  /* 0x000b500001087983 */ /* 0x000ea20000300800 */
[C---:B----4-:R-:W-:Y:S01]  /*13500*/  HMMA.16816.F32.BF16 R4, R12.reuse, R10, R4 ;  /* 0x0000000a0c04723c */ /* 0x050fe20000041804 */
[----:B--2---:R-:W-:Y:S01]  /*13510*/  STL.64 [R1+0xb28], R22 ;  /* 0x000b281601007387 */ /* 0x004fe20000100a00 */
[----:B------:R0:W-:Y:S03]  /*13520*/  STL [R1+0xb20], R20 ;  /* 0x000b201401007387 */ /* 0x0001e60000100800 */
[----:B0-----:R-:W2:Y:S01]  /*13530*/  LDL.LU R20, [R1+0xa0] ;  /* 0x0000a00001147983 */ /* 0x001ea20000300800 */
[----:B------:R-:W2:Y:S02]  /*13540*/  LDL.LU R21, [R1+0xa4] ;  /* 0x0000a40001157983 */ /* 0x000ea40000300800 */
[----:B------:R-:W2:Y:S02]  /*13550*/  LDL.LU R22, [R1+0xa8] ;  /* 0x0000a80001167983 */ /* 0x000ea40000300800 */
[----:B------:R-:W2:Y:S11]  /*13560*/  LDL.LU R23, [R1+0xac] ;  /* 0x0000ac0001177983 */ /* 0x000eb60000300800 */
[----:B------:R-:W-:Y:S02]  /*13570*/  @!UPT UIADD3 URZ, URZ, URZ, URZ ;  /* 0x0000003f3f3ff290 */ /* 0x000fe4000fffe03f */
[----:B------:R-:W-:Y:S01]  /*13580*/  STL.64 [R1+0x3f0], R4 ;  /* 0x0003f00401007387 */ /* 0x000fe20000100a00 */
[----:B------:R0:W-:Y:S03]  /*13590*/  STL.64 [R1+0x3f8], R6 ;  /* 0x0003f80601007387 */ /* 0x0001e60000100a00 */
[----:B0-----:R-:W3:Y:S01]  /*135a0*/  LDL.LU.64 R6, [R1+0xb48] ;  /* 0x000b480001067983 */ /* 0x001ee20000300a00 */
[----:B------:R-:W4:Y:S02]  /*135b0*/  LDL.LU.64 R4, [R1+0xb40] ;  /* 0x000b400001047983 */ /* 0x000f240000300a00 */
[----:B------:R-:W-:Y:S01]  /*135c0*/  IMAD.MOV.U32 R18, RZ, RZ, R29 ;  /* 0x000000ffff127224 */ /* 0x000fe200078e001d */
[----:B---3--:R-:W-:Y:S01]  /*135d0*/  HMMA.16816.F32.BF16 R12, R12, R6, R24 ;  /* 0x000000060c0c723c */ /* 0x008fe20000041818 */
[----:B------:R-:W2:Y:S01]  /*135e0*/  LDL.LU.64 R26, [R1+0xb38] ;  /* 0x000b3800011a7983 */ /* 0x000ea20000300a00 */
[----:B------:R-:W2:Y:S11]  /*135f0*/  LDL.LU.64 R24, [R1+0xb30] ;  /* 0x000b300001187983 */ /* 0x000eb60000300a00 */
[----:B------:R-:W-:Y:S10]  /*13600*/  @!UPT UIADD3 URZ, URZ, URZ, URZ ;  /* 0x0000003f3f3ff290 */ /* 0x000ff4000fffe03f */
[----:B------:R-:W-:Y:S01]  /*13610*/  STL.64 [R1+0x3e0], R12 ;  /* 0x0003e00c01007387 */ /* 0x000fe20000100a00 */
[----:B------:R4:W-:Y:S02]  /*13620*/  STL.64 [R1+0x3e8], R14 ;  /* 0x0003e80e01007387 */ /* 0x0009e40000100a00 */
[----:B------:R0:W-:Y:S02]  /*13630*/  STL.64 [R1+0xad8], R6 ;  /* 0x000ad80601007387 */ /* 0x0001e40000100a00 */
[----:B----4-:R-:W-:Y:S02]  /*13640*/  IMAD.MOV.U32 R15, RZ, RZ, R4 ;  /* 0x000000ffff0f7224 */ /* 0x010fe400078e0004 */
[----:B------:R-:W-:Y:S01]  /*13650*/  IMAD.MOV.U32 R14, RZ, RZ, R5 ;  /* 0x000000ffff0e7224 */ /* 0x000fe200078e0005 */
[----:B------:R-:W3:Y:S01]  /*13660*/  LDL.LU R4, [R1+0x100] ;  /* 0x0001000001047983 */ /* 0x000ee20000300800 */
[----:B------:R-:W3:Y:S02]  /*13670*/  LDL.LU R5, [R1+0x104] ;  /* 0x0001040001057983 */ /* 0x000ee40000300800 */
[----:B0-----:R-:W3:Y:S02]  /*13680*/  LDL.LU R6, [R1+0x108] ;  /* 0x0001080001067983 */ /* 0x001ee40000300800 */
[----:B------:R-:W3:Y:S01]  /*13690*/  LDL.LU R7, [R1+0x10c] ;  /* 0x00010c0001077983 */ /* 0x000ee20000300800 */
[C---:B--2---:R-:W-:Y:S01]  /*136a0*/  HMMA.16816.F32.BF16 R16, R24.reuse, R18, R20 ;  /* 0x000000121810723c */ /* 0x044fe20000041814 */
[----:B------:R-:W2:Y:S01]  /*136b0*/  LDL.LU.64 R22, [R1+0xb28] ;  /* 0x000b280001167983 */ /* 0x000ea20000300a00 */
[----:B------:R-:W4:Y:S11]  /*136c0*/  LDL.LU R20, [R1+0xb20] ;  /* 0x000b200001147983 */ /* 0x000f360000300800 */
[----:B------:R-:W-:Y:S10]  /*136d0*/  @!UPT UIADD3 URZ, URZ, URZ, URZ ;  /* 0x0000003f3f3ff290 */ /* 0x000ff4000fffe03f */
[----:B------:R-:W-:Y:S01]  /*136e0*/  STL.64 [R1+0x570], R16 ;  /* 0x0005701001007387 */ /* 0x000fe20000100a00 */
[----:B------:R0:W-:Y:S03]  /*136f0*/  STL.64 [R1+0x578], R18 ;  /* 0x0005781201007387 */ /* 0x0001e60000100a00 */
[----:B0-----:R-:W2:Y:S01]  /*13700*/  LDL.LU.64 R18, [R1+0xb18] ;  /* 0x000b180001127983 */ /* 0x001ea20000300a00 */
[----:B------:R-:W2:Y:S02]  /*13710*/  LDL.LU.64 R16, [R1+0xb10] ;  /* 0x000b100001107983 */ /* 0x000ea40000300a00 */
[C---:B--2---:R-:W-:Y:S01]  /*13720*/  HMMA.16816.F32.BF16 R12, R24.reuse, R14, R16 ;  /* 0x0000000e180c723c */ /* 0x044fe20000041810 */
[----:B------:R-:W2:Y:S01]  /*13730*/  LDL.LU.64 R18, [R1+0xb08] ;  /* 0x000b080001127983 */ /* 0x000ea20000300a00 */
[----:B------:R-:W2:Y:S11]  /*13740*/  LDL.LU.64 R16, [R1+0xb00] ;  /* 0x000b000001107983 */ /* 0x000eb60000300a00 */
[----:B------:R-:W-:Y:S10]  /*13750*/  @!UPT UIADD3 URZ, URZ, URZ, URZ ;  /* 0x0000003f3f3ff290 */ /* 0x000ff4000fffe03f */
[----:B------:R-:W-:Y:S01]  /*13760*/  STL.64 [R1+0x3d0], R12 ;  /* 0x0003d00c01007387 */ /* 0x000fe20000100a00 */
[----:B------:R4:W-:Y:S02]  /*13770*/  STL.64 [R1+0x3d8], R14 ;  /* 0x0003d80e01007387 */ /* 0x0009e40000100a00 */
[----:B----4-:R-:W-:Y:S02]  /*13780*/  IMAD.MOV.U32 R14, RZ, RZ, R20 ;  /* 0x000000ffff0e7224 */ /* 0x010fe400078e0014 */
[C---:B--2---:R-:W-:Y:S01]  /*13790*/  HMMA.16816.F32.BF16 R20, R24.reuse, R22, R16 ;  /* 0x000000161814723c */ /* 0x044fe20000041810 */
[----:B------:R-:W2:Y:S01]  /*137a0*/  LDL.LU.64 R18, [R1+0xaf8] ;  /* 0x000af80001127983 */ /* 0x000ea20000300a00 */
[----:B------:R-:W2:Y:S11]  /*137b0*/  LDL.LU.64 R16, [R1+0xaf0] ;  /* 0x000af00001107983 */ /* 0x000eb60000300a00 */
[----:B------:R-:W-:Y:S10]  /*137c0*/  @!UPT UIADD3 URZ, URZ, URZ, URZ ;  /* 0x0000003f3f3ff290 */ /* 0x000ff4000fffe03f */
[----:B------:R-:W-:Y:S01]  /*137d0*/  STL.64 [R1+0x3c0], R20 ;  /* 0x0003c01401007387 */ /* 0x000fe20000100a00 */
[----:B------:R0:W-:Y:S03]  /*137e0*/  STL.64 [R1+0x3c8], R22 ;  /* 0x0003c81601007387 */ /* 0x0001e60000100a00 */
[----:B0-----:R-:W2:Y:S02]  /*137f0*/  LDL.LU.64 R22, [R1+0xae8] ;  /* 0x000ae80001167983 */ /* 0x001ea40000300a00 */
[----:B--2---:R-:W-:Y:S02]  /*13800*/  HMMA.16816.F32.BF16 R20, R24, R22, R16 ;  /* 0x000000161814723c */ /* 0x004fe40000041810 */
[----:B------:R-:W3:Y:S11]  /*13810*/  LDL.LU.64 R18, [R1+0xae0] ;  /* 0x000ae00001127983 */ /* 0x000ef60000300a00 */
[----:B------:R-:W-:Y:S10]  /*13820*/  @!UPT UIADD3 URZ, URZ, URZ, URZ ;  /* 0x0000003f3f3ff290 */ /* 0x000ff4000fffe03f */
[----:B------:R-:W-:Y:S01]  /*13830*/  STL.64 [R1+0x3b0], R20 ;  /* 0x0003b01401007387 */ /* 0x000fe20000100a00 */
[----:B------:R-:W-:Y:S02]  /*13840*/  STL.64 [R1+0x3b8], R22 ;  /* 0x0003b81601007387 */ /* 0x000fe40000100a00 */
[----:B------:R-:W0:Y:S02]  /*13850*/  LDSM.16.MT88.4 R20, [R28+0xc180] ;  /* 0x00c180001c14783b */ /* 0x000e240000004200 */
[----:B0-----:R0:W-:Y:S02]  /*13860*/  STL.64 [R1+0xa40], R22 ;  /* 0x000a401601007387 */ /* 0x0011e40000100a00 */
[----:B0-----:R-:W-:Y:S02]  /*13870*/  IMAD.MOV.U32 R22, RZ, RZ, R2 ;  /* 0x000000ffff167224 */ /* 0x001fe400078e0002 */
[----:B------:R-:W-:Y:S01]  /*13880*/  IMAD.MOV.U32 R23, RZ, RZ, R0 ;  /* 0x000000ffff177224 */ /* 0x000fe200078e0000 */
[----:B------:R0:W-:Y:S04]  /*13890*/  STL.64 [R1+0xa38], R20 ;  /* 0x000a381401007387 */ /* 0x0001e80000100a00 */
[----:B------:R-:W-:Y:S01]  /*138a0*/  STL.64 [R1+0xad0], R22 ;  /* 0x000ad01601007387 */ /* 0x000fe20000100a00 */
[----:B0-----:R-:W-:-:S02]  /*138b0*/  IMAD.MOV.U32 R20, RZ, RZ, R8 ;  /* 0x000000ffff147224 */ /* 0x001fc400078e0008 */
[----:B------:R-:W-:-:S05]  /*138c0*/  IMAD.MOV.U32 R21, RZ, RZ, R3 ;  /* 0x000000ffff157224 */ /* 0x000fca00078e0003 */
[----:B------:R-:W-:Y:S01]  /*138d0*/  STL.64 [R1+0xac8], R20 ;  /* 0x000ac81401007387 */ /* 0x000fe20000100a00 */
[----:B---3--:R-:W-:Y:S01]  /*138e0*/  HMMA.16816.F32.BF16 R4, R24, R18, R4 ;  /* 0x000000121804723c */ /* 0x008fe20000041804 */
[----:B------:R-:W-:Y:S02]  /*138f0*/  IMAD.MOV.U32 R2, RZ, RZ, R18 ;  /* 0x000000ffff027224 */ /* 0x000fe400078e0012 */
[----:B------:R-:W-:Y:S02]  /*13900*/  IMAD.MOV.U32 R0, RZ, RZ, R19 ;  /* 0x000000ffff007224 */ /* 0x000fe400078e0013 */
[----:B------:R-:W0:Y:S11]  /*13910*/  LDSM.16.MT88.4 R16, [R28+0xc200] ;  /* 0x00c200001c10783b */ /* 0x000e360000004200 */
[----:B------:R-:W-:Y:S07]  /*13920*/  @!UPT UIADD3 URZ, URZ, URZ, URZ ;  /* 0x0000003f3f3ff290 */ /* 0x000fee000fffe03f */
[----:B------:R1:W-:Y:S01]  /*13930*/  STL.64 [R1+0x3a0], R4 ;  /* 0x0003a00401007387 */ /* 0x0003e20000100a00 */
[----:B------:R2:W-:Y:S03]  /*13940*/  STL.64 [R1+0x3a8], R6 ;  /* 0x0003a80601007387 */ /* 0x0005e60000100a00 */
[----:B0-----:R0:W-:Y:S01]  /*13950*/  STL.64 [R1+0x9d0], R18 ;  /* 0x0009d01201007387 */ /* 0x0011e20000100a00 */
[----:B------:R-:W-:Y:S02]  /*13960*/  STL.64 [R1+0x9c8], R16 ;  /* 0x0009c81001007387 */ /* 0x000fe40000100a00 */
[----:B------:R-:W3:Y:S02]  /*13970*/  LDL.LU R20, [R1+0x1a0] ;  /* 0x0001a00001147983 */ /* 0x000ee40000300800 */
[----:B------:R-:W3:Y:S01]  /*13980*/  LDL.LU R21, [R1+0x1a4] ;  /* 0x0001a40001157983 */ /* 0x000ee20000300800 */
[----:B------:R-:W3:Y:S01]  /*13990*/  LDL.LU R22, [R1+0x1a8] ;  /* 0x0001a80001167983 */ /* 0x000ee20000300800 */
[----:B------:R-:W3:Y:S02]  /*139a0*/  LDL.LU R23, [R1+0x1ac] ;  /* 0x0001ac0001177983 */ /* 0x000ee40000300800 */
[----:B-1----:R-:W4:Y:S02]  /*139b0*/  LDL.LU R4, [R1+0x1c0] ;  /* 0x0001c00001047983 */ /* 0x002f240000300800 */
[----:B------:R-:W4:Y:S01]  /*139c0*/  LDL.LU R5, [R1+0x1c4] ;  /* 0x0001c40001057983 */ /* 0x000f220000300800 */
[----:B--2---:R-:W4:Y:S01]  /*139d0*/  LDL.LU R6, [R1+0x1c8] ;  /* 0x0001c80001067983 */ /* 0x004f220000300800 */
[----:B------:R-:W4:Y:S02]  /*139e0*/  LDL.LU R7, [R1+0x1cc] ;  /* 0x0001cc0001077983 */ /* 0x000f240000300800 */
[----:B0-----:R-:W-:-:S02]  /*139f0*/  IMAD.MOV.U32 R18, RZ, RZ, R2 ;  /* 0x000000ffff127224 */ /* 0x001fc400078e0002 */
[----:B------:R-:W-:-:S05]  /*13a00*/  IMAD.MOV.U32 R19, RZ, RZ, R0 ;  /* 0x000000ffff137224 */ /* 0x000fca00078e0000 */
[----:B------:R0:W-:Y:S04]  /*13a10*/  STL.64 [R1+0xa70], R18 ;  /* 0x000a701201007387 */ /* 0x0001e80000100a00 */
[----:B0-----:R-:W2:Y:S04]  /*13a20*/  LDL.64 R18, [R1+0x38] ;  /* 0x0000380001127983 */ /* 0x001ea80000100a00 */
[----:B--2---:R0:W-:Y:S04]  /*13a30*/  STL.64 [R1+0xa88], R18 ;  /* 0x000a881201007387 */ /* 0x0041e80000100a00 */
[----:B0-----:R-:W2:Y:S01]  /*13a40*/  LDL.64 R18, [R1+0x48] ;  /* 0x0000480001127983 */ /* 0x001ea20000100a00 */
[----:B------:R-:W-:-:S03]  /*13a50*/  IMAD.MOV.U32 R15, RZ, RZ, R9 ;  /* 0x000000ffff0f7224 */ /* 0x000fc600078e0009 */
[----:B--2---:R0:W-:Y:S01]  /*13a60*/  STL.64 [R1+0xa98], R18 ;  /* 0x000a981201007387 */ /* 0x0041e20000100a00 */
[----:B------:R-:W2:Y:S02]  /*13a70*/  LDL.LU R16, [R1+0x1b0] ;  /* 0x0001b00001107983 */ /* 0x000ea40000300800 */
[----:B------:R-:W2:Y:S01]  /*13a80*/  LDL.LU R17, [R1+0x1b4] ;  /* 0x0001b40001117983 */ /* 0x000ea20000300800 */
[----:B0-----:R-:W2:Y:S01]  /*13a90*/  LDL.LU R18, [R1+0x1b8] ;  /* 0x0001b80001127983 */ /* 0x001ea20000300800 */
[----:B------:R-:W2:Y:S02]  /*13aa0*/  LDL.LU R19, [R1+0x1bc] ;  /* 0x0001bc0001137983 */ /* 0x000ea40000300800 */
[C---:B--2---:R-:W-:Y:S01]  /*13ab0*/  HMMA.16816.F32.BF16 R12, R24.reuse, R14, R16 ;  /* 0x0000000e180c723c */ /* 0x044fe20000041810 */
[----:B------:R-:W2:Y:S04]  /*13ac0*/  LDL.64 R18, [R1+0x58] ;  /* 0x0000580001127983 */ /* 0x000ea80000100a00 */
[----:B--2---:R0:W-:Y:S11]  /*13ad0*/  STL.64 [R1+0xab0], R18 ;  /* 0x000ab01201007387 */ /* 0x0041f60000100a00 */
[----:B------:R-:W-:Y:S07]  /*13ae0*/  @!UPT UIADD3 URZ, URZ, URZ, URZ ;  /* 0x0000003f3f3ff290 */ /* 0x000fee000fffe03f */
[----:B------:R-:W-:Y:S02]  /*13af0*/  STL.64 [R1+0x390], R12 ;  /* 0x0003900c01007387 */ /* 0x000fe40000100a00 */
[----:B------:R-:W-:Y:S02]  /*13b00*/  STL.64 [R1+0x398], R14 ;  /* 0x0003980e01007387 */ /* 0x000fe40000100a00 */
[----:B------:R-:W1:Y:S04]  /*13b10*/  LDSM.16.MT88.4 R12, [R28+0xc280] ;  /* 0x00c280001c0c783b */ /* 0x000e680000004200 */
[----:B0-----:R-:W2:Y:S04]  /*13b20*/  LDL.64 R18, [R1+0x68] ;  /* 0x0000680001127983 */ /* 0x001ea80000100a00 */
[----:B-1----:R0:W-:Y:S01]  /*13b30*/  STL.64 [R1+0x978], R14 ;  /* 0x0009780e01007387 */ /* 0x0021e20000100a00 */
[----:B------:R1:W-:Y:S03]  /*13b40*/  STL.64 [R1+0x970], R12 ;  /* 0x0009700c01007387 */ /* 0x0003e60000100a00 */
[----:B0-----:R-:W2:Y:S04]  /*13b50*/  LDL.64 R14, [R1+0x18] ;  /* 0x00001800010e7983 */ /* 0x001ea80000100a00 */
[----:B--2---:R0:W-:Y:S01]  /*13b60*/  STL.64 [R1+0xa90], R14 ;  /* 0x000a900e01007387 */ /* 0x0041e20000100a00 */
[----:B-1----:R-:W2:Y:S02]  /*13b70*/  LDL.LU R12, [R1+0x170] ;  /* 0x00017000010c7983 */ /* 0x002ea40000300800 */
[----:B------:R-:W2:Y:S01]  /*13b80*/  LDL.LU R13, [R1+0x174] ;  /* 0x00017400010d7983 */ /* 0x000ea20000300800 */
[----:B0-----:R-:W2:Y:S01]  /*13b90*/  LDL.LU R14, [R1+0x178] ;  /* 0x00017800010e7983 */ /* 0x001ea20000300800 */
[----:B------:R-:W2:Y:S01]  /*13ba0*/  LDL.LU R15, [R1+0x17c] ;  /* 0x00017c00010f7983 */ /* 0x000ea20000300800 */
[C---:B----4-:R-:W-:Y:S02]  /*13bb0*/  HMMA.16816.F32.BF16 R4, R24.reuse, R10, R4 ;  /* 0x0000000a1804723c */ /* 0x050fe40000041804 */
[----:B--2---:R-:W-:Y:S01]  /*13bc0*/  STL.64 [R1+0xaa8], R14 ;  /* 0x000aa80e01007387 */ /* 0x004fe20000100a00 */
[----:B------:R0:W-:Y:S03]  /*13bd0*/  STL.64 [R1+0xaa0], R12 ;  /* 0x000aa00c01007387 */ /* 0x0001e60000100a00 */
[----:B0-----:R-:W2:Y:S01]  /*13be0*/  LDL.LU R12, [R1+0x180] ;  /* 0x00018000010c7983 */ /* 0x001ea20000300800 */
[----:B------:R-:W2:Y:S02]  /*13bf0*/  LDL.LU R13, [R1+0x184] ;  /* 0x00018400010d7983 */ /* 0x000ea40000300800 */
[----:B------:R-:W4:Y:S02]  /*13c00*/  LDL.LU R14, [R1+0x188] ;  /* 0x00018800010e7983 */ /* 0x000f240000300800 */
[----:B------:R-:W4:Y:S02]  /*13c10*/  LDL.LU R15, [R1+0x18c] ;  /* 0x00018c00010f7983 */ /* 0x000f240000300800 */
[----:B----4-:R-:W-:Y:S01]  /*13c20*/  STL.64 [R1+0xac0], R14 ;  /* 0x000ac00e01007387 */ /* 0x010fe20000100a00 */
[----:B--2---:R0:W-:Y:S03]  /*13c30*/  STL.64 [R1+0xab8], R12 ;  /* 0x000ab80c01007387 */ /* 0x0041e60000100a00 */
[----:B0-----:R-:W2:Y:S01]  /*13c40*/  LDL.LU R12, [R1+0x190] ;  /* 0x00019000010c7983 */ /* 0x001ea20000300800 */
[----:B------:R-:W2:Y:S02]  /*13c50*/  LDL.LU R13, [R1+0x194] ;  /* 0x00019400010d7983 */ /* 0x000ea40000300800 */
[----:B------:R-:W2:Y:S02]  /*13c60*/  LDL.LU R14, [R1+0x198] ;  /* 0x00019800010e7983 */ /* 0x000ea40000300800 */
[----:B------:R-:W2:Y:S01]  /*13c70*/  LDL.LU R15, [R1+0x19c] ;  /* 0x00019c00010f7983 */ /* 0x000ea20000300800 */
[----:B------:R-:W-:Y:S01]  /*13c80*/  STL.64 [R1+0x380], R4 ;  /* 0x0003800401007387 */ /* 0x000fe20000100a00 */
[----:B------:R0:W-:Y:S03]  /*13c90*/  STL.64 [R1+0x388], R6 ;  /* 0x0003880601007387 */ /* 0x0001e60000100a00 */
[----:B0-----:R-:W3:Y:S02]  /*13ca0*/  LDL.LU.64 R6, [R1+0xad8] ;  /* 0x000ad80001067983 */ /* 0x001ee40000300a00 */
[----:B---3--:R-:W-:Y:S02]  /*13cb0*/  HMMA.16816.F32.BF16 R24, R24, R6, R20 ;  /* 0x000000061818723c */ /* 0x008fe40000041814 */
[----:B------:R-:W2:Y:S01]  /*13cc0*/  LDL.LU.64 R22, [R1+0xad0] ;  /* 0x000ad00001167983 */ /* 0x000ea20000300a00 */
[----:B------:R-:W2:Y:S11]  /*13cd0*/  LDL.LU.64 R20, [R1+0xac8] ;  /* 0x000ac80001147983 */ /* 0x000eb60000300a00 */
[----:B------:R-:W-:Y:S09]  /*13ce0*/  @!UPT UIADD3 URZ, URZ, URZ, URZ ;  /* 0x0000003f3f3ff290 */ /* 0x000ff2000fffe03f */
[----:B------:R0:W-:Y:S01]  /*13cf0*/  STL.64 [R1+0x370], R24 ;  /* 0x0003701801007387 */ /* 0x0001e20000100a00 */
[----:B------:R1:W-:Y:S03]  /*13d00*/  STL.64 [R1+0x378], R26 ;  /* 0x0003781a01007387 */ /* 0x0003e60000100a00 */
[----:B0-----:R-:W3:Y:S01]  /*13d10*/  LDL.LU R24, [R1+0x140] ;  /* 0x0001400001187983 */ /* 0x001ee20000300800 */
[----:B------:R-:W3:Y:S02]  /*13d20*/  LDL.LU R25, [R1+0x144] ;  /* 0x0001440001197983 */ /* 0x000ee40000300800 */
[----:B-1----:R-:W4:Y:S02]  /*13d30*/  LDL.LU R26, [R1+0x148] ;  /* 0x00014800011a7983 */ /* 0x002f240000300800 */
[----:B------:R-:W4:Y:S02]  /*13d40*/  LDL.LU R27, [R1+0x14c] ;  /* 0x00014c00011b7983 */ /* 0x000f240000300800 */
[----:B----4-:R-:W-:Y:S01]  /*13d50*/  STL.64 [R1+0xa68], R26 ;  /* 0x000a681a01007387 */ /* 0x010fe20000100a00 */
[----:B---3--:R0:W-:Y:S03]  /*13d60*/  STL.64 [R1+0xa60], R24 ;  /* 0x000a601801007387 */ /* 0x0081e60000100a00 */
[----:B0-----:R-:W3:Y:S01]  /*13d70*/  LDL.LU R24, [R1+0x150] ;  /* 0x0001500001187983 */ /* 0x001ee20000300800 */
[----:B------:R-:W3:Y:S02]  /*13d80*/  LDL.LU R25, [R1+0x154] ;  /* 0x0001540001197983 */ /* 0x000ee40000300800 */
[----:B------:R-:W4:Y:S02]  /*13d90*/  LDL.LU R26, [R1+0x158] ;  /* 0x00015800011a7983 */ /* 0x000f240000300800 */
[----:B------:R-:W4:Y:S01]  /*13da0*/  LDL.LU R27, [R1+0x15c] ;  /* 0x00015c00011b7983 */ /* 0x000f220000300800 */
[----:B--2---:R-:W-:Y:S01]  /*13db0*/  HMMA.16816.F32.BF16 R12, R20, R18, R12 ;  /* 0x00000012140c723c */ /* 0x004fe2000004180c */
[----:B------:R-:W-:-:S02]  /*13dc0*/  IMAD.MOV.U32 R2, RZ, RZ, R18 ;  /* 0x000000ffff027224 */ /* 0x000fc400078e0012 */
[----:B------:R-:W-:Y:S01]  /*13dd0*/  IMAD.MOV.U32 R0, RZ, RZ, R19 ;  /* 0x000000ffff007224 */ /* 0x000fe200078e0013 */
[----:B----4-:R-:W-:Y:S01]  /*13de0*/  STL.64 [R1+0xa80], R26 ;  /* 0x000a801a01007387 */ /* 0x010fe20000100a00 */
[----:B---3--:R0:W-:Y:S03]  /*13df0*/  STL.64 [R1+0xa78], R24 ;  /* 0x000a781801007387 */ /* 0x0081e60000100a00 */
        /* <DEDUP_REMOVED lines=8> */
[----:B------:R-:W3:Y:S02]  /*13e80*/  LDL.LU.64 R18, [R1+0xab0] ;  /* 0x000ab00001127983 */ /* 0x000ee40000300a00 */
[----:B---3--:R-:W-:Y:S01]  /*13e90*/  HMMA.16816.F32.BF16 R12, R20, R18, R12 ;  /* 0x00000012140c723c */ /* 0x008fe2000004180c */
[----:B------:R-:W-:-:S02]  /*13ea0*/  IMAD.MOV.U32 R8, RZ, RZ, R18 ;  /* 0x000000ffff087224 */ /* 0x000fc400078e0012 */
[----:B------:R-:W-:Y:S11]  /*13eb0*/  IMAD.MOV.U32 R5, RZ, RZ, R19 ;  /* 0x000000ffff057224 */ /* 0x000ff600078e0013 */
[----:B------:R-:W-:Y:S09]  /*13ec0*/  @!UPT UIADD3 URZ, URZ, URZ, URZ ;  /* 0x0000003f3f3ff290 */ /* 0x000ff2000fffe03f */
[----:B------:R-:W-:Y:S01]  /*13ed0*/  STL.64 [R1+0x1e0], R12 ;  /* 0x0001e00c01007387 */ /* 0x000fe20000100a00 */
[----:B------:R0:W-:Y:S03]  /*13ee0*/  STL.64 [R1+0x1e8], R14 ;  /* 0x0001e80e01007387 */ /* 0x0001e60000100a00 */
[----:B0-----:R-:W3:Y:S01]  /*13ef0*/  LDL.LU.64 R14, [R1+0xaa8] ;  /* 0x000aa800010e7983 */ /* 0x001ee20000300a00 */
[----:B------:R-:W3:Y:S02]  /*13f00*/  LDL.LU.64 R12, [R1+0xaa0] ;  /* 0x000aa000010c7983 */ /* 0x000ee40000300a00 */
[----:B------:R-:W3:Y:S02]  /*13f10*/  LDL.LU.64 R18, [R1+0xa98] ;  /* 0x000a980001127983 */ /* 0x000ee40000300a00 */
[C---:B---3--:R-:W-:Y:S01]  /*13f20*/  HMMA.16816.F32.BF16 R12, R20.reuse, R18, R12 ;  /* 0x00000012140c723c */ /* 0x048fe2000004180c */
[----:B------:R-:W-:Y:S11]  /*13f30*/  IMAD.MOV.U32 R9, RZ, RZ, R19 ;  /* 0x000000ffff097224 */ /* 0x000ff600078e0013 */
[----:B------:R-:W-:Y:S11]  /*13f40*/  @!UPT UIADD3 URZ, URZ, URZ, URZ ;  /* 0x0000003f3f3ff290 */ /* 0x000ff6000fffe03f */
[----:B------:R0:W-:Y:S01]  /*13f50*/  STL.64 [R1+0x1d0], R12 ;  /* 0x0001d00c01007387 */ /* 0x0001e20000100a00 */
[----:B------:R1:W-:Y:S02]  /*13f60*/  STL.64 [R1+0x1d8], R14 ;  /* 0x0001d80e01007387 */ /* 0x0003e40000100a00 */
[----:B0-----:R-:W-:Y:S01]  /*13f70*/  IMAD.MOV.U32 R12, RZ, RZ, R18 ;  /* 0x000000ffff0c7224 */ /* 0x001fe200078e0012 */
[----:B-1----:R-:W3:Y:S01]  /*13f80*/  LDL.LU.64 R14, [R1+0xa90] ;  /* 0x000a9000010e7983 */ /* 0x002ee20000300a00 */
[----:B------:R-:W2:Y:S02]  /*13f90*/  LDL.LU.64 R18, [R1+0xa88] ;  /* 0x000a880001127983 */ /* 0x000ea40000300a00 */
        /* <DEDUP_REMOVED lines=9> */
[----:B------:R-:W-:Y:S01]  /*14030*/  STL.64 [R1+0xa58], R6 ;  /* 0x000a580601007387 */ /* 0x000fe20000100a00 */
[----:B------:R-:W-:Y:S01]  /*14040*/  STL [R1+0xa50], R4 ;  /* 0x000a500401007387 */ /* 0x000fe20000100800 */
[----:B--2---:R-:W-:Y:S11]  /*14050*/  HMMA.16816.F32.BF16 R24, R20, R18, R24 ;  /* 0x000000121418723c */ /* 0x004ff60000041818 */
[----:B------:R-:W-:Y:S11]  /*14060*/  @!UPT UIADD3 URZ, URZ, URZ, URZ ;  /* 0x0000003f3f3ff290 */ /* 0x000ff6000fffe03f */
[----:B------:R-:W-:Y:S01]  /*14070*/  @!UPT UIADD3 URZ, URZ, URZ, URZ ;  /* 0x0000003f3f3ff290 */ /* 0x000fe2000fffe03f */
[----:B------:R-:W-:Y:S01]  /*14080*/  STL.64 [R1+0x1a0], R24 ;  /* 0x0001a01801007387 */ /* 0x000fe20000100a00 */
[----:B------:R0:W-:Y:S03]  /*14090*/  STL.64 [R1+0x1a8], R26 ;  /* 0x0001a81a01007387 */ /* 0x0001e60000100a00 */
[----:B0-----:R-:W3:Y:S01]  /*140a0*/  LDL.LU.64 R26, [R1+0xa68] ;  /* 0x000a6800011a7983 */ /* 0x001ee20000300a00 */
[----:B------:R-:W3:Y:S02]  /*140b0*/  LDL.LU.64 R24, [R1+0xa60] ;  /* 0x000a600001187983 */ /* 0x000ee40000300a00 */
[----:B------:R0:W-:Y:S02]  /*140c0*/  STL.64 [R1+0x9e0], R18 ;  /* 0x0009e01201007387 */ /* 0x0001e40000100a00 */
[----:B------:R-:W2:Y:S01]  /*140d0*/  LDL.LU R16, [R1+0x250] ;  /* 0x0002500001107983 */ /* 0x000ea20000300800 */
[----:B------:R-:W2:Y:S04]  /*140e0*/  LDL.LU R17, [R1+0x254] ;  /* 0x0002540001117983 */ /* 0x000ea80000300800 */
[----:B0-----:R-:W4:Y:S01]  /*140f0*/  LDL.LU R18, [R1+0x258] ;  /* 0x0002580001127983 */ /* 0x001f220000300800 */
[----:B------:R-:W4:Y:S03]  /*14100*/  LDL.LU R19, [R1+0x25c] ;  /* 0x00025c0001137983 */ /* 0x000f260000300800 */
[----:B----4-:R0:W-:Y:S01]  /*14110*/  STL.64 [R1+0x9f0], R18 ;  /* 0x0009f01201007387 */ /* 0x0101e20000100a00 */
[----:B--2---:R-:W-:Y:S02]  /*14120*/  STL.64 [R1+0x9e8], R16 ;  /* 0x0009e81001007387 */ /* 0x004fe40000100a00 */
[----:B0-----:R-:W-:-:S02]  /*14130*/  IMAD.MOV.U32 R18, RZ, RZ, R12 ;  /* 0x000000ffff127224 */ /* 0x001fc400078e000c */
[----:B------:R-:W-:-:S05]  /*14140*/  IMAD.MOV.U32 R19, RZ, RZ, R9 ;  /* 0x000000ffff137224 */ /* 0x000fca00078e0009 */
[----:B------:R0:W-:Y:S02]  /*14150*/  STL.64 [R1+0xa08], R18 ;  /* 0x000a081201007387 */ /* 0x0001e40000100a00 */
[----:B0-----:R-:W-:Y:S02]  /*14160*/  IMAD.MOV.U32 R19, RZ, RZ, R5 ;  /* 0x000000ffff137224 */ /* 0x001fe400078e0005 */
[----:B---3--:R-:W-:Y:S01]  /*14170*/  HMMA.16816.F32.BF16 R4, R20, R14, R24 ;  /* 0x0000000e1404723c */ /* 0x008fe20000041818 */
[----:B------:R-:W-:Y:S01]  /*14180*/  IMAD.MOV.U32 R18, RZ, RZ, R8 ;  /* 0x000000ffff127224 */ /* 0x000fe200078e0008 */
[----:B------:R-:W0:Y:S04]  /*14190*/  LDSM.16.MT88.4 R24, [R28+0xc300] ;  /* 0x00c300001c18783b */ /* 0x000e280000004200 */
[----:B------:R1:W-:Y:S02]  /*141a0*/  STL.64 [R1+0xa20], R18 ;  /* 0x000a201201007387 */ /* 0x0003e40000100a00 */
[----:B-1----:R-:W-:-:S02]  /*141b0*/  IMAD.MOV.U32 R18, RZ, RZ, R2 ;  /* 0x000000ffff127224 */ /* 0x002fc400078e0002 */
[----:B------:R-:W-:-:S05]  /*141c0*/  IMAD.MOV.U32 R19, RZ, RZ, R0 ;  /* 0x000000ffff137224 */ /* 0x000fca00078e0000 */
[----:B------:R-:W-:Y:S08]  /*141d0*/  STL.64 [R1+0xa48], R18 ;  /* 0x000a481201007387 */ /* 0x000ff00000100a00 */
[----:B------:R1:W-:Y:S02]  /*141e0*/  STL.64 [R1+0xb0], R4 ;  /* 0x0000b00401007387 */ /* 0x0003e40000100a00 */
[----:B------:R2:W-:Y:S02]  /*141f0*/  STL.64 [R1+0xb8], R6 ;  /* 0x0000b80601007387 */ /* 0x0005e40000100a00 */
[----:B------:R-:W-:Y:S01]  /*14200*/  IMAD.MOV.U32 R2, RZ, RZ, R14 ;  /* 0x000000ffff027224 */ /* 0x000fe200078e000e */
[----:B-1----:R-:W3:Y:S01]  /*14210*/  LDL.LU R4, [R1+0x200] ;  /* 0x0002000001047983 */ /* 0x002ee20000300800 */
[----:B------:R-:W3:Y:S02]  /*14220*/  LDL.LU R5, [R1+0x204] ;  /* 0x0002040001057983 */ /* 0x000ee40000300800 */
[----:B--2---:R-:W3:Y:S02]  /*14230*/  LDL.LU R6, [R1+0x208] ;  /* 0x0002080001067983 */ /* 0x004ee40000300800 */
[----:B------:R-:W3:Y:S01]  /*14240*/  LDL.LU R7, [R1+0x20c] ;  /* 0x00020c0001077983 */ /* 0x000ee20000300800 */
[----:B------:R-:W2:Y:S01]  /*14250*/  LDL.LU R16, [R1+0x1f0] ;  /* 0x0001f00001107983 */ /* 0x000ea20000300800 */
[----:B------:R-:W2:Y:S02]  /*14260*/  LDL.LU R17, [R1+0x1f4] ;  /* 0x0001f40001117983 */ /* 0x000ea40000300800 */
[----:B------:R-:W2:Y:S02]  /*14270*/  LDL.LU R18, [R1+0x1f8] ;  /* 0x0001f80001127983 */ /* 0x000ea40000300800 */
[----:B------:R-:W2:Y:S01]  /*14280*/  LDL.LU R19, [R1+0x1fc] ;  /* 0x0001fc0001137983 */ /* 0x000ea20000300800 */
[----:B------:R-:W4:Y:S01]  /*14290*/  LDL.LU R12, [R1+0x270] ;  /* 0x00027000010c7983 */ /* 0x000f220000300800 */
[----:B------:R-:W4:Y:S02]  /*142a0*/  LDL.LU R13, [R1+0x274] ;  /* 0x00027400010d7983 */ /* 0x000f240000300800 */
[----:B------:R-:W-:-:S02]  /*142b0*/  IMAD.MOV.U32 R0, RZ, RZ, R15 ;  /* 0x000000ffff007224 */ /* 0x000fc400078e000f */
[----:B------:R-:W2:Y:S01]  /*142c0*/  LDL.LU R14, [R1+0x278] ;  /* 0x00027800010e7983 */ /* 0x000ea20000300800 */
[----:B------:R-:W2:Y:S04]  /*142d0*/  LDL.LU R15, [R1+0x27c] ;  /* 0x00027c00010f7983 */ /* 0x000ea80000300800 */
[----:B--2---:R-:W-:Y:S01]  /*142e0*/  STL.64 [R1+0xa00], R14 ;  /* 0x000a000e01007387 */ /* 0x004fe20000100a00 */
[----:B----4-:R1:W-:Y:S03]  /*142f0*/  STL.64 [R1+0x9f8], R12 ;  /* 0x0009f80c01007387 */ /* 0x0103e60000100a00 */
[----:B-1----:R-:W2:Y:S01]  /*14300*/  LDL.LU R12, [R1+0x240] ;  /* 0x00024000010c7983 */ /* 0x002ea20000300800 */
[----:B------:R-:W2:Y:S02]  /*14310*/  LDL.LU R13, [R1+0x244] ;  /* 0x00024400010d7983 */ /* 0x000ea40000300800 */
[----:B------:R-:W4:Y:S02]  /*14320*/  LDL.LU R14, [R1+0x248] ;  /* 0x00024800010e7983 */ /* 0x000f240000300800 */
[----:B------:R-:W4:Y:S01]  /*14330*/  LDL.LU R15, [R1+0x24c] ;  /* 0x00024c00010f7983 */ /* 0x000f220000300800 */
[C---:B---3--:R-:W-:Y:S01]  /*14340*/  HMMA.16816.F32.BF16 R4, R20.reuse, R10, R4 ;  /* 0x0000000a1404723c */ /* 0x048fe20000041804 */
[----:B----4-:R-:W-:Y:S01]  /*14350*/  STL.64 [R1+0xa18], R14 ;  /* 0x000a180e01007387 */ /* 0x010fe20000100a00 */
[----:B--2---:R1:W-:Y:S03]  /*14360*/  STL.64 [R1+0xa10], R12 ;  /* 0x000a100c01007387 */ /* 0x0043e60000100a00 */
[----:B-1----:R-:W2:Y:S01]  /*14370*/  LDL.LU R12, [R1+0x230] ;  /* 0x00023000010c7983 */ /* 0x002ea20000300800 */
[----:B------:R-:W2:Y:S02]  /*14380*/  LDL.LU R13, [R1+0x234] ;  /* 0x00023400010d7983 */ /* 0x000ea40000300800 */
[----:B------:R-:W3:Y:S02]  /*14390*/  LDL.LU R14, [R1+0x238] ;  /* 0x00023800010e7983 */ /* 0x000ee40000300800 */
[----:B------:R-:W3:Y:S02]  /*143a0*/  LDL.LU R15, [R1+0x23c] ;  /* 0x00023c00010f7983 */ /* 0x000ee40000300800 */
[----:B---3--:R-:W-:Y:S01]  /*143b0*/  STL.64 [R1+0xa30], R14 ;  /* 0x000a300e01007387 */ /* 0x008fe20000100a00 */
[----:B--2---:R1:W-:Y:S03]  /*143c0*/  STL.64 [R1+0xa28], R12 ;  /* 0x000a280c01007387 */ /* 0x0043e60000100a00 */
[----:B-1----:R-:W2:Y:S01]  /*143d0*/  LDL.LU R12, [R1+0x210] ;  /* 0x00021000010c7983 */ /* 0x002ea20000300800 */
[----:B------:R-:W2:Y:S02]  /*143e0*/  LDL.LU R13, [R1+0x214] ;  /* 0x00021400010d7983 */ /* 0x000ea40000300800 */
[----:B------:R-:W2:Y:S02]  /*143f0*/  LDL.LU R14, [R1+0x218] ;  /* 0x00021800010e7983 */ /* 0x000ea40000300800 */
[----:B------:R-:W2:Y:S01]  /*14400*/  LDL.LU R15, [R1+0x21c] ;  /* 0x00021c00010f7983 */ /* 0x000ea20000300800 */
[----:B0-----:R-:W-:Y:S01]  /*14410*/  STL.64 [R1+0x8e8], R26 ;  /* 0x0008e81a01007387 */ /* 0x001fe20000100a00 */
[----:B------:R0:W-:Y:S03]  /*14420*/  STL.64 [R1+0x8e0], R24 ;  /* 0x0008e01801007387 */ /* 0x0001e60000100a00 */
[----:B0-----:R-:W3:Y:S01]  /*14430*/  LDL.LU R24, [R1+0x260] ;  /* 0x0002600001187983 */ /* 0x001ee20000300800 */
[----:B------:R-:W3:Y:S02]  /*14440*/  LDL.LU R25, [R1+0x264] ;  /* 0x0002640001197983 */ /* 0x000ee40000300800 */
[----:B------:R-:W3:Y:S02]  /*14450*/  LDL.LU R26, [R1+0x268] ;  /* 0x00026800011a7983 */ /* 0x000ee40000300800 */
[----:B------:R-:W3:Y:S01]  /*14460*/  LDL.LU R27, [R1+0x26c] ;  /* 0x00026c00011b7983 */ /* 0x000ee20000300800 */
[----:B------:R-:W-:Y:S01]  /*14470*/  STL.64 [R1+0xa0], R4 ;  /* 0x0000a00401007387 */ /* 0x000fe20000100a00 */
[----:B------:R0:W-:Y:S03]  /*14480*/  STL.64 [R1+0xa8], R6 ;  /* 0x0000a80601007387 */ /* 0x0001e60000100a00 */
[----:B0-----:R-:W4:Y:S01]  /*14490*/  LDL.LU.64 R6, [R1+0xa58] ;  /* 0x000a580001067983 */ /* 0x001f220000300a00 */
[----:B------:R-:W2:Y:S01]  /*144a0*/  LDL.LU R4, [R1+0xa50] ;  /* 0x000a500001047983 */ /* 0x000ea20000300800 */
[----:B----4-:R-:W-:Y:S02]  /*144b0*/  HMMA.16816.F32.BF16 R20, R20, R6, R16 ;  /* 0x000000061414723c */ /* 0x010fe40000041810 */
[----:B------:R-:W2:Y:S11]  /*144c0*/  LDL.LU.64 R18, [R1+0xa48] ;  /* 0x000a480001127983 */ /* 0x000eb60000300a00 */
[----:B------:R-:W-:Y:S10]  /*144d0*/  @!UPT UIADD3 URZ, URZ, URZ, URZ ;  /* 0x0000003f3f3ff290 */ /* 0x000ff4000fffe03f */
[----:B------:R-:W-:Y:S01]  /*144e0*/  STL.64 [R1+0x90], R20 ;  /* 0x0000901401007387 */ /* 0x000fe20000100a00 */
[----:B------:R0:W-:Y:S03]  /*144f0*/  STL.64 [R1+0x98], R22 ;  /* 0x0000981601007387 */ /* 0x0001e60000100a00 */
[----:B0-----:R-:W2:Y:S01]  /*14500*/  LDL.LU.64 R22, [R1+0xa40] ;  /* 0x000a400001167983 */ /* 0x001ea20000300a00 */
[----:B------:R-:W2:Y:S02]  /*14510*/  LDL.LU.64 R20, [R1+0xa38] ;  /* 0x000a380001147983 */ /* 0x000ea40000300a00 */
[----:B------:R-:W-:Y:S01]  /*14520*/  STL.64 [R1+0x9d8], R6 ;  /* 0x0009d80601007387 */ /* 0x000fe20000100a00 */
[C---:B--2---:R-:W-:Y:S01]  /*14530*/  HMMA.16816.F32.BF16 R16, R20.reuse, R18, R12 ;  /* 0x000000121410723c */ /* 0x044fe2000004180c */
[----:B------:R-:W2:Y:S01]  /*14540*/  LDL.LU.64 R14, [R1+0xa30] ;  /* 0x000a3000010e7983 */ /* 0x000ea20000300a00 */
[----:B------:R-:W2:Y:S11]  /*14550*/  LDL.LU.64 R12, [R1+0xa28] ;  /* 0x000a2800010c7983 */ /* 0x000eb60000300a00 */
[----:B------:R-:W-:Y:S10]  /*14560*/  @!UPT UIADD3 URZ, URZ, URZ, URZ ;  /* 0x0000003f3f3ff290 */ /* 0x000ff4000fffe03f */
[----:B------:R-:W-:Y:S01]  /*14570*/  STL.64 [R1+0x190], R16 ;  /* 0x0001901001007387 */ /* 0x000fe20000100a00 */
        /* <DEDUP_REMOVED lines=8> */
[----:B0-----:R-:W2:Y:S02]  /*14600*/  LDL.LU.64 R18, [R1+0xa08] ;  /* 0x000a080001127983 */ /* 0x001ea40000300a00 */
[----:B--2---:R-:W-:Y:S02]  /*14610*/  HMMA.16816.F32.BF16 R16, R20, R18, R12 ;  /* 0x000000121410723c */ /* 0x004fe4000004180c */
[----:B------:R-:W2:Y:S01]  /*14620*/  LDL.LU.64 R14, [R1+0xa00] ;  /* 0x000a0000010e7983 */ /* 0x000ea20000300a00 */
[----:B------:R-:W2:Y:S11]  /*14630*/  LDL.LU.64 R12, [R1+0x9f8] ;  /* 0x0009f800010c7983 */ /* 0x000eb60000300a00 */
[----:B------:R-:W-:Y:S09]  /*14640*/  @!UPT UIADD3 URZ, URZ, URZ, URZ ;  /* 0x0000003f3f3ff290 */ /* 0x000ff2000fffe03f */
[----:B------:R-:W-:Y:S01]  /*14650*/  STL.64 [R1+0x170], R16 ;  /* 0x0001701001007387 */ /* 0x000fe20000100a00 */
[----:B------:R0:W-:Y:S03]  /*14660*/  STL.64 [R1+0x178], R18 ;  /* 0x0001781201007387 */ /* 0x0001e60000100a00 */
[----:B0-----:R-:W4:Y:S01]  /*14670*/  LDL.LU.64 R18, [R1+0x9f0] ;  /* 0x0009f00001127983 */ /* 0x001f220000300a00 */
[----:B------:R-:W4:Y:S02]  /*14680*/  LDL.LU.64 R16, [R1+0x9e8] ;  /* 0x0009e80001107983 */ /* 0x000f240000300a00 */
[----:B------:R-:W-:Y:S02]  /*14690*/  IMAD.MOV.U32 R6, RZ, RZ, R4 ;  /* 0x000000ffff067224 */ /* 0x000fe400078e0004 */
[----:B------:R-:W-:-:S07]  /*146a0*/  IMAD.MOV.U32 R7, RZ, RZ, R3 ;  /* 0x000000ffff077224 */ /* 0x000fce00078e0003 */
[C---:B----4-:R-:W-:Y:S01]  /*146b0*/  HMMA.16816.F32.BF16 R4, R20.reuse, R6, R16 ;  /* 0x000000061404723c */ /* 0x050fe20000041810 */
[----:B------:R-:W3:Y:S11]  /*146c0*/  LDL.LU.64 R18, [R1+0x9e0] ;  /* 0x0009e00001127983 */ /* 0x000ef60000300a00 */
[----:B------:R-:W-:Y:S11]  /*146d0*/  @!UPT UIADD3 URZ, URZ, URZ, URZ ;  /* 0x0000003f3f3ff290 */ /* 0x000ff6000fffe03f */
[----:B------:R-:W-:Y:S01]  /*146e0*/  STL.64 [R1+0x160], R4 ;  /* 0x0001600401007387 */ /* 0x000fe20000100a00 */
[----:B------:R3:W-:Y:S02]  /*146f0*/  STL.64 [R1+0x168], R6 ;  /* 0x0001680601007387 */ /* 0x0007e40000100a00 */
[----:B---3--:R-:W-:Y:S01]  /*14700*/  HMMA.16816.F32.BF16 R4, R20, R18, R24 ;  /* 0x000000121404723c */ /* 0x008fe20000041818 */
[----:B------:R-:W3:Y:S11]  /*14710*/  LDL.LU R24, [R1+0x440] ;  /* 0x0004400001187983 */ /* 0x000ef60000300800 */
[----:B------:R-:W-:Y:S11]  /*14720*/  @!UPT UIADD3 URZ, URZ, URZ, URZ ;  /* 0x0000003f3f3ff290 */ /* 0x000ff6000fffe03f */
[----:B------:R0:W-:Y:S01]  /*14730*/  STL.64 [R1+0x150], R4 ;  /* 0x0001500401007387 */ /* 0x0001e20000100a00 */
[----:B------:R1:W-:Y:S02]  /*14740*/  STL.64 [R1+0x158], R6 ;  /* 0x0001580601007387 */ /* 0x0003e40000100a00 */
[----:B------:R-:W3:Y:S02]  /*14750*/  LDL.LU R25, [R1+0x444] ;  /* 0x0004440001197983 */ /* 0x000ee40000300800 */
[----:B------:R-:W4:Y:S01]  /*14760*/  LDL.LU R26, [R1+0x448] ;  /* 0x00044800011a7983 */ /* 0x000f220000300800 */
[----:B------:R-:W4:Y:S01]  /*14770*/  LDL.LU R27, [R1+0x44c] ;  /* 0x00044c00011b7983 */ /* 0x000f220000300800 */
[----:B------:R-:W2:Y:S02]  /*14780*/  LDL.LU R16, [R1+0x280] ;  /* 0x0002800001107983 */ /* 0x000ea40000300800 */
[----:B------:R-:W2:Y:S02]  /*14790*/  LDL.LU R17, [R1+0x284] ;  /* 0x0002840001117983 */ /* 0x000ea40000300800 */
[----:B------:R-:W2:Y:S01]  /*147a0*/  LDL.LU R18, [R1+0x288] ;  /* 0x0002880001127983 */ /* 0x000ea20000300800 */
[----:B------:R-:W2:Y:S04]  /*147b0*/  LDL.LU R19, [R1+0x28c] ;  /* 0x00028c0001137983 */ /* 0x000ea80000300800 */
[----:B0-----:R-:W2:Y:S01]  /*147c0*/  LDL.LU R4, [R1+0x290] ;  /* 0x0002900001047983 */ /* 0x001ea20000300800 */
[----:B------:R-:W2:Y:S02]  /*147d0*/  LDL.LU R5, [R1+0x294] ;  /* 0x0002940001057983 */ /* 0x000ea40000300800 */
[----:B-1----:R-:W2:Y:S02]  /*147e0*/  LDL.LU R6, [R1+0x298] ;  /* 0x0002980001067983 */ /* 0x002ea40000300800 */
[----:B------:R-:W2:Y:S01]  /*147f0*/  LDL.LU R7, [R1+0x29c] ;  /* 0x00029c0001077983 */ /* 0x000ea20000300800 */
[----:B----4-:R-:W-:Y:S01]  /*14800*/  STL.64 [R1+0x8f8], R26 ;  /* 0x0008f81a01007387 */ /* 0x010fe20000100a00 */
[----:B---3--:R0:W-:Y:S03]  /*14810*/  STL.64 [R1+0x8f0], R24 ;  /* 0x0008f01801007387 */ /* 0x0081e60000100a00 */
[----:B0-----:R-:W3:Y:S01]  /*14820*/  LDL.LU R24, [R1+0x4d0] ;  /* 0x0004d00001187983 */ /* 0x001ee20000300800 */
[----:B------:R-:W3:Y:S02]  /*14830*/  LDL.LU R25, [R1+0x4d4] ;  /* 0x0004d40001197983 */ /* 0x000ee40000300800 */
[----:B------:R-:W4:Y:S02]  /*14840*/  LDL.LU R26, [R1+0x4d8] ;  /* 0x0004d800011a7983 */ /* 0x000f240000300800 */
[----:B------:R-:W4:Y:S02]  /*14850*/  LDL.LU R27, [R1+0x4dc] ;  /* 0x0004dc00011b7983 */ /* 0x000f240000300800 */
[----:B----4-:R0:W-:Y:S02]  /*14860*/  STL.64 [R1+0x908], R26 ;  /* 0x0009081a01007387 */ /* 0x0101e40000100a00 */
[----:B0-----:R-:W-:-:S02]  /*14870*/  IMAD.MOV.U32 R26, RZ, RZ, R2 ;  /* 0x000000ffff1a7224 */ /* 0x001fc400078e0002 */
[----:B------:R-:W-:-:S07]  /*14880*/  IMAD.MOV.U32 R27, RZ, RZ, R0 ;  /* 0x000000ffff1b7224 */ /* 0x000fce00078e0000 */
[C---:B--2---:R-:W-:Y:S01]  /*14890*/  HMMA.16816.F32.BF16 R12, R20.reuse, R26, R12 ;  /* 0x0000001a140c723c */ /* 0x044fe2000004180c */
[----:B---3--:R-:W-:Y:S11]  /*148a0*/  STL.64 [R1+0x900], R24 ;  /* 0x0009001801007387 */ /* 0x008ff60000100a00 */
[----:B------:R-:W-:Y:S11]  /*148b0*/  @!UPT UIADD3 URZ, URZ, URZ, URZ ;  /* 0x0000003f3f3ff290 */ /* 0x000ff6000fffe03f */
[----:B------:R0:W-:Y:S01]  /*148c0*/  STL.64 [R1+0x140], R12 ;  /* 0x0001400c01007387 */ /* 0x0001e20000100a00 */
[----:B------:R1:W-:Y:S03]  /*148d0*/  STL.64 [R1+0x148], R14 ;  /* 0x0001480e01007387 */ /* 0x0003e60000100a00 */
[----:B0-----:R-:W2:Y:S01]  /*148e0*/  LDL.LU R12, [R1+0x2d0] ;  /* 0x0002d000010c7983 */ /* 0x001ea20000300800 */
[----:B------:R-:W2:Y:S02]  /*148f0*/  LDL.LU R13, [R1+0x2d4] ;  /* 0x0002d400010d7983 */ /* 0x000ea40000300800 */
[----:B-1----:R-:W3:Y:S02]  /*14900*/  LDL.LU R14, [R1+0x2d8] ;  /* 0x0002d800010e7983 */ /* 0x002ee40000300800 */
[----:B------:R-:W3:Y:S02]  /*14910*/  LDL.LU R15, [R1+0x2dc] ;  /* 0x0002dc00010f7983 */ /* 0x000ee40000300800 */
[----:B---3--:R0:W-:Y:S01]  /*14920*/  STL.64 [R1+0x9b0], R14 ;  /* 0x0009b00e01007387 */ /* 0x0081e20000100a00 */
[----:B--2---:R1:W-:Y:S03]  /*14930*/  STL.64 [R1+0x9a8], R12 ;  /* 0x0009a80c01007387 */ /* 0x0043e60000100a00 */
[----:B0-----:R-:W2:Y:S04]  /*14940*/  LDL.64 R14, [R1+0x48] ;  /* 0x00004800010e7983 */ /* 0x001ea80000100a00 */
[----:B--2---:R0:W-:Y:S01]  /*14950*/  STL.64 [R1+0x9c0], R14 ;  /* 0x0009c00e01007387 */ /* 0x0041e20000100a00 */
[----:B-1----:R-:W2:Y:S02]  /*14960*/  LDL.LU R12, [R1+0x2b0] ;  /* 0x0002b000010c7983 */ /* 0x002ea40000300800 */
[----:B------:R-:W2:Y:S01]  /*14970*/  LDL.LU R13, [R1+0x2b4] ;  /* 0x0002b400010d7983 */ /* 0x000ea20000300800 */
[----:B0-----:R-:W2:Y:S01]  /*14980*/  LDL.LU R14, [R1+0x2b8] ;  /* 0x0002b800010e7983 */ /* 0x001ea20000300800 */
[----:B------:R-:W2:Y:S02]  /*14990*/  LDL.LU R15, [R1+0x2bc] ;  /* 0x0002bc00010f7983 */ /* 0x000ea40000300800 */
[----:B------:R0:W-:Y:S02]  /*149a0*/  STL.64 [R1+0x988], R26 ;  /* 0x0009881a01007387 */ /* 0x0001e40000100a00 */
[----:B0-----:R-:W3:Y:S01]  /*149b0*/  LDL.64 R26, [R1+0x28] ;  /* 0x00002800011a7983 */ /* 0x001ee20000100a00 */
[C---:B------:R-:W-:Y:S03]  /*149c0*/  HMMA.16816.F32.BF16 R4, R20.reuse, R10, R4 ;  /* 0x0000000a1404723c */ /* 0x040fe60000041804 */
[----:B---3--:R0:W-:Y:S04]  /*149d0*/  STL.64 [R1+0x9a0], R26 ;  /* 0x0009a01a01007387 */ /* 0x0081e80000100a00 */
[----:B0-----:R-:W3:Y:S04]  /*149e0*/  LDL.64 R26, [R1+0x38] ;  /* 0x00003800011a7983 */ /* 0x001ee80000100a00 */
[----:B---3--:R0:W-:Y:S01]  /*149f0*/  STL.64 [R1+0x9b8], R26 ;  /* 0x0009b81a01007387 */ /* 0x0081e20000100a00 */
[----:B------:R-:W3:Y:S02]  /*14a00*/  LDL.LU R24, [R1+0x2c0] ;  /* 0x0002c00001187983 */ /* 0x000ee40000300800 */
[----:B------:R-:W3:Y:S01]  /*14a10*/  LDL.LU R25, [R1+0x2c4] ;  /* 0x0002c40001197983 */ /* 0x000ee20000300800 */
[----:B0-----:R-:W3:Y:S01]  /*14a20*/  LDL.LU R26, [R1+0x2c8] ;  /* 0x0002c800011a7983 */ /* 0x001ee20000300800 */
[----:B------:R-:W3:Y:S07]  /*14a30*/  LDL.LU R27, [R1+0x2cc] ;  /* 0x0002cc00011b7983 */ /* 0x000eee0000300800 */
[----:B------:R-:W-:Y:S02]  /*14a40*/  STL.64 [R1+0x130], R4 ;  /* 0x0001300401007387 */ /* 0x000fe40000100a00 */
[----:B------:R0:W-:Y:S02]  /*14a50*/  STL.64 [R1+0x138], R6 ;  /* 0x0001380601007387 */ /* 0x0001e40000100a00 */
[----:B0-----:R-:W4:Y:S02]  /*14a60*/  LDL.LU.64 R6, [R1+0x9d8] ;  /* 0x0009d80001067983 */ /* 0x001f240000300a00 */
[----:B----4-:R-:W-:Y:S02]  /*14a70*/  HMMA.16816.F32.BF16 R20, R20, R6, R16 ;  /* 0x000000061414723c */ /* 0x010fe40000041810 */
[----:B------:R-:W4:Y:S01]  /*14a80*/  LDL.LU.64 R18, [R1+0x9d0] ;  /* 0x0009d00001127983 */ /* 0x000f220000300a00 */
[----:B------:R-:W4:Y:S11]  /*14a90*/  LDL.LU.64 R16, [R1+0x9c8] ;  /* 0x0009c80001107983 */ /* 0x000f360000300a00 */
[----:B------:R-:W-:Y:S09]  /*14aa0*/  @!UPT UIADD3 URZ, URZ, URZ, URZ ;  /* 0x0000003f3f3ff290 */ /* 0x000ff2000fffe03f */
[----:B------:R-:W-:Y:S01]  /*14ab0*/  STL.64 [R1+0x80], R20 ;  /* 0x0000801401007387 */ /* 0x000fe20000100a00 */
[----:B------:R0:W-:Y:S03]  /*14ac0*/  STL.64 [R1+0x88], R22 ;  /* 0x0000881601007387 */ /* 0x0001e60000100a00 */
[----:B0-----:R-:W4:Y:S01]  /*14ad0*/  LDL.64 R22, [R1+0x68] ;  /* 0x0000680001167983 */ /* 0x001f220000100a00 */
[----:B------:R0:W-:Y:S02]  /*14ae0*/  STL.64 [R1+0x980], R6 ;  /* 0x0009800601007387 */ /* 0x0001e40000100a00 */
[----:B------:R-:W4:Y:S02]  /*14af0*/  LDL.LU R4, [R1+0x2a0] ;  /* 0x0002a00001047983 */ /* 0x000f240000300800 */
[----:B------:R-:W4:Y:S01]  /*14b00*/  LDL.LU R5, [R1+0x2a4] ;  /* 0x0002a40001057983 */ /* 0x000f220000300800 */
[----:B0-----:R-:W4:Y:S01]  /*14b10*/  LDL.LU R6, [R1+0x2a8] ;  /* 0x0002a80001067983 */ /* 0x001f220000300800 */
[----:B------:R-:W4:Y:S02]  /*14b20*/  LDL.LU R7, [R1+0x2ac] ;  /* 0x0002ac0001077983 */ /* 0x000f240000300800 */
[----:B----4-:R-:W-:Y:S11]  /*14b30*/  HMMA.16816.F32.BF16 R4, R16, R22, R4 ;  /* 0x000000161004723c */ /* 0x010ff60000041804 */
[----:B------:R-:W-:Y:S11]  /*14b40*/  @!UPT UIADD3 URZ, URZ, URZ, URZ ;  /* 0x0000003f3f3ff290 */ /* 0x000ff6000fffe03f */
[----:B------:R-:W-:Y:S01]  /*14b50*/  @!UPT UIADD3 URZ, URZ, URZ, URZ ;  /* 0x0000003f3f3ff290 */ /* 0x000fe2000fffe03f */
[----:B------:R0:W-:Y:S01]  /*14b60*/  STL.64 [R1+0x120], R4 ;  /* 0x0001200401007387 */ /* 0x0001e20000100a00 */
[----:B------:R1:W-:Y:S02]  /*14b70*/  STL.64 [R1+0x128], R6 ;  /* 0x0001280601007387 */ /* 0x0003e40000100a00 */
[----:B------:R-:W-:Y:S02]  /*14b80*/  IMAD.MOV.U32 R20, RZ, RZ, R4 ;  /* 0x000000ffff147224 */ /* 0x000fe400078e0004 */
[----:B------:R-:W-:Y:S01]  /*14b90*/  IMAD.MOV.U32 R21, RZ, RZ, R5 ;  /* 0x000000ffff157224 */ /* 0x000fe200078e0005 */
[----:B0-----:R-:W4:Y:S01]  /*14ba0*/  LDL.LU R4, [R1+0x550] ;  /* 0x0005500001047983 */ /* 0x001f220000300800 */
[----:B------:R-:W4:Y:S02]  /*14bb0*/  LDL.LU R5, [R1+0x554] ;  /* 0x0005540001057983 */ /* 0x000f240000300800 */
[----:B-1----:R-:W2:Y:S02]  /*14bc0*/  LDL.LU R6, [R1+0x558] ;  /* 0x0005580001067983 */ /* 0x002ea40000300800 */
[----:B------:R-:W2:Y:S02]  /*14bd0*/  LDL.LU R7, [R1+0x55c] ;  /* 0x00055c0001077983 */ /* 0x000ea40000300800 */
[----:B------:R-:W-:-:S02]  /*14be0*/  IMAD.MOV.U32 R2, RZ, RZ, R22 ;  /* 0x000000ffff027224 */ /* 0x000fc400078e0016 */
[----:B------:R-:W-:Y:S01]  /*14bf0*/  IMAD.MOV.U32 R0, RZ, RZ, R23 ;  /* 0x000000ffff007224 */ /* 0x000fe200078e0017 */
[----:B--2---:R-:W-:Y:S01]  /*14c00*/  STL.64 [R1+0x998], R6 ;  /* 0x0009980601007387 */ /* 0x004fe20000100a00 */
[----:B----4-:R0:W-:Y:S03]  /*14c10*/  STL.64 [R1+0x990], R4 ;  /* 0x0009900401007387 */ /* 0x0101e60000100a00 */
[----:B0-----:R-:W2:Y:S01]  /*14c20*/  LDL.LU R4, [R1+0x2e0] ;  /* 0x0002e00001047983 */ /* 0x001ea20000300800 */
[----:B------:R-:W2:Y:S02]  /*14c30*/  LDL.LU R5, [R1+0x2e4] ;  /* 0x0002e40001057983 */ /* 0x000ea40000300800 */
[----:B------:R-:W2:Y:S02]  /*14c40*/  LDL.LU R6, [R1+0x2e8] ;  /* 0x0002e80001067983 */ /* 0x000ea40000300800 */
[----:B------:R-:W2:Y:S01]  /*14c50*/  LDL.LU R7, [R1+0x2ec] ;  /* 0x0002ec0001077983 */ /* 0x000ea20000300800 */
[----:B------:R-:W-:Y:S01]  /*14c60*/  STL [R1+0x808], R20 ;  /* 0x0008081401007387 */ /* 0x000fe20000100800 */
[----:B------:R-:W-:Y:S02]  /*14c70*/  STL [R1+0x804], R21 ;  /* 0x0008041501007387 */ /* 0x000fe40000100800 */
[----:B------:R-:W4:Y:S02]  /*14c80*/  LDL.LU.64 R22, [R1+0x58] ;  /* 0x0000580001167983 */ /* 0x000f240000300a00 */
[C---:B----4-:R-:W-:Y:S11]  /*14c90*/  HMMA.16816.F32.BF16 R12, R16.reuse, R22, R12 ;  /* 0x00000016100c723c */ /* 0x050ff6000004180c */
[----:B------:R-:W-:Y:S11]  /*14ca0*/  @!UPT UIADD3 URZ, URZ, URZ, URZ ;  /* 0x0000003f3f3ff290 */ /* 0x000ff6000fffe03f */
[----:B------:R-:W-:Y:S01]  /*14cb0*/  @!UPT UIADD3 URZ, URZ, URZ, URZ ;  /* 0x0000003f3f3ff290 */ /* 0x000fe2000fffe03f */
[----:B------:R-:W-:Y:S01]  /*14cc0*/  STL.64 [R1+0x110], R12 ;  /* 0x0001100c01007387 */ /* 0x000fe20000100a00 */
[----:B------:R0:W-:Y:S03]  /*14cd0*/  STL.64 [R1+0x118], R14 ;  /* 0x0001180e01007387 */ /* 0x0001e60000100a00 */
[----:B0-----:R-:W3:Y:S01]  /*14ce0*/  LDL.LU.64 R14, [R1+0x9c0] ;  /* 0x0009c000010e7983 */ /* 0x001ee20000300a00 */
[----:B------:R0:W-:Y:S02]  /*14cf0*/  STL.64 [R1+0x968], R22 ;  /* 0x0009681601007387 */ /* 0x0001e40000100a00 */
[----:B------:R-:W4:Y:S02]  /*14d00*/  LDL.LU R20, [R1+0x560] ;  /* 0x0005600001147983 */ /* 0x000f240000300800 */
[----:B------:R-:W4:Y:S01]  /*14d10*/  LDL.LU R21, [R1+0x564] ;  /* 0x0005640001157983 */ /* 0x000f220000300800 */
[----:B0-----:R-:W4:Y:S01]  /*14d20*/  LDL.LU R22, [R1+0x568] ;  /* 0x0005680001167983 */ /* 0x001f220000300800 */
[----:B------:R-:W4:Y:S01]  /*14d30*/  LDL.LU R23, [R1+0x56c] ;  /* 0x00056c0001177983 */ /* 0x000f220000300800 */
        /* <DEDUP_REMOVED lines=14> */
[----:B0-----:R-:W-:Y:S02]  /*14e20*/  IMAD.MOV.U32 R12, RZ, RZ, R26 ;  /* 0x000000ffff0c7224 */ /* 0x001fe400078e001a */
[----:B------:R-:W2:Y:S02]  /*14e30*/  LDL.LU.64 R26, [R1+0x9a0] ;  /* 0x0009a000011a7983 */ /* 0x000ea40000300a00 */
[C---:B--2---:R-:W-:Y:S01]  /*14e40*/  HMMA.16816.F32.BF16 R4, R16.reuse, R26, R4 ;  /* 0x0000001a1004723c */ /* 0x044fe20000041804 */
[----:B-1----:R-:W-:Y:S02]  /*14e50*/  IMAD.MOV.U32 R14, RZ, RZ, R26 ;  /* 0x000000ffff0e7224 */ /* 0x002fe400078e001a */
[----:B------:R-:W-:Y:S11]  /*14e60*/  IMAD.MOV.U32 R13, RZ, RZ, R27 ;  /* 0x000000ffff0d7224 */ /* 0x000ff600078e001b */
[----:B------:R-:W-:Y:S09]  /*14e70*/  @!UPT UIADD3 URZ, URZ, URZ, URZ ;  /* 0x0000003f3f3ff290 */ /* 0x000ff2000fffe03f */
[----:B------:R-:W-:Y:S01]  /*14e80*/  STL.64 [R1+0xe0], R4 ;  /* 0x0000e00401007387 */ /* 0x000fe20000100a00 */
[----:B------:R0:W-:Y:S03]  /*14e90*/  STL.64 [R1+0xe8], R6 ;  /* 0x0000e80601007387 */ /* 0x0001e60000100a00 */
[----:B0-----:R-:W2:Y:S01]  /*14ea0*/  LDL.LU.64 R6, [R1+0x998] ;  /* 0x0009980001067983 */ /* 0x001ea20000300a00 */
[----:B------:R-:W2:Y:S02]  /*14eb0*/  LDL.LU.64 R4, [R1+0x990] ;  /* 0x0009900001047983 */ /* 0x000ea40000300a00 */
[----:B------:R-:W4:Y:S02]  /*14ec0*/  LDL.LU.64 R26, [R1+0x988] ;  /* 0x00098800011a7983 */ /* 0x000f240000300a00 */
[C---:B----4-:R-:W-:Y:S01]  /*14ed0*/  HMMA.16816.F32.BF16 R20, R16.reuse, R26, R20 ;  /* 0x0000001a1014723c */ /* 0x050fe20000041814 */
[----:B------:R0:W-:Y:S07]  /*14ee0*/  STL.64 [R1+0x918], R26 ;  /* 0x0009181a01007387 */ /* 0x0001ee0000100a00 */
[----:B--2---:R-:W-:Y:S01]  /*14ef0*/  HMMA.16816.F32.BF16 R4, R16, R10, R4 ;  /* 0x0000000a1004723c */ /* 0x004fe20000041804 */
[----:B0-----:R-:W-:-:S02]  /*14f00*/  IMAD.MOV.U32 R26, RZ, RZ, R14 ;  /* 0x000000ffff1a7224 */ /* 0x001fc400078e000e */
[----:B------:R-:W-:Y:S11]  /*14f10*/  IMAD.MOV.U32 R27, RZ, RZ, R13 ;  /* 0x000000ffff1b7224 */ /* 0x000ff600078e000d */
[----:B------:R-:W-:Y:S01]  /*14f20*/  @!UPT UIADD3 URZ, URZ, URZ, URZ ;  /* 0x0000003f3f3ff290 */ /* 0x000fe2000fffe03f */
[----:B------:R-:W-:Y:S01]  /*14f30*/  STL.64 [R1+0xd0], R20 ;  /* 0x0000d01401007387 */ /* 0x000fe20000100a00 */
[----:B------:R-:W-:Y:S02]  /*14f40*/  STL.64 [R1+0xd8], R22 ;  /* 0x0000d81601007387 */ /* 0x000fe40000100a00 */
[----:B------:R0:W-:Y:S02]  /*14f50*/  STL.64 [R1+0x930], R26 ;  /* 0x0009301a01007387 */ /* 0x0001e40000100a00 */
[----:B0-----:R-:W-:Y:S02]  /*14f60*/  IMAD.MOV.U32 R26, RZ, RZ, R12 ;  /* 0x000000ffff1a7224 */ /* 0x001fe400078e000c */
[----:B------:R-:W-:-:S05]  /*14f70*/  IMAD.MOV.U32 R27, RZ, RZ, R9 ;  /* 0x000000ffff1b7224 */ /* 0x000fca00078e0009 */
[----:B------:R0:W-:Y:S01]  /*14f80*/  STL.64 [R1+0x948], R26 ;  /* 0x0009481a01007387 */ /* 0x0001e20000100a00 */
[----:B------:R-:W2:Y:S02]  /*14f90*/  LDL.LU R12, [R1+0x540] ;  /* 0x00054000010c7983 */ /* 0x000ea40000300800 */
[----:B------:R-:W2:Y:S02]  /*14fa0*/  LDL.LU R13, [R1+0x544] ;  /* 0x00054400010d7983 */ /* 0x000ea40000300800 */
[----:B------:R-:W2:Y:S01]  /*14fb0*/  LDL.LU R14, [R1+0x548] ;  /* 0x00054800010e7983 */ /* 0x000ea20000300800 */
[----:B------:R-:W2:Y:S01]  /*14fc0*/  LDL.LU R15, [R1+0x54c] ;  /* 0x00054c00010f7983 */ /* 0x000ea20000300800 */
[----:B------:R-:W3:Y:S02]  /*14fd0*/  LDL.LU R20, [R1+0x530] ;  /* 0x0005300001147983 */ /* 0x000ee40000300800 */
[----:B------:R-:W3:Y:S02]  /*14fe0*/  LDL.LU R21, [R1+0x534] ;  /* 0x0005340001157983 */ /* 0x000ee40000300800 */
[----:B------:R-:W3:Y:S01]  /*14ff0*/  LDL.LU R22, [R1+0x538] ;  /* 0x0005380001167983 */ /* 0x000ee20000300800 */
[----:B------:R-:W3:Y:S01]  /*15000*/  LDL.LU R23, [R1+0x53c] ;  /* 0x00053c0001177983 */ /* 0x000ee20000300800 */
[----:B0-----:R-:W-:-:S02]  /*15010*/  IMAD.MOV.U32 R26, RZ, RZ, R8 ;  /* 0x000000ffff1a7224 */ /* 0x001fc400078e0008 */
[----:B------:R-:W-:-:S05]  /*15020*/  IMAD.MOV.U32 R27, RZ, RZ, R3 ;  /* 0x000000ffff1b7224 */ /* 0x000fca00078e0003 */
[----:B------:R0:W-:Y:S01]  /*15030*/  STL.64 [R1+0x960], R26 ;  /* 0x0009601a01007387 */ /* 0x0001e20000100a00 */
[----:B------:R-:W4:Y:S02]  /*15040*/  LDL.LU R24, [R1+0x520] ;  /* 0x0005200001187983 */ /* 0x000f240000300800 */
[----:B------:R-:W4:Y:S01]  /*15050*/  LDL.LU R25, [R1+0x524] ;  /* 0x0005240001197983 */ /* 0x000f220000300800 */
[----:B0-----:R-:W4:Y:S01]  /*15060*/  LDL.LU R26, [R1+0x528] ;  /* 0x00052800011a7983 */ /* 0x001f220000300800 */
[----:B------:R-:W4:Y:S02]  /*15070*/  LDL.LU R27, [R1+0x52c] ;  /* 0x00052c00011b7983 */ /* 0x000f240000300800 */
[----:B------:R-:W-:Y:S02]  /*15080*/  STL.64 [R1+0xc0], R4 ;  /* 0x0000c00401007387 */ /* 0x000fe40000100a00 */
[----:B------:R0:W-:Y:S02]  /*15090*/  STL.64 [R1+0xc8], R6 ;  /* 0x0000c80601007387 */ /* 0x0001e40000100a00 */
[----:B0-----:R-:W2:Y:S01]  /*150a0*/  LDL.LU.64 R6, [R1+0x980] ;  /* 0x0009800001067983 */ /* 0x001ea20000300a00 */
[----:B------:R0:W-:Y:S02]  /*150b0*/  STL.64 [R1+0x910], R10 ;  /* 0x0009100a01007387 */ /* 0x0001e40000100a00 */
        /* <DEDUP_REMOVED lines=22> */
[----:B------:R-:W2:Y:S01]  /*15220*/  LDL.LU R11, [R1+0x51c] ;  /* 0x00051c00010b7983 */ /* 0x000ea20000300800 */
[----:B------:R-:W3:Y:S01]  /*15230*/  LDL.LU.64 R14, [R1+0x978] ;  /* 0x00097800010e7983 */ /* 0x000ee20000300a00 */
[----:B------:R-:W3:Y:S11]  /*15240*/  LDL.LU.64 R12, [R1+0x970] ;  /* 0x00097000010c7983 */ /* 0x000ef60000300a00 */
[----:B------:R-:W-:Y:S02]  /*15250*/  STL.64 [R1+0x70], R16 ;  /* 0x0000701001007387 */ /* 0x000fe40000100a00 */
[----:B------:R0:W-:Y:S02]  /*15260*/  STL.64 [R1+0x78], R18 ;  /* 0x0000781201007387 */ /* 0x0001e40000100a00 */
[----:B0-----:R-:W-:-:S02]  /*15270*/  IMAD.MOV.U32 R18, RZ, RZ, R2 ;  /* 0x000000ffff127224 */ /* 0x001fc400078e0002 */
[----:B------:R-:W-:-:S07]  /*15280*/  IMAD.MOV.U32 R19, RZ, RZ, R0 ;  /* 0x000000ffff137224 */ /* 0x000fce00078e0000 */
[C---:B---3--:R-:W-:Y:S11]  /*15290*/  HMMA.16816.F32.BF16 R20, R12.reuse, R18, R20 ;  /* 0x000000120c14723c */ /* 0x048ff60000041814 */
[----:B------:R-:W-:Y:S11]  /*152a0*/  @!UPT UIADD3 URZ, URZ, URZ, URZ ;  /* 0x0000003f3f3ff290 */ /* 0x000ff6000fffe03f */
[----:B------:R-:W-:Y:S01]  /*152b0*/  @!UPT UIADD3 URZ, URZ, URZ, URZ ;  /* 0x0000003f3f3ff290 */ /* 0x000fe2000fffe03f */
[----:B------:R-:W-:Y:S01]  /*152c0*/  STL.64 [R1], R20 ;  /* 0x0000001401007387 */ /* 0x000fe20000100a00 */
[----:B------:R0:W-:Y:S03]  /*152d0*/  STL.64 [R1+0x8], R22 ;  /* 0x0000081601007387 */ /* 0x0001e60000100a00 */
[----:B0-----:R-:W4:Y:S02]  /*152e0*/  LDL.LU.64 R22, [R1+0x968] ;  /* 0x0009680001167983 */ /* 0x001f240000300a00 */
[C---:B----4-:R-:W-:Y:S11]  /*152f0*/  HMMA.16816.F32.BF16 R24, R12.reuse, R22, R24 ;  /* 0x000000160c18723c */ /* 0x050ff60000041818 */
[----:B------:R-:W-:Y:S11]  /*15300*/  @!UPT UIADD3 URZ, URZ, URZ, URZ ;  /* 0x0000003f3f3ff290 */ /* 0x000ff6000fffe03f */
[----:B------:R-:W-:Y:S01]  /*15310*/  @!UPT UIADD3 URZ, URZ, URZ, URZ ;  /* 0x0000003f3f3ff290 */ /* 0x000fe2000fffe03f */
[----:B------:R-:W-:Y:S01]  /*15320*/  STL.64 [R1+0x1c0], R24 ;  /* 0x0001c01801007387 */ /* 0x000fe20000100a00 */
[----:B------:R0:W-:Y:S03]  /*15330*/  STL.64 [R1+0x1c8], R26 ;  /* 0x0001c81a01007387 */ /* 0x0001e60000100a00 */
[----:B0-----:R-:W2:Y:S01]  /*15340*/  LDL.LU.64 R26, [R1+0x960] ;  /* 0x00096000011a7983 */ /* 0x001ea20000300a00 */
[----:B------:R0:W-:Y:S02]  /*15350*/  STL.64 [R1+0x8d8], R22 ;  /* 0x0008d81601007387 */ /* 0x0001e40000100a00 */
[----:B------:R-:W3:Y:S02]  /*15360*/  LDL.LU R20, [R1+0x4c0] ;  /* 0x0004c00001147983 */ /* 0x000ee40000300800 */
[----:B------:R-:W3:Y:S01]  /*15370*/  LDL.LU R21, [R1+0x4c4] ;  /* 0x0004c40001157983 */ /* 0x000ee20000300800 */
[----:B0-----:R-:W3:Y:S01]  /*15380*/  LDL.LU R22, [R1+0x4c8] ;  /* 0x0004c80001167983 */ /* 0x001ee20000300800 */
[----:B------:R-:W3:Y:S01]  /*15390*/  LDL.LU R23, [R1+0x4cc] ;  /* 0x0004cc0001177983 */ /* 0x000ee20000300800 */
[C---:B--2---:R-:W-:Y:S02]  /*153a0*/  HMMA.16816.F32.BF16 R24, R12.reuse, R26, R8 ;  /* 0x0000001a0c18723c */ /* 0x044fe40000041808 */
[----:B------:R-:W2:Y:S01]  /*153b0*/  LDL.LU.64 R10, [R1+0x958] ;  /* 0x00095800010a7983 */ /* 0x000ea20000300a00 */
[----:B------:R-:W2:Y:S11]  /*153c0*/  LDL.LU.64 R8, [R1+0x950] ;  /* 0x0009500001087983 */ /* 0x000eb60000300a00 */
[----:B------:R-:W-:Y:S09]  /*153d0*/  @!UPT UIADD3 URZ, URZ, URZ, URZ ;  /* 0x0000003f3f3ff290 */ /* 0x000ff2000fffe03f */
        /* <DEDUP_REMOVED lines=18> */
[----:B------:R-:W2:Y:S11]  /*15500*/  LDL.LU.64 R10, [R1+0x910] ;  /* 0x00091000010a7983 */ /* 0x000eb60000300a00 */
[----:B------:R-:W-:Y:S10]  /*15510*/  @!UPT UIADD3 URZ, URZ, URZ, URZ ;  /* 0x0000003f3f3ff290 */ /* 0x000ff4000fffe03f */
[----:B------:R-:W-:Y:S01]  /*15520*/  STL.64 [R1+0x240], R24 ;  /* 0x0002401801007387 */ /* 0x000fe20000100a00 */
[----:B------:R0:W-:Y:S03]  /*15530*/  STL.64 [R1+0x248], R26 ;  /* 0x0002481a01007387 */ /* 0x0001e60000100a00 */
[----:B0-----:R-:W2:Y:S01]  /*15540*/  LDL.LU.64 R26, [R1+0x908] ;  /* 0x00090800011a7983 */ /* 0x001ea20000300a00 */
        /* <DEDUP_REMOVED lines=8> */
[----:B--2---:R-:W-:Y:S01]  /*155d0*/  HMMA.16816.F32.BF16 R12, R12, R6, R24 ;  /* 0x000000060c0c723c */ /* 0x004fe20000041818 */
[----:B------:R-:W3:Y:S01]  /*155e0*/  LDL.LU.64 R26, [R1+0x8e8] ;  /* 0x0008e800011a7983 */ /* 0x000ee20000300a00 */
[----:B------:R-:W3:Y:S11]  /*155f0*/  LDL.LU.64 R24, [R1+0x8e0] ;  /* 0x0008e00001187983 */ /* 0x000ef60000300a00 */
[----:B------:R-:W-:Y:S10]  /*15600*/  @!UPT UIADD3 URZ, URZ, URZ, URZ ;  /* 0x0000003f3f3ff290 */ /* 0x000ff4000fffe03f */
[----:B------:R-:W-:Y:S01]  /*15610*/  STL.64 [R1+0x250], R12 ;  /* 0x0002500c01007387 */ /* 0x000fe20000100a00 */
[----:B------:R-:W-:Y:S02]  /*15620*/  STL.64 [R1+0x258], R14 ;  /* 0x0002580e01007387 */ /* 0x000fe40000100a00 */
[----:B------:R-:W0:Y:S02]  /*15630*/  LDSM.16.MT88.4 R12, [R28+0xc380] ;  /* 0x00c380001c0c783b */ /* 0x000e240000004200 */
[----:B0-----:R-:W-:Y:S02]  /*15640*/  STL [R1+0x854], R14 ;  /* 0x0008540e01007387 */ /* 0x001fe40000100800 */
[----:B------:R-:W-:Y:S02]  /*15650*/  STL [R1+0x850], R15 ;  /* 0x0008500f01007387 */ /* 0x000fe40000100800 */
[----:B------:R-:W-:Y:S01]  /*15660*/  STL [R1+0x80c], R28 ;  /* 0x00080c1c01007387 */ /* 0x000fe20000100800 */
[C---:B---3--:R-:W-:Y:S01]  /*15670*/  HMMA.16816.F32.BF16 R16, R24.reuse, R18, R20 ;  /* 0x000000121810723c */ /* 0x048fe20000041814 */
[----:B------:R-:W2:Y:S11]  /*15680*/  LDL.LU.64 R22, [R1+0x8d8] ;  /* 0x0008d80001167983 */ /* 0x000eb60000300a00 */
[----:B------:R-:W-:Y:S11]  /*15690*/  @!UPT UIADD3 URZ, URZ, URZ, URZ ;  /* 0x0000003f3f3ff290 */ /* 0x000ff6000fffe03f */
[----:B------:R-:W-:Y:S01]  /*156a0*/  STL.64 [R1+0x270], R16 ;  /* 0x0002701001007387 */ /* 0x000fe20000100a00 */
[----:B------:R0:W-:Y:S03]  /*156b0*/  STL.64 [R1+0x278], R18 ;  /* 0x0002781201007387 */ /* 0x0001e60000100a00 */
[----:B0-----:R-:W3:Y:S04]  /*156c0*/  LDL.LU.64 R18, [R1+0x5f8] ;  /* 0x0005f80001127983 */ /* 0x001ee80000300a00 */
[----:B---3--:R0:W-:Y:S04]  /*156d0*/  STL.64 [R1+0x878], R18 ;  /* 0x0008781201007387 */ /* 0x0081e80000100a00 */
[----:B0-----:R-:W3:Y:S04]  /*156e0*/  LDL.LU.64 R18, [R1+0x18] ;  /* 0x0000180001127983 */ /* 0x001ee80000300a00 */
[----:B---3--:R0:W-:Y:S04]  /*156f0*/  STL.64 [R1+0x890], R18 ;  /* 0x0008901201007387 */ /* 0x0081e80000100a00 */
[----:B0-----:R-:W3:Y:S04]  /*15700*/  LDL.LU.64 R18, [R1+0x28] ;  /* 0x0000280001127983 */ /* 0x001ee80000300a00 */
[----:B---3--:R0:W-:Y:S01]  /*15710*/  STL.64 [R1+0x8a8], R18 ;  /* 0x0008a81201007387 */ /* 0x0081e20000100a00 */
[----:B------:R-:W2:Y:S02]  /*15720*/  LDL.LU R16, [R1+0x4b0] ;  /* 0x0004b00001107983 */ /* 0x000ea40000300800 */
[----:B------:R-:W2:Y:S01]  /*15730*/  LDL.LU R17, [R1+0x4b4] ;  /* 0x0004b40001117983 */ /* 0x000ea20000300800 */
[----:B0-----:R-:W2:Y:S01]  /*15740*/  LDL.LU R18, [R1+0x4b8] ;  /* 0x0004b80001127983 */ /* 0x001ea20000300800 */
[----:B------:R-:W2:Y:S02]  /*15750*/  LDL.LU R19, [R1+0x4bc] ;  /* 0x0004bc0001137983 */ /* 0x000ea40000300800 */
[----:B--2---:R-:W-:Y:S11]  /*15760*/  HMMA.16816.F32.BF16 R16, R24, R22, R16 ;  /* 0x000000161810723c */ /* 0x004ff60000041810 */
[----:B------:R-:W-:Y:S11]  /*15770*/  @!UPT UIADD3 URZ, URZ, URZ, URZ ;  /* 0x0000003f3f3ff290 */ /* 0x000ff6000fffe03f */
[----:B------:R-:W-:Y:S01]  /*15780*/  @!UPT UIADD3 URZ, URZ, URZ, URZ ;  /* 0x0000003f3f3ff290 */ /* 0x000fe2000fffe03f */
[----:B------:R-:W-:Y:S01]  /*15790*/  STL.64 [R1+0x280], R16 ;  /* 0x0002801001007387 */ /* 0x000fe20000100a00 */
[----:B------:R0:W-:Y:S03]  /*157a0*/  STL.64 [R1+0x288], R18 ;  /* 0x0002881201007387 */ /* 0x0001e60000100a00 */
[----:B0-----:R-:W2:Y:S04]  /*157b0*/  LDL.LU.64 R18, [R1+0x38] ;  /* 0x0000380001127983 */ /* 0x001ea80000300a00 */
[----:B--2---:R0:W-:Y:S04]  /*157c0*/  STL.64 [R1+0x8c0], R18 ;  /* 0x0008c01201007387 */ /* 0x0041e80000100a00 */
[----:B0-----:R-:W2:Y:S01]  /*157d0*/  LDL.LU.64 R18, [R1+0x48] ;  /* 0x0000480001127983 */ /* 0x001ea20000300a00 */
[----:B------:R-:W3:Y:S02]  /*157e0*/  LDL.LU.64 R4, [R1+0x5f0] ;  /* 0x0005f00001047983 */ /* 0x000ee40000300a00 */
[----:B------:R-:W-:Y:S01]  /*157f0*/  STL.64 [R1+0x8a0], R6 ;  /* 0x0008a00601007387 */ /* 0x000fe20000100a00 */
[----:B---3--:R0:W-:Y:S04]  /*15800*/  STL.64 [R1+0x898], R4 ;  /* 0x0008980401007387 */ /* 0x0081e80000100a00 */
[----:B0-----:R-:W3:Y:S01]  /*15810*/  LDL.LU R4, [R1+0x480] ;  /* 0x0004800001047983 */ /* 0x001ee20000300800 */
[----:B------:R-:W3:Y:S02]  /*15820*/  LDL.LU R5, [R1+0x484] ;  /* 0x0004840001057983 */ /* 0x000ee40000300800 */
[----:B------:R-:W4:Y:S02]  /*15830*/  LDL.LU R6, [R1+0x488] ;  /* 0x0004880001067983 */ /* 0x000f240000300800 */
[----:B------:R-:W4:Y:S02]  /*15840*/  LDL.LU R7, [R1+0x48c] ;  /* 0x00048c0001077983 */ /* 0x000f240000300800 */
[----:B----4-:R-:W-:Y:S01]  /*15850*/  STL.64 [R1+0x8b8], R6 ;  /* 0x0008b80601007387 */ /* 0x010fe20000100a00 */
[----:B---3--:R0:W-:Y:S03]  /*15860*/  STL.64 [R1+0x8b0], R4 ;  /* 0x0008b00401007387 */ /* 0x0081e60000100a00 */
[----:B0-----:R-:W3:Y:S01]  /*15870*/  LDL.LU R4, [R1+0x490] ;  /* 0x0004900001047983 */ /* 0x001ee20000300800 */
[----:B------:R-:W3:Y:S02]  /*15880*/  LDL.LU R5, [R1+0x494] ;  /* 0x0004940001057983 */ /* 0x000ee40000300800 */
[----:B------:R-:W4:Y:S02]  /*15890*/  LDL.LU R6, [R1+0x498] ;  /* 0x0004980001067983 */ /* 0x000f240000300800 */
[----:B------:R-:W4:Y:S02]  /*158a0*/  LDL.LU R7, [R1+0x49c] ;  /* 0x00049c0001077983 */ /* 0x000f240000300800 */
[----:B----4-:R-:W-:Y:S01]  /*158b0*/  STL.64 [R1+0x8d0], R6 ;  /* 0x0008d00601007387 */ /* 0x010fe20000100a00 */
[----:B---3--:R0:W-:Y:S03]  /*158c0*/  STL.64 [R1+0x8c8], R4 ;  /* 0x0008c80401007387 */ /* 0x0081e60000100a00 */
[----:B0-----:R-:W2:Y:S01]  /*158d0*/  LDL.LU R4, [R1+0x4a0] ;  /* 0x0004a00001047983 */ /* 0x001ea20000300800 */
[----:B------:R-:W2:Y:S02]  /*158e0*/  LDL.LU R5, [R1+0x4a4] ;  /* 0x0004a40001057983 */ /* 0x000ea40000300800 */
[----:B------:R-:W2:Y:S02]  /*158f0*/  LDL.LU R6, [R1+0x4a8] ;  /* 0x0004a80001067983 */ /* 0x000ea40000300800 */
[----:B------:R-:W2:Y:S01]  /*15900*/  LDL.LU R7, [R1+0x4ac] ;  /* 0x0004ac0001077983 */ /* 0x000ea20000300800 */
[----:B------:R-:W3:Y:S01]  /*15910*/  LDL.LU.64 R8, [R1+0x600] ;  /* 0x0006000001087983 */ /* 0x000ee20000300a00 */
[----:B------:R-:W-:Y:S02]  /*15920*/  STL.64 [R1+0x888], R10 ;  /* 0x0008880a01007387 */ /* 0x000fe40000100a00 */
[----:B------:R-:W-:-:S02]  /*15930*/  IMAD.MOV.U32 R14, RZ, RZ, R22 ;  /* 0x000000ffff0e7224 */ /* 0x000fc400078e0016 */
[----:B------:R-:W-:Y:S01]  /*15940*/  IMAD.MOV.U32 R15, RZ, RZ, R23 ;  /* 0x000000ffff0f7224 */ /* 0x000fe200078e0017 */
[----:B---3--:R0:W-:Y:S04]  /*15950*/  STL.64 [R1+0x880], R8 ;  /* 0x0008800801007387 */ /* 0x0081e80000100a00 */
[----:B0-----:R-:W3:Y:S01]  /*15960*/  LDL.LU R8, [R1+0x470] ;  /* 0x0004700001087983 */ /* 0x001ee20000300800 */
[----:B------:R-:W3:Y:S02]  /*15970*/  LDL.LU R9, [R1+0x474] ;  /* 0x0004740001097983 */ /* 0x000ee40000300800 */
[----:B------:R-:W3:Y:S02]  /*15980*/  LDL.LU R10, [R1+0x478] ;  /* 0x00047800010a7983 */ /* 0x000ee40000300800 */
[----:B------:R-:W3:Y:S01]  /*15990*/  LDL.LU R11, [R1+0x47c] ;  /* 0x00047c00010b7983 */ /* 0x000ee20000300800 */
[----:B------:R-:W-:Y:S01]  /*159a0*/  STL.64 [R1+0x860], R14 ;  /* 0x0008600e01007387 */ /* 0x000fe20000100a00 */
[----:B------:R0:W-:Y:S03]  /*159b0*/  STL.64 [R1+0x858], R12 ;  /* 0x0008580c01007387 */ /* 0x0001e60000100a00 */
[----:B0-----:R-:W4:Y:S01]  /*159c0*/  LDL.LU R12, [R1+0x420] ;  /* 0x00042000010c7983 */ /* 0x001f220000300800 */
[----:B------:R-:W4:Y:S02]  /*159d0*/  LDL.LU R13, [R1+0x424] ;  /* 0x00042400010d7983 */ /* 0x000f240000300800 */
[----:B------:R-:W3:Y:S02]  /*159e0*/  LDL.LU R14, [R1+0x428] ;  /* 0x00042800010e7983 */ /* 0x000ee40000300800 */
[----:B------:R-:W3:Y:S01]  /*159f0*/  LDL.LU R15, [R1+0x42c] ;  /* 0x00042c00010f7983 */ /* 0x000ee20000300800 */
[----:B--2---:R-:W-:Y:S01]  /*15a00*/  HMMA.16816.F32.BF16 R4, R24, R18, R4 ;  /* 0x000000121804723c */ /* 0x004fe20000041804 */
[----:B------:R-:W-:-:S02]  /*15a10*/  IMAD.MOV.U32 R21, RZ, RZ, R18 ;  /* 0x000000ffff157224 */ /* 0x000fc400078e0012 */
        /* <DEDUP_REMOVED lines=28> */
[----:B------:R-:W4:Y:S02]  /*15be0*/  LDL.LU.64 R4, [R1+0x898] ;  /* 0x0008980001047983 */ /* 0x000f240000300a00 */
        /* <DEDUP_REMOVED lines=8> */
[----:B------:R-:W3:Y:S02]  /*15c70*/  LDL.LU.64 R8, [R1+0x880] ;  /* 0x0008800001087983 */ /* 0x000ee40000300a00 */
[----:B------:R-:W3:Y:S02]  /*15c80*/  LDL.LU.64 R18, [R1+0x878] ;  /* 0x0008780001127983 */ /* 0x000ee40000300a00 */
[----:B------:R-:W-:-:S04]  /*15c90*/  IMAD.MOV.U32 R22, RZ, RZ, c[0x0][0x18c] ;  /* 0x00006300ff167624 */ /* 0x000fc800078e00ff */
[----:B------:R-:W-:-:S04]  /*15ca0*/  IMAD.SHL.U32 R22, R22, 0x40, RZ ;  /* 0x0000004016167824 */ /* 0x000fc800078e00ff */
[----:B----4-:R-:W-:-:S05]  /*15cb0*/  IMAD.WIDE R4, R22, 0x2, R4 ;  /* 0x0000000216047825 */ /* 0x010fca00078e0204 */
[----:B------:R-:W-:Y:S01]  /*15cc0*/  STL [R1+0x568], R4 ;  /* 0x0005680401007387 */ /* 0x000fe20000100800 */
[----:B------:R0:W-:Y:S03]  /*15cd0*/  STL [R1+0x564], R5 ;  /* 0x0005640501007387 */ /* 0x0001e60000100800 */
[----:B0-----:R-:W4:Y:S01]  /*15ce0*/  LDL.LU.64 R4, [R1+0x608] ;  /* 0x0006080001047983 */ /* 0x001f220000300a00 */
[----:B--2---:R-:W-:Y:S01]  /*15cf0*/  HMMA.16816.F32.BF16 R12, R24, R10, R12 ;  /* 0x0000000a180c723c */ /* 0x004fe2000004180c */
[C---:B---3--:R-:W-:Y:S02]  /*15d00*/  IMAD.WIDE R16, R22.reuse, 0x2, R18 ;  /* 0x0000000216107825 */ /* 0x048fe400078e0212 */
[----:B------:R-:W2:Y:S03]  /*15d10*/  LDL.LU.64 R18, [R1+0x638] ;  /* 0x0006380001127983 */ /* 0x000ea60000300a00 */
[----:B------:R-:W-:Y:S11]  /*15d20*/  STL [R1+0x560], R16 ;  /* 0x0005601001007387 */ /* 0x000ff60000100800 */
[----:B------:R-:W-:Y:S06]  /*15d30*/  @!UPT UIADD3 URZ, URZ, URZ, URZ ;  /* 0x0000003f3f3ff290 */ /* 0x000fec000fffe03f */
[----:B------:R-:W-:Y:S01]  /*15d40*/  STL.64 [R1+0x2d0], R12 ;  /* 0x0002d00c01007387 */ /* 0x000fe20000100a00 */
[----:B------:R0:W-:Y:S03]  /*15d50*/  STL.64 [R1+0x2d8], R14 ;  /* 0x0002d80e01007387 */ /* 0x0001e60000100a00 */
[----:B0-----:R-:W3:Y:S01]  /*15d60*/  LDL.LU.64 R14, [R1+0x870] ;  /* 0x00087000010e7983 */ /* 0x001ee20000300a00 */
[----:B------:R-:W3:Y:S02]  /*15d70*/  LDL.LU.64 R12, [R1+0x868] ;  /* 0x00086800010c7983 */ /* 0x000ee40000300a00 */
[----:B------:R-:W-:-:S04]  /*15d80*/  IMAD.WIDE R8, R22, 0x2, R8 ;  /* 0x0000000216087825 */ /* 0x000fc800078e0208 */
[----:B----4-:R-:W-:Y:S01]  /*15d90*/  IMAD.WIDE R4, R22, 0x2, R4 ;  /* 0x0000000216047825 */ /* 0x010fe200078e0204 */
[----:B------:R0:W-:Y:S04]  /*15da0*/  STL [R1+0x55c], R17 ;  /* 0x00055c1101007387 */ /* 0x0001e80000100800 */
[----:B0-----:R-:W4:Y:S01]  /*15db0*/  LDL.LU.64 R16, [R1+0x610] ;  /* 0x0006100001107983 */ /* 0x001f220000300a00 */
[----:B------:R-:W-:Y:S02]  /*15dc0*/  STL [R1+0x558], R8 ;  /* 0x0005580801007387 */ /* 0x000fe40000100800 */
[----:B------:R0:W-:Y:S02]  /*15dd0*/  STL [R1+0x554], R9 ;  /* 0x0005540901007387 */ /* 0x0001e40000100800 */
[----:B0-----:R-:W2:Y:S01]  /*15de0*/  LDL.LU.64 R8, [R1+0x618] ;  /* 0x0006180001087983 */ /* 0x001ea20000300a00 */
[----:B------:R-:W-:Y:S02]  /*15df0*/  STL [R1+0x550], R4 ;  /* 0x0005500401007387 */ /* 0x000fe40000100800 */
[----:B------:R0:W-:Y:S02]  /*15e00*/  STL [R1+0x54c], R5 ;  /* 0x00054c0501007387 */ /* 0x0001e40000100800 */
[----:B0-----:R-:W2:Y:S01]  /*15e10*/  LDL.LU.64 R4, [R1+0x620] ;  /* 0x0006200001047983 */ /* 0x001ea20000300a00 */
[----:B---3--:R-:W-:Y:S03]  /*15e20*/  HMMA.16816.F32.BF16 R24, R24, R6, R12 ;  /* 0x000000061818723c */ /* 0x008fe6000004180c */
[----:B------:R-:W3:Y:S01]  /*15e30*/  LDL.LU.64 R14, [R1+0x860] ;  /* 0x00086000010e7983 */ /* 0x000ee20000300a00 */
[----:B------:R-:W2:Y:S11]  /*15e40*/  LDL.LU.64 R12, [R1+0x858] ;  /* 0x00085800010c7983 */ /* 0x000eb60000300a00 */
[----:B------:R-:W-:Y:S08]  /*15e50*/  @!UPT UIADD3 URZ, URZ, URZ, URZ ;  /* 0x0000003f3f3ff290 */ /* 0x000ff0000fffe03f */
[----:B------:R0:W-:Y:S04]  /*15e60*/  STL.64 [R1+0x738], R26 ;  /* 0x0007381a01007387 */ /* 0x0001e80000100a00 */
[----:B0-----:R-:W2:Y:S01]  /*15e70*/  LDL.LU.64 R26, [R1+0x650] ;  /* 0x00065000011a7983 */ /* 0x001ea20000300a00 */
[----:B------:R0:W-:Y:S03]  /*15e80*/  STL.64 [R1+0x730], R24 ;  /* 0x0007301801007387 */ /* 0x0001e60000100a00 */
[----:B0-----:R-:W3:Y:S04]  /*15e90*/  LDL.LU.64 R24, [R1+0x658] ;  /* 0x0006580001187983 */ /* 0x001ee80000300a00 */
[----:B--2---:R-:W-:Y:S04]  /*15ea0*/  STL.64 [R1+0x818], R26 ;  /* 0x0008181a01007387 */ /* 0x004fe80000100a00 */
[----:B---3--:R0:W-:Y:S04]  /*15eb0*/  STL.64 [R1+0x810], R24 ;  /* 0x0008101801007387 */ /* 0x0081e80000100a00 */
[----:B0-----:R-:W2:Y:S01]  /*15ec0*/  LDL.LU.64 R24, [R1+0x648] ;  /* 0x0006480001187983 */ /* 0x001ea20000300a00 */
[----:B------:R-:W-:-:S02]  /*15ed0*/  IMAD.MOV.U32 R26, RZ, RZ, R14 ;  /* 0x000000ffff1a7224 */ /* 0x000fc400078e000e */
[----:B------:R-:W-:Y:S02]  /*15ee0*/  IMAD.MOV.U32 R27, RZ, RZ, R15 ;  /* 0x000000ffff1b7224 */ /* 0x000fe400078e000f */
[----:B------:R-:W3:Y:S01]  /*15ef0*/  LDL.LU R14, [R1+0x854] ;  /* 0x00085400010e7983 */ /* 0x000ee20000300800 */
[----:B------:R-:W3:Y:S01]  /*15f00*/  LDL.LU R15, [R1+0x850] ;  /* 0x00085000010f7983 */ /* 0x000ee20000300800 */
[----:B----4-:R-:W-:-:S04]  /*15f10*/  IMAD.WIDE R16, R22, 0x2, R16 ;  /* 0x0000000216107825 */ /* 0x010fc800078e0210 */
[----:B------:R-:W-:Y:S01]  /*15f20*/  STL.64 [R1+0x838], R26 ;  /* 0x0008381a01007387 */ /* 0x000fe20000100a00 */
[----:B--2---:R0:W-:Y:S04]  /*15f30*/  STL.64 [R1+0x830], R24 ;  /* 0x0008301801007387 */ /* 0x0041e80000100a00 */
[----:B0-----:R-:W2:Y:S01]  /*15f40*/  LDL.LU.64 R24, [R1+0x630] ;  /* 0x0006300001187983 */ /* 0x001ea20000300a00 */
[----:B------:R-:W3:Y:S02]  /*15f50*/  LDL.LU R26, [R1+0x68] ;  /* 0x00006800011a7983 */ /* 0x000ee40000300800 */
[----:B------:R-:W3:Y:S02]  /*15f60*/  LDL.LU R27, [R1+0x6c] ;  /* 0x00006c00011b7983 */ /* 0x000ee40000300800 */
[----:B------:R-:W-:Y:S01]  /*15f70*/  STL [R1+0x548], R16 ;  /* 0x0005481001007387 */ /* 0x000fe20000100800 */
[----:B------:R0:W-:Y:S04]  /*15f80*/  STL [R1+0x544], R17 ;  /* 0x0005441101007387 */ /* 0x0001e80000100800 */
[----:B0-----:R-:W4:Y:S01]  /*15f90*/  LDL.LU.64 R16, [R1+0x628] ;  /* 0x0006280001107983 */ /* 0x001f220000300a00 */
[----:B------:R-:W-:-:S05]  /*15fa0*/  IMAD.WIDE R8, R22, 0x2, R8 ;  /* 0x0000000216087825 */ /* 0x000fca00078e0208 */
[----:B------:R-:W-:Y:S01]  /*15fb0*/  STL [R1+0x540], R8 ;  /* 0x0005400801007387 */ /* 0x000fe20000100800 */
[----:B------:R-:W-:Y:S02]  /*15fc0*/  STL [R1+0x53c], R9 ;  /* 0x00053c0901007387 */ /* 0x000fe40000100800 */
[----:B------:R-:W-:Y:S02]  /*15fd0*/  STL.64 [R1+0x848], R18 ;  /* 0x0008481201007387 */ /* 0x000fe40000100a00 */
[----:B----4-:R-:W-:-:S05]  /*15fe0*/  IMAD.WIDE R16, R22, 0x2, R16 ;  /* 0x0000000216107825 */ /* 0x010fca00078e0210 */
[----:B------:R0:W-:Y:S04]  /*15ff0*/  STL.64 [R1+0x840], R16 ;  /* 0x0008401001007387 */ /* 0x0001e80000100a00 */
[----:B0-----:R-:W3:Y:S01]  /*16000*/  LDL.LU R16, [R1+0x410] ;  /* 0x0004100001107983 */ /* 0x001ee20000300800 */
[----:B------:R-:W3:Y:S02]  /*16010*/  LDL.LU R17, [R1+0x414] ;  /* 0x0004140001117983 */ /* 0x000ee40000300800 */
[----:B------:R-:W3:Y:S02]  /*16020*/  LDL.LU R18, [R1+0x418] ;  /* 0x0004180001127983 */ /* 0x000ee40000300800 */
[----:B------:R-:W3:Y:S02]  /*16030*/  LDL.LU R19, [R1+0x41c] ;  /* 0x00041c0001137983 */ /* 0x000ee40000300800 */
[----:B------:R-:W-:-:S04]  /*16040*/  IMAD.WIDE R4, R22, 0x2, R4 ;  /* 0x0000000216047825 */ /* 0x000fc800078e0204 */
[C---:B--2---:R-:W-:Y:S01]  /*16050*/  IMAD.WIDE R8, R22.reuse, 0x2, R24 ;  /* 0x0000000216087825 */ /* 0x044fe200078e0218 */
[----:B------:R-:W-:Y:S03]  /*16060*/  STL [R1+0x538], R4 ;  /* 0x0005380401007387 */ /* 0x000fe60000100800 */
[----:B------:R-:W-:Y:S01]  /*16070*/  STL [R1+0x534], R5 ;  /* 0x0005340501007387 */ /* 0x000fe20000100800 */
[C---:B---3--:R-:W-:Y:S01]  /*16080*/  HMMA.16816.F32.BF16 R24, R12.reuse, R26, R16 ;  /* 0x0000001a0c18723c */ /* 0x048fe20000041810 */
[----:B------:R-:W2:Y:S01]  /*16090*/  LDL.LU.64 R18, [R1+0x848] ;  /* 0x0008480001127983 */ /* 0x000ea20000300a00 */
[----:B------:R-:W3:Y:S11]  /*160a0*/  LDL.LU.64 R16, [R1+0x840] ;  /* 0x0008400001107983 */ /* 0x000ef60000300a00 */
[----:B------:R-:W-:Y:S10]  /*160b0*/  @!UPT UIADD3 URZ, URZ, URZ, URZ ;  /* 0x0000003f3f3ff290 */ /* 0x000ff4000fffe03f */
[----:B------:R-:W-:Y:S01]  /*160c0*/  STL.64 [R1+0x2f0], R24 ;  /* 0x0002f01801007387 */ /* 0x000fe20000100a00 */
[----:B------:R0:W-:Y:S03]  /*160d0*/  STL.64 [R1+0x2f8], R26 ;  /* 0x0002f81a01007387 */ /* 0x0001e60000100a00 */
[----:B0-----:R-:W4:Y:S01]  /*160e0*/  LDL.LU.64 R26, [R1+0x838] ;  /* 0x00083800011a7983 */ /* 0x001f220000300a00 */
[----:B------:R-:W4:Y:S03]  /*160f0*/  LDL.LU.64 R24, [R1+0x830] ;  /* 0x0008300001187983 */ /* 0x000f260000300a00 */
[----:B---3--:R-:W-:Y:S01]  /*16100*/  STL [R1+0x530], R16 ;  /* 0x0005301001007387 */ /* 0x008fe20000100800 */
[----:B------:R0:W-:Y:S02]  /*16110*/  STL [R1+0x52c], R17 ;  /* 0x00052c1101007387 */ /* 0x0001e40000100800 */
[C---:B--2---:R-:W-:Y:S01]  /*16120*/  IMAD.WIDE R4, R22.reuse, 0x2, R18 ;  /* 0x0000000216047825 */ /* 0x044fe200078e0212 */
[----:B0-----:R-:W2:Y:S03]  /*16130*/  LDL.LU.64 R16, [R1+0x640] ;  /* 0x0006400001107983 */ /* 0x001ea60000300a00 */
[----:B------:R-:W3:Y:S02]  /*16140*/  LDL.LU.64 R18, [R1+0x680] ;  /* 0x0006800001127983 */ /* 0x000ee40000300a00 */
[----:B------:R-:W-:Y:S02]  /*16150*/  STL [R1+0x528], R8 ;  /* 0x0005280801007387 */ /* 0x000fe40000100800 */
[----:B------:R-:W-:Y:S02]  /*16160*/  STL [R1+0x524], R9 ;  /* 0x0005240901007387 */ /* 0x000fe40000100800 */
[C---:B--2---:R-:W-:Y:S01]  /*16170*/  IMAD.WIDE R16, R22.reuse, 0x2, R16 ;  /* 0x0000000216107825 */ /* 0x044fe200078e0210 */
[----:B---3--:R-:W-:Y:S04]  /*16180*/  STL.64 [R1+0x828], R18 ;  /* 0x0008281201007387 */ /* 0x008fe80000100a00 */
[----:B------:R0:W-:Y:S04]  /*16190*/  STL.64 [R1+0x820], R16 ;  /* 0x0008201001007387 */ /* 0x0001e80000100a00 */
[----:B0-----:R-:W2:Y:S01]  /*161a0*/  LDL.LU R16, [R1+0x350] ;  /* 0x0003500001107983 */ /* 0x001ea20000300800 */
[----:B------:R-:W2:Y:S02]  /*161b0*/  LDL.LU R17, [R1+0x354] ;  /* 0x0003540001117983 */ /* 0x000ea40000300800 */
[----:B------:R-:W2:Y:S02]  /*161c0*/  LDL.LU R18, [R1+0x358] ;  /* 0x0003580001127983 */ /* 0x000ea40000300800 */
[----:B------:R-:W2:Y:S02]  /*161d0*/  LDL.LU R19, [R1+0x35c] ;  /* 0x00035c0001137983 */ /* 0x000ea40000300800 */
[C---:B----4-:R-:W-:Y:S01]  /*161e0*/  IMAD.WIDE R8, R22.reuse, 0x2, R24 ;  /* 0x0000000216087825 */ /* 0x050fe200078e0218 */
[----:B------:R-:W-:Y:S03]  /*161f0*/  STL [R1+0x520], R4 ;  /* 0x0005200401007387 */ /* 0x000fe60000100800 */
[----:B------:R-:W-:Y:S01]  /*16200*/  STL [R1+0x51c], R5 ;  /* 0x00051c0501007387 */ /* 0x000fe20000100800 */
[----:B--2---:R-:W-:Y:S01]  /*16210*/  HMMA.16816.F32.BF16 R24, R12, R26, R16 ;  /* 0x0000001a0c18723c */ /* 0x004fe20000041810 */
[----:B------:R-:W2:Y:S01]  /*16220*/  LDL.LU.64 R18, [R1+0x828] ;  /* 0x0008280001127983 */ /* 0x000ea20000300a00 */
[----:B------:R-:W3:Y:S11]  /*16230*/  LDL.LU.64 R16, [R1+0x820] ;  /* 0x0008200001107983 */ /* 0x000ef60000300a00 */
[----:B------:R-:W-:Y:S10]  /*16240*/  @!UPT UIADD3 URZ, URZ, URZ, URZ ;  /* 0x0000003f3f3ff290 */ /* 0x000ff4000fffe03f */
[----:B------:R-:W-:Y:S01]  /*16250*/  STL.64 [R1+0x350], R24 ;  /* 0x0003501801007387 */ /* 0x000fe20000100a00 */
[----:B------:R0:W-:Y:S03]  /*16260*/  STL.64 [R1+0x358], R26 ;  /* 0x0003581a01007387 */ /* 0x0001e60000100a00 */
[----:B0-----:R-:W4:Y:S01]  /*16270*/  LDL.LU.64 R26, [R1+0x818] ;  /* 0x00081800011a7983 */ /* 0x001f220000300a00 */
[----:B------:R-:W2:Y:S02]  /*16280*/  LDL.LU.64 R24, [R1+0x810] ;  /* 0x0008100001187983 */ /* 0x000ea40000300a00 */
[----:B----4-:R-:W-:-:S04]  /*16290*/  IMAD.WIDE R4, R22, 0x2, R26 ;  /* 0x0000000216047825 */ /* 0x010fc800078e021a */
[----:B------:R-:W-:Y:S02]  /*162a0*/  IMAD.MOV.U32 R26, RZ, RZ, R28 ;  /* 0x000000ffff1a7224 */ /* 0x000fe400078e001c */
[----:B------:R-:W-:Y:S01]  /*162b0*/  IMAD.MOV.U32 R27, RZ, RZ, R20 ;  /* 0x000000ffff1b7224 */ /* 0x000fe200078e0014 */
[----:B------:R0:W5:Y:S01]  /*162c0*/  LDL.LU R28, [R1+0x80c] ;  /* 0x00080c00011c7983 */ /* 0x0001620000300800 */
[----:B------:R0:W5:Y:S02]  /*162d0*/  LDL.LU R20, [R1+0x808] ;  /* 0x0008080001147983 */ /* 0x0001640000300800 */
[----:B---3--:R-:W-:Y:S02]  /*162e0*/  STL [R1+0x518], R16 ;  /* 0x0005181001007387 */ /* 0x008fe40000100800 */
[----:B------:R2:W-:Y:S01]  /*162f0*/  STL [R1+0x514], R17 ;  /* 0x0005141101007387 */ /* 0x0005e20000100800 */
[----:B------:R-:W-:Y:S01]  /*16300*/  STL [R1+0x510], R8 ;  /* 0x0005100801007387 */ /* 0x000fe20000100800 */
[----:B------:R1:W-:Y:S02]  /*16310*/  STL [R1+0x50c], R9 ;  /* 0x00050c0901007387 */ /* 0x0003e40000100800 */
[----:B--2---:R-:W-:Y:S01]  /*16320*/  IMAD.WIDE R16, R22, 0x2, R24 ;  /* 0x0000000216107825 */ /* 0x004fe200078e0218 */
[----:B-1----:R-:W2:Y:S03]  /*16330*/  LDL.LU.64 R8, [R1+0x660] ;  /* 0x0006600001087983 */ /* 0x002ea60000300a00 */
[----:B------:R1:W-:Y:S02]  /*16340*/  STL.64 [R1+0x7e0], R18 ;  /* 0x0007e01201007387 */ /* 0x0003e40000100a00 */
[----:B------:R-:W-:Y:S02]  /*16350*/  STL.64 [R1+0x7d8], R16 ;  /* 0x0007d81001007387 */ /* 0x000fe40000100a00 */
[----:B-1----:R-:W-:-:S02]  /*16360*/  IMAD.MOV.U32 R18, RZ, RZ, R21 ;  /* 0x000000ffff127224 */ /* 0x002fc400078e0015 */
[----:B------:R-:W-:Y:S01]  /*16370*/  IMAD.MOV.U32 R19, RZ, RZ, R2 ;  /* 0x000000ffff137224 */ /* 0x000fe200078e0002 */
[----:B------:R0:W5:Y:S01]  /*16380*/  LDL.LU R21, [R1+0x804] ;  /* 0x0008040001157983 */ /* 0x0001620000300800 */
[----:B------:R-:W3:Y:S02]  /*16390*/  LDL.LU R2, [R1+0x800] ;  /* 0x0008000001027983 */ /* 0x000ee40000300800 */
[----:B------:R-:W4:Y:S02]  /*163a0*/  LDL.LU.64 R24, [R1+0x690] ;  /* 0x0006900001187983 */ /* 0x000f240000300a00 */
[----:B------:R-:W-:Y:S01]  /*163b0*/  STL.64 [R1+0x7c0], R26 ;  /* 0x0007c01a01007387 */ /* 0x000fe20000100a00 */
[----:B----4-:R1:W-:Y:S04]  /*163c0*/  STL.64 [R1+0x7b8], R24 ;  /* 0x0007b81801007387 */ /* 0x0103e80000100a00 */
[----:B-1----:R-:W4:Y:S01]  /*163d0*/  LDL.LU.64 R24, [R1+0x678] ;  /* 0x0006780001187983 */ /* 0x002f220000300a00 */
[----:B------:R-:W-:-:S02]  /*163e0*/  IMAD.MOV.U32 R26, RZ, RZ, R3 ;  /* 0x000000ffff1a7224 */ /* 0x000fc400078e0003 */
[----:B------:R-:W-:Y:S02]  /*163f0*/  IMAD.MOV.U32 R27, RZ, RZ, R0 ;  /* 0x000000ffff1b7224 */ /* 0x000fe400078e0000 */
[----:B------:R-:W2:Y:S01]  /*16400*/  LDL.LU R3, [R1+0x7fc] ;  /* 0x0007fc0001037983 */ /* 0x000ea20000300800 */
[----:B------:R-:W2:Y:S02]  /*16410*/  LDL.LU R0, [R1+0x7f8] ;  /* 0x0007f80001007983 */ /* 0x000ea40000300800 */
[----:B------:R-:W-:Y:S02]  /*16420*/  STL.64 [R1+0x7f0], R26 ;  /* 0x0007f01a01007387 */ /* 0x000fe40000100a00 */
[----:B----4-:R1:W-:Y:S04]  /*16430*/  STL.64 [R1+0x7e8], R24 ;  /* 0x0007e81801007387 */ /* 0x0103e80000100a00 */
[----:B-1----:R-:W4:Y:S01]  /*16440*/  LDL.LU R24, [R1+0x340] ;  /* 0x0003400001187983 */ /* 0x002f220000300800 */
[----:B------:R-:W4:Y:S02]  /*16450*/  LDL.LU R25, [R1+0x344] ;  /* 0x0003440001197983 */ /* 0x000f240000300800 */
[----:B------:R-:W4:Y:S02]  /*16460*/  LDL.LU R26, [R1+0x348] ;  /* 0x00034800011a7983 */ /* 0x000f240000300800 */
[----:B------:R-:W4:Y:S01]  /*16470*/  LDL.LU R27, [R1+0x34c] ;  /* 0x00034c00011b7983 */ /* 0x000f220000300800 */
[----:B------:R-:W-:Y:S01]  /*16480*/  STL [R1+0x508], R4 ;  /* 0x0005080401007387 */ /* 0x000fe20000100800 */
[----:B------:R1:W-:Y:S03]  /*16490*/  STL [R1+0x504], R5 ;  /* 0x0005040501007387 */ /* 0x0003e60000100800 */
[----:B-1----:R-:W2:Y:S01]  /*164a0*/  LDL.LU.64 R4, [R1+0x668] ;  /* 0x0006680001047983 */ /* 0x002ea20000300a00 */
[----:B----4-:R-:W-:Y:S03]  /*164b0*/  HMMA.16816.F32.BF16 R16, R12, R18, R24 ;  /* 0x000000120c10723c */ /* 0x010fe60000041818 */
[----:B------:R-:W4:Y:S01]  /*164c0*/  LDL.LU.64 R26, [R1+0x7f0] ;  /* 0x0007f000011a7983 */ /* 0x000f220000300a00 */
[----:B------:R-:W3:Y:S11]  /*164d0*/  LDL.LU.64 R24, [R1+0x7e8] ;  /* 0x0007e80001187983 */ /* 0x000ef60000300a00 */
[----:B------:R-:W-:Y:S08]  /*164e0*/  @!UPT UIADD3 URZ, URZ, URZ, URZ ;  /* 0x0000003f3f3ff290 */ /* 0x000ff0000fffe03f */
[----:B------:R-:W-:Y:S01]  /*164f0*/  STL.64 [R1+0x340], R16 ;  /* 0x0003401001007387 */ /* 0x000fe20000100a00 */
[----:B------:R1:W-:Y:S03]  /*16500*/  STL.64 [R1+0x348], R18 ;  /* 0x0003481201007387 */ /* 0x0003e60000100a00 */
[----:B-1----:R-:W3:Y:S01]  /*16510*/  LDL.LU.64 R18, [R1+0x7e0] ;  /* 0x0007e00001127983 */ /* 0x002ee20000300a00 */
[----:B------:R-:W3:Y:S02]  /*16520*/  LDL.LU.64 R16, [R1+0x7d8] ;  /* 0x0007d80001107983 */ /* 0x000ee40000300a00 */
[C---:B--2---:R-:W-:Y:S01]  /*16530*/  IMAD.WIDE R8, R22.reuse, 0x2, R8 ;  /* 0x0000000216087825 */ /* 0x044fe200078e0208 */
[----:B---3--:R-:W-:Y:S03]  /*16540*/  STL [R1+0x500], R16 ;  /* 0x0005001001007387 */ /* 0x008fe60000100800 */
[----:B------:R1:W-:Y:S02]  /*16550*/  STL [R1+0x4fc], R17 ;  /* 0x0004fc1101007387 */ /* 0x0003e40000100800 */
[----:B-1----:R-:W2:Y:S01]  /*16560*/  LDL.LU.64 R16, [R1+0x670] ;  /* 0x0006700001107983 */ /* 0x002ea20000300a00 */
[----:B------:R-:W-:Y:S02]  /*16570*/  STL [R1+0x4f8], R8 ;  /* 0x0004f80801007387 */ /* 0x000fe40000100800 */
[----:B------:R-:W-:Y:S02]  /*16580*/  STL [R1+0x4f4], R9 ;  /* 0x0004f40901007387 */ /* 0x000fe40000100800 */
[----:B------:R-:W-:Y:S02]  /*16590*/  STL.64 [R1+0x7d0], R18 ;  /* 0x0007d01201007387 */ /* 0x000fe40000100a00 */
[----:B--2---:R-:W-:-:S05]  /*165a0*/  IMAD.WIDE R16, R22, 0x2, R16 ;  /* 0x0000000216107825 */ /* 0x004fca00078e0210 */
[----:B------:R1:W-:Y:S04]  /*165b0*/  STL.64 [R1+0x7c8], R16 ;  /* 0x0007c81001007387 */ /* 0x0003e80000100a00 */
[----:B-1----:R-:W4:Y:S01]  /*165c0*/  LDL.LU R16, [R1+0x330] ;  /* 0x0003300001107983 */ /* 0x002f220000300800 */
[----:B------:R-:W4:Y:S02]  /*165d0*/  LDL.LU R17, [R1+0x334] ;  /* 0x0003340001117983 */ /* 0x000f240000300800 */
[----:B------:R-:W4:Y:S02]  /*165e0*/  LDL.LU R18, [R1+0x338] ;  /* 0x0003380001127983 */ /* 0x000f240000300800 */
[----:B------:R-:W4:Y:S02]  /*165f0*/  LDL.LU R19, [R1+0x33c] ;  /* 0x00033c0001137983 */ /* 0x000f240000300800 */
[----:B------:R-:W-:-:S04]  /*16600*/  IMAD.WIDE R4, R22, 0x2, R4 ;  /* 0x0000000216047825 */ /* 0x000fc800078e0204 */
[C---:B------:R-:W-:Y:S01]  /*16610*/  IMAD.WIDE R8, R22.reuse, 0x2, R24 ;  /* 0x0000000216087825 */ /* 0x040fe200078e0218 */
[----:B------:R-:W-:Y:S03]  /*16620*/  STL [R1+0x4f0], R4 ;  /* 0x0004f00401007387 */ /* 0x000fe60000100800 */
[----:B------:R-:W-:Y:S01]  /*16630*/  STL [R1+0x4ec], R5 ;  /* 0x0004ec0501007387 */ /* 0x000fe20000100800 */
[C---:B----4-:R-:W-:Y:S01]  /*16640*/  HMMA.16816.F32.BF16 R24, R12.reuse, R26, R16 ;  /* 0x0000001a0c18723c */ /* 0x050fe20000041810 */
[----:B------:R-:W2:Y:S01]  /*16650*/  LDL.LU.64 R18, [R1+0x7d0] ;  /* 0x0007d00001127983 */ /* 0x000ea20000300a00 */
[----:B------:R-:W3:Y:S11]  /*16660*/  LDL.LU.64 R16, [R1+0x7c8] ;  /* 0x0007c80001107983 */ /* 0x000ef60000300a00 */
[----:B------:R-:W-:Y:S10]  /*16670*/  @!UPT UIADD3 URZ, URZ, URZ, URZ ;  /* 0x0000003f3f3ff290 */ /* 0x000ff4000fffe03f */
[----:B------:R-:W-:Y:S01]  /*16680*/  STL.64 [R1+0x330], R24 ;  /* 0x0003301801007387 */ /* 0x000fe20000100a00 */
[----:B------:R1:W-:Y:S03]  /*16690*/  STL.64 [R1+0x338], R26 ;  /* 0x0003381a01007387 */ /* 0x0003e60000100a00 */
[----:B-1----:R-:W4:Y:S01]  /*166a0*/  LDL.LU.64 R26, [R1+0x7c0] ;  /* 0x0007c000011a7983 */ /* 0x002f220000300a00 */
[----:B------:R-:W4:Y:S03]  /*166b0*/  LDL.LU.64 R24, [R1+0x7b8] ;  /* 0x0007b80001187983 */ /* 0x000f260000300a00 */
[----:B---3--:R-:W-:Y:S01]  /*166c0*/  STL [R1+0x4e8], R16 ;  /* 0x0004e81001007387 */ /* 0x008fe20000100800 */
[----:B------:R1:W-:Y:S02]  /*166d0*/  STL [R1+0x4e4], R17 ;  /* 0x0004e41101007387 */ /* 0x0003e40000100800 */
[C---:B--2---:R-:W-:Y:S01]  /*166e0*/  IMAD.WIDE R4, R22.reuse, 0x2, R18 ;  /* 0x0000000216047825 */ /* 0x044fe200078e0212 */
[----:B-1----:R-:W2:Y:S03]  /*166f0*/  LDL.LU.64 R16, [R1+0x688] ;  /* 0x0006880001107983 */ /* 0x002ea60000300a00 */
[----:B------:R-:W-:Y:S02]  /*16700*/  STL [R1+0x4e0], R8 ;  /* 0x0004e00801007387 */ /* 0x000fe40000100800 */
[----:B------:R-:W-:Y:S02]  /*16710*/  STL [R1+0x4dc], R9 ;  /* 0x0004dc0901007387 */ /* 0x000fe40000100800 */
[----:B------:R-:W3:Y:S02]  /*16720*/  LDL.LU.64 R18, [R1+0x6b8] ;  /* 0x0006b80001127983 */ /* 0x000ee40000300a00 */
[C---:B--2---:R-:W-:Y:S01]  /*16730*/  IMAD.WIDE R16, R22.reuse, 0x2, R16 ;  /* 0x0000000216107825 */ /* 0x044fe200078e0210 */
[----:B---3--:R-:W-:Y:S04]  /*16740*/  STL.64 [R1+0x7b0], R18 ;  /* 0x0007b01201007387 */ /* 0x008fe80000100a00 */
[----:B------:R1:W-:Y:S02]  /*16750*/  STL.64 [R1+0x7a8], R16 ;  /* 0x0007a81001007387 */ /* 0x0003e40000100a00 */
[----:B-1----:R-:W2:Y:S01]  /*16760*/  LDL.LU R16, [R1+0x320] ;  /* 0x0003200001107983 */ /* 0x002ea20000300800 */
[----:B------:R-:W2:Y:S02]  /*16770*/  LDL.LU R17, [R1+0x324] ;  /* 0x0003240001117983 */ /* 0x000ea40000300800 */
[----:B------:R-:W2:Y:S02]  /*16780*/  LDL.LU R18, [R1+0x328] ;  /* 0x0003280001127983 */ /* 0x000ea40000300800 */
[----:B------:R-:W2:Y:S02]  /*16790*/  LDL.LU R19, [R1+0x32c] ;  /* 0x00032c0001137983 */ /* 0x000ea40000300800 */
[----:B----4-:R-:W-:Y:S01]  /*167a0*/  IMAD.WIDE R8, R22, 0x2, R24 ;  /* 0x0000000216087825 */ /* 0x010fe200078e0218 */
[----:B------:R-:W-:Y:S03]  /*167b0*/  STL [R1+0x4d8], R4 ;  /* 0x0004d80401007387 */ /* 0x000fe60000100800 */
[----:B------:R1:W-:Y:S02]  /*167c0*/  STL [R1+0x4d4], R5 ;  /* 0x0004d40501007387 */ /* 0x0003e40000100800 */
[----:B-1----:R-:W3:Y:S01]  /*167d0*/  LDL.LU.64 R4, [R1+0x698] ;  /* 0x0006980001047983 */ /* 0x002ee20000300a00 */
[----:B--2---:R-:W-:Y:S03]  /*167e0*/  HMMA.16816.F32.BF16 R24, R12, R26, R16 ;  /* 0x0000001a0c18723c */ /* 0x004fe60000041810 */
[----:B------:R-:W2:Y:S01]  /*167f0*/  LDL.LU.64 R18, [R1+0x7b0] ;  /* 0x0007b00001127983 */ /* 0x000ea20000300a00 */
[----:B------:R-:W4:Y:S11]  /*16800*/  LDL.LU.64 R16, [R1+0x7a8] ;  /* 0x0007a80001107983 */ /* 0x000f360000300a00 */
[----:B------:R-:W-:Y:S08]  /*16810*/  @!UPT UIADD3 URZ, URZ, URZ, URZ ;  /* 0x0000003f3f3ff290 */ /* 0x000ff0000fffe03f */
[----:B------:R1:W-:Y:S01]  /*16820*/  STL.64 [R1+0x320], R24 ;  /* 0x0003201801007387 */ /* 0x0003e20000100a00 */
[----:B------:R0:W-:Y:S03]  /*16830*/  STL.64 [R1+0x328], R26 ;  /* 0x0003281a01007387 */ /* 0x0001e60000100a00 */
[----:B-1----:R-:W2:Y:S01]  /*16840*/  LDL.LU R24, [R1+0x400] ;  /* 0x0004000001187983 */ /* 0x002ea20000300800 */
[----:B0-----:R-:W-:Y:S02]  /*16850*/  IMAD.MOV.U32 R26, RZ, RZ, R3 ;  /* 0x000000ffff1a7224 */ /* 0x001fe400078e0003 */
[----:B------:R-:W-:Y:S02]  /*16860*/  IMAD.MOV.U32 R27, RZ, RZ, R2 ;  /* 0x000000ffff1b7224 */ /* 0x000fe400078e0002 */
[----:B------:R-:W-:Y:S02]  /*16870*/  IMAD.MOV.U32 R25, RZ, RZ, R0 ;  /* 0x000000ffff197224 */ /* 0x000fe400078e0000 */
[----:B------:R-:W3:Y:S01]  /*16880*/  LDL.LU R0, [R1+0x7a4] ;  /* 0x0007a40001007983 */ /* 0x000ee20000300800 */
[----:B------:R-:W3:Y:S02]  /*16890*/  LDL.LU R3, [R1+0x7a0] ;  /* 0x0007a00001037983 */ /* 0x000ee40000300800 */
[----:B------:R-:W3:Y:S02]  /*168a0*/  LDL.LU R2, [R1+0x79c] ;  /* 0x00079c0001027983 */ /* 0x000ee40000300800 */
[----:B------:R-:W-:Y:S01]  /*168b0*/  STL.64 [R1+0x750], R26 ;  /* 0x0007501a01007387 */ /* 0x000fe20000100a00 */
[----:B--2---:R0:W-:Y:S04]  /*168c0*/  STL.64 [R1+0x748], R24 ;  /* 0x0007481801007387 */ /* 0x0041e80000100a00 */
[----:B0-----:R-:W2:Y:S01]  /*168d0*/  LDL.LU R24, [R1+0x300] ;  /* 0x0003000001187983 */ /* 0x001ea20000300800 */
[----:B------:R-:W2:Y:S02]  /*168e0*/  LDL.LU R25, [R1+0x304] ;  /* 0x0003040001197983 */ /* 0x000ea40000300800 */
[----:B------:R-:W2:Y:S02]  /*168f0*/  LDL.LU R26, [R1+0x308] ;  /* 0x00030800011a7983 */ /* 0x000ea40000300800 */
[----:B------:R-:W2:Y:S02]  /*16900*/  LDL.LU R27, [R1+0x30c] ;  /* 0x00030c00011b7983 */ /* 0x000ea40000300800 */
[----:B--2---:R0:W-:Y:S01]  /*16910*/  STL.64 [R1+0x770], R26 ;  /* 0x0007701a01007387 */ /* 0x0041e20000100a00 */
[----:B------:R1:W-:Y:S02]  /*16920*/  STL.64 [R1+0x768], R24 ;  /* 0x0007681801007387 */ /* 0x0003e40000100a00 */
[----:B0-----:R-:W-:Y:S01]  /*16930*/  IMAD.MOV.U32 R26, RZ, RZ, R29 ;  /* 0x000000ffff1a7224 */ /* 0x001fe200078e001d */
[----:B-1----:R-:W2:Y:S01]  /*16940*/  LDL.LU.64 R24, [R1+0x6a8] ;  /* 0x0006a80001187983 */ /* 0x002ea20000300a00 */
[----:B------:R-:W2:Y:S02]  /*16950*/  LDL.LU R29, [R1+0x798] ;  /* 0x00079800011d7983 */ /* 0x000ea40000300800 */
[----:B----4-:R-:W-:Y:S02]  /*16960*/  STL [R1+0x4d0], R16 ;  /* 0x0004d01001007387 */ /* 0x010fe40000100800 */
[----:B------:R0:W-:Y:S02]  /*16970*/  STL [R1+0x4cc], R17 ;  /* 0x0004cc1101007387 */ /* 0x0001e40000100800 */
[----:B0-----:R-:W4:Y:S01]  /*16980*/  LDL.LU.64 R16, [R1+0x6a0] ;  /* 0x0006a00001107983 */ /* 0x001f220000300a00 */
[----:B------:R-:W-:Y:S02]  /*16990*/  STL [R1+0x4c8], R8 ;  /* 0x0004c80801007387 */ /* 0x000fe40000100800 */
[----:B------:R-:W-:Y:S02]  /*169a0*/  STL [R1+0x4c4], R9 ;  /* 0x0004c40901007387 */ /* 0x000fe40000100800 */
[----:B------:R3:W-:Y:S02]  /*169b0*/  STL.64 [R1+0x780], R18 ;  /* 0x0007801201007387 */ /* 0x0007e40000100a00 */
[----:B---3--:R-:W-:-:S02]  /*169c0*/  IMAD.MOV.U32 R18, RZ, RZ, R3 ;  /* 0x000000ffff127224 */ /* 0x008fc400078e0003 */
[----:B------:R-:W-:Y:S02]  /*169d0*/  IMAD.MOV.U32 R27, RZ, RZ, R23 ;  /* 0x000000ffff1b7224 */ /* 0x000fe400078e0017 */
[----:B------:R-:W-:Y:S02]  /*169e0*/  IMAD.MOV.U32 R19, RZ, RZ, R0 ;  /* 0x000000ffff137224 */ /* 0x000fe400078e0000 */
[----:B----4-:R-:W-:-:S05]  /*169f0*/  IMAD.WIDE R16, R22, 0x2, R16 ;  /* 0x0000000216107825 */ /* 0x010fca00078e0210 */
[----:B------:R2:W-:Y:S02]  /*16a00*/  STL.64 [R1+0x778], R16 ;  /* 0x0007781001007387 */ /* 0x0005e40000100a00 */
[----:B--2---:R-:W-:Y:S02]  /*16a10*/  IMAD.MOV.U32 R16, RZ, RZ, R29 ;  /* 0x000000ffff107224 */ /* 0x004fe400078e001d */
[----:B------:R-:W-:Y:S01]  /*16a20*/  IMAD.MOV.U32 R17, RZ, RZ, R2 ;  /* 0x000000ffff117224 */ /* 0x000fe200078e0002 */
[----:B------:R0:W5:Y:S01]  /*16a30*/  LDL.LU R29, [R1+0x794] ;  /* 0x00079400011d7983 */ /* 0x0001620000300800 */
[----:B------:R-:W2:Y:S02]  /*16a40*/  LDL.LU R2, [R1+0x790] ;  /* 0x0007900001027983 */ /* 0x000ea40000300800 */
[----:B------:R-:W2:Y:S02]  /*16a50*/  LDL.LU R3, [R1+0x78c] ;  /* 0x00078c0001037983 */ /* 0x000ea40000300800 */
[----:B------:R-:W-:-:S04]  /*16a60*/  IMAD.WIDE R8, R22, 0x2, R24 ;  /* 0x0000000216087825 */ /* 0x000fc800078e0218 */
[C---:B------:R-:W-:Y:S01]  /*16a70*/  IMAD.WIDE R4, R22.reuse, 0x2, R4 ;  /* 0x0000000216047825 */ /* 0x040fe200078e0204 */
[----:B------:R-:W3:Y:S01]  /*16a80*/  LDL.LU R0, [R1+0x788] ;  /* 0x0007880001007983 */ /* 0x000ee20000300800 */
[C---:B------:R-:W-:Y:S03]  /*16a90*/  HMMA.16816.F32.BF16 R24, R12.reuse, R26, R16 ;  /* 0x0000001a0c18723c */ /* 0x040fe60000041810 */
[----:B------:R-:W-:Y:S01]  /*16aa0*/  STL [R1+0x4c0], R4 ;  /* 0x0004c00401007387 */ /* 0x000fe20000100800 */
[----:B------:R-:W-:Y:S02]  /*16ab0*/  STL [R1+0x4bc], R5 ;  /* 0x0004bc0501007387 */ /* 0x000fe40000100800 */
[----:B------:R-:W4:Y:S02]  /*16ac0*/  LDL.LU.64 R18, [R1+0x780] ;  /* 0x0007800001127983 */ /* 0x000f240000300a00 */
[----:B------:R-:W3:Y:S11]  /*16ad0*/  LDL.LU.64 R16, [R1+0x778] ;  /* 0x0007780001107983 */ /* 0x000ef60000300a00 */
[----:B------:R-:W-:Y:S04]  /*16ae0*/  @!UPT UIADD3 URZ, URZ, URZ, URZ ;  /* 0x0000003f3f3ff290 */ /* 0x000fe8000fffe03f */
[----:B------:R-:W-:Y:S01]  /*16af0*/  STL.64 [R1+0x310], R24 ;  /* 0x0003101801007387 */ /* 0x000fe20000100a00 */
[----:B------:R1:W-:Y:S03]  /*16b00*/  STL.64 [R1+0x318], R26 ;  /* 0x0003181a01007387 */ /* 0x0003e60000100a00 */
[----:B-1----:R-:W4:Y:S01]  /*16b10*/  LDL.LU.64 R26, [R1+0x770] ;  /* 0x00077000011a7983 */ /* 0x002f220000300a00 */
[----:B------:R-:W4:Y:S02]  /*16b20*/  LDL.LU.64 R24, [R1+0x768] ;  /* 0x0007680001187983 */ /* 0x000f240000300a00 */
[C---:B--2---:R-:W-:Y:S02]  /*16b30*/  IMAD.WIDE R4, R22.reuse, 0x2, R2 ;  /* 0x0000000216047825 */ /* 0x044fe400078e0202 */
[----:B------:R-:W2:Y:S04]  /*16b40*/  LDL.LU.64 R2, [R1+0x760] ;  /* 0x0007600001027983 */ /* 0x000ea80000300a00 */
[----:B---3--:R-:W-:Y:S01]  /*16b50*/  STL [R1+0x4b8], R16 ;  /* 0x0004b81001007387 */ /* 0x008fe20000100800 */
[----:B------:R-:W-:Y:S02]  /*16b60*/  STL [R1+0x4b4], R17 ;  /* 0x0004b41101007387 */ /* 0x000fe40000100800 */
[----:B------:R-:W-:Y:S02]  /*16b70*/  STL [R1+0x4b0], R8 ;  /* 0x0004b00801007387 */ /* 0x000fe40000100800 */
[----:B------:R-:W-:Y:S01]  /*16b80*/  STL [R1+0x4ac], R9 ;  /* 0x0004ac0901007387 */ /* 0x000fe20000100800 */
[----:B------:R-:W-:Y:S01]  /*16b90*/  STL [R1+0x4a8], R4 ;  /* 0x0004a80401007387 */ /* 0x000fe20000100800 */
[----:B------:R1:W-:Y:S03]  /*16ba0*/  STL [R1+0x4a4], R5 ;  /* 0x0004a40501007387 */ /* 0x0003e60000100800 */
[----:B-1----:R-:W3:Y:S01]  /*16bb0*/  LDL.LU.64 R4, [R1+0x6c8] ;  /* 0x0006c80001047983 */ /* 0x002ee20000300a00 */
[----:B----4-:R-:W-:Y:S01]  /*16bc0*/  HMMA.16816.F32.BF16 R24, R12, R10, R24 ;  /* 0x0000000a0c18723c */ /* 0x010fe20000041818 */
[----:B--2---:R-:W-:-:S02]  /*16bd0*/  IMAD.WIDE R8, R22, 0x2, R2 ;  /* 0x0000000216087825 */ /* 0x004fc400078e0202 */
[----:B------:R-:W2:Y:S02]  /*16be0*/  LDL.LU.64 R2, [R1+0x758] ;  /* 0x0007580001027983 */ /* 0x000ea40000300a00 */
[----:B------:R-:W-:-:S04]  /*16bf0*/  IMAD.WIDE R16, R22, 0x2, R18 ;  /* 0x0000000216107825 */ /* 0x000fc800078e0212 */
[----:B------:R-:W4:Y:S11]  /*16c00*/  LDL.LU R18, [R1+0x6f4] ;  /* 0x0006f40001127983 */ /* 0x000f360000300800 */
[----:B------:R-:W-:Y:S03]  /*16c10*/  @!UPT UIADD3 URZ, URZ, URZ, URZ ;  /* 0x0000003f3f3ff290 */ /* 0x000fe6000fffe03f */
[----:B------:R-:W-:Y:S01]  /*16c20*/  STL.64 [R1+0x300], R24 ;  /* 0x0003001801007387 */ /* 0x000fe20000100a00 */
[----:B------:R1:W-:Y:S04]  /*16c30*/  STL.64 [R1+0x308], R26 ;  /* 0x0003081a01007387 */ /* 0x0003e80000100a00 */
[----:B-1----:R-:W4:Y:S01]  /*16c40*/  LDL.LU.64 R26, [R1+0x750] ;  /* 0x00075000011a7983 */ /* 0x002f220000300a00 */
[----:B------:R-:W4:Y:S02]  /*16c50*/  LDL.LU.64 R24, [R1+0x748] ;  /* 0x0007480001187983 */ /* 0x000f240000300a00 */
[----:B------:R-:W-:Y:S02]  /*16c60*/  STL [R1+0x4a0], R16 ;  /* 0x0004a01001007387 */ /* 0x000fe40000100800 */
[----:B------:R1:W-:Y:S02]  /*16c70*/  STL [R1+0x49c], R17 ;  /* 0x00049c1101007387 */ /* 0x0003e40000100800 */
[----:B-1----:R-:W4:Y:S01]  /*16c80*/  LDL.LU.64 R16, [R1+0x6e0] ;  /* 0x0006e00001107983 */ /* 0x002f220000300a00 */
[----:B------:R-:W-:Y:S02]  /*16c90*/  STL [R1+0x498], R8 ;  /* 0x0004980801007387 */ /* 0x000fe40000100800 */
[----:B------:R2:W-:Y:S02]  /*16ca0*/  STL [R1+0x494], R9 ;  /* 0x0004940901007387 */ /* 0x0005e40000100800 */
[----:B--2---:R-:W-:-:S02]  /*16cb0*/  IMAD.WIDE R8, R22, 0x2, R2 ;  /* 0x0000000216087825 */ /* 0x004fc400078e0202 */
[----:B------:R-:W2:Y:S02]  /*16cc0*/  LDL.LU.64 R2, [R1+0x740] ;  /* 0x0007400001027983 */ /* 0x000ea40000300a00 */
[C---:B---3--:R-:W-:Y:S01]  /*16cd0*/  IMAD.WIDE R4, R22.reuse, 0x2, R4 ;  /* 0x0000000216047825 */ /* 0x048fe200078e0204 */
[----:B----4-:R-:W-:Y:S04]  /*16ce0*/  HMMA.16816.F32.BF16 R12, R12, R6, R24 ;  /* 0x000000060c0c723c */ /* 0x010fe80000041818 */
[----:B------:R-:W-:Y:S01]  /*16cf0*/  STL [R1+0x2c], R4 ;  /* 0x00002c0401007387 */ /* 0x000fe20000100800 */
[----:B------:R-:W-:Y:S02]  /*16d00*/  STL [R1+0x28], R5 ;  /* 0x0000280501007387 */ /* 0x000fe40000100800 */
[----:B------:R0:W5:Y:S02]  /*16d10*/  LDL.LU.64 R26, [R1+0x738] ;  /* 0x00073800011a7983 */ /* 0x0001640000300a00 */
[----:B------:R0:W5:Y:S11]  /*16d20*/  LDL.LU.64 R24, [R1+0x730] ;  /* 0x0007300001187983 */ /* 0x0001760000300a00 */
[----:B------:R-:W-:Y:S03]  /*16d30*/  @!UPT UIADD3 URZ, URZ, URZ, URZ ;  /* 0x0000003f3f3ff290 */ /* 0x000fe6000fffe03f */
[----:B------:R-:W-:Y:S01]  /*16d40*/  STL.64 [R1+0x2e0], R12 ;  /* 0x0002e00c01007387 */ /* 0x000fe20000100a00 */
[----:B------:R-:W-:Y:S02]  /*16d50*/  IMAD.MOV.U32 R11, RZ, RZ, R14 ;  /* 0x000000ffff0b7224 */ /* 0x000fe400078e000e */
[----:B------:R1:W-:Y:S02]  /*16d60*/  STL.64 [R1+0x2e8], R14 ;  /* 0x0002e80e01007387 */ /* 0x0003e40000100a00 */
[----:B------:R-:W-:Y:S02]  /*16d70*/  IMAD.MOV.U32 R10, RZ, RZ, R15 ;  /* 0x000000ffff0a7224 */ /* 0x000fe400078e000f */
[----:B-1----:R-:W3:Y:S01]  /*16d80*/  LDL.LU.64 R14, [R1+0x6e8] ;  /* 0x0006e800010e7983 */ /* 0x002ee20000300a00 */
[----:B--2---:R-:W-:-:S03]  /*16d90*/  IMAD.WIDE R4, R22, 0x2, R2 ;  /* 0x0000000216047825 */ /* 0x004fc600078e0202 */
[----:B------:R-:W2:Y:S01]  /*16da0*/  LDL.LU.64 R2, [R1+0x728] ;  /* 0x0007280001027983 */ /* 0x000ea20000300a00 */
[----:B------:R-:W-:Y:S01]  /*16db0*/  IADD3 R18, R18, -0x1, RZ ;  /* 0xffffffff12127810 */ /* 0x000fe20007ffe0ff */
[----:B------:R-:W-:Y:S02]  /*16dc0*/  STL [R1+0x24], R8 ;  /* 0x0000240801007387 */ /* 0x000fe40000100800 */
[----:B------:R-:W-:Y:S01]  /*16dd0*/  IMAD.WIDE R6, R22, 0x2, R16 ;  /* 0x0000000216067825 */ /* 0x000fe200078e0210 */
[----:B------:R-:W-:Y:S03]  /*16de0*/  STL [R1+0x20], R9 ;  /* 0x0000200901007387 */ /* 0x000fe60000100800 */
[----:B------:R-:W-:Y:S02]  /*16df0*/  STL [R1+0x1c], R4 ;  /* 0x00001c0401007387 */ /* 0x000fe40000100800 */
[----:B------:R3:W-:Y:S02]  /*16e00*/  STL [R1+0x18], R5 ;  /* 0x0000180501007387 */ /* 0x0007e40000100800 */
[----:B------:R0:W-:Y:S01]  /*16e10*/  STL [R1+0x6f4], R18 ;  /* 0x0006f41201007387 */ /* 0x0001e20000100800 */
[----:B------:R0:W-:Y:S01]  /*16e20*/  STL [R1+0x14], R6 ;  /* 0x0000140601007387 */ /* 0x0001e20000100800 */
[----:B------:R0:W-:Y:S01]  /*16e30*/  STL [R1+0x10], R7 ;  /* 0x0000100701007387 */ /* 0x0001e20000100800 */
[----:B------:R-:W-:Y:S01]  /*16e40*/  ISETP.NE.U32.AND P0, PT, R18, RZ, PT ;  /* 0x000000ff1200720c */ /* 0x000fe20003f05070 */
[----:B------:R-:W-:-:S04]  /*16e50*/  IMAD.MOV.U32 R16, RZ, RZ, c[0x0][0x188] ;  /* 0x00006200ff107624 */ /* 0x000fc800078e00ff */
[----:B------:R-:W-:Y:S01]  /*16e60*/  IMAD.SHL.U32 R16, R16, 0x40, RZ ;  /* 0x0000004010107824 */ /* 0x000fe200078e00ff */
[----:B------:R-:W-:Y:S01]  /*16e70*/  IADD3 R0, R0, -0x40, RZ ;  /* 0xffffffc000007810 */ /* 0x000fe20007ffe0ff */
[----:B---3--:R-:W-:-:S04]  /*16e80*/  IMAD.WIDE R4, R22, 0x2, R14 ;  /* 0x0000000216047825 */ /* 0x008fc800078e020e */
[----:B------:R-:W-:Y:S02]  /*16e90*/  IMAD.MOV.U32 R23, RZ, RZ, R4 ;  /* 0x000000ffff177224 */ /* 0x000fe400078e0004 */
[----:B------:R-:W-:Y:S02]  /*16ea0*/  IMAD.MOV.U32 R22, RZ, RZ, R5 ;  /* 0x000000ffff167224 */ /* 0x000fe400078e0005 */
[----:B--2---:R-:W-:-:S04]  /*16eb0*/  IMAD.WIDE R2, R16, 0x2, R2 ;  /* 0x0000000210027825 */ /* 0x004fc800078e0202 */
[----:B------:R-:W-:Y:S02]  /*16ec0*/  IMAD.MOV.U32 R4, RZ, RZ, R2 ;  /* 0x000000ffff047224 */ /* 0x000fe400078e0002 */
[----:B------:R-:W-:Y:S01]  /*16ed0*/  IMAD.MOV.U32 R2, RZ, RZ, R3 ;  /* 0x000000ffff027224 */ /* 0x000fe200078e0003 */
[----:B0-----:R-:W-:Y:S01]  /*16ee0*/  @!P0 CALL.REL.NOINC `(.L_x_2) ;  /* 0x0000001000008944 */ /* 0x001fe20003c00000 */
[----:B------:R-:W-:Y:S05]  /*16ef0*/  BRA `(.L_x_3) ;  /* 0xfffedd5000007947 */ /* 0x000fea000383ffff */
.L_x_2:
[----:B-----5:R0:W-:Y:S04]  /*16f00*/  STL [R1+0x908], R27 ;  /* 0x0009081b01007387 */ /* 0x0201e80000100800 */
[----:B0-----:R-:W2:Y:S04]  /*16f10*/  LDL.LU R27, [R1+0x324] ;  /* 0x00032400011b7983 */ /* 0x001ea80000300800 */
[----:B--2---:R0:W-:Y:S04]  /*16f20*/  STL [R1+0x90c], R27 ;  /* 0x00090c1b01007387 */ /* 0x0041e80000100800 */
        /* <DEDUP_REMOVED lines=12> */
[----:B------:R1:W-:Y:S01]  /*16ff0*/  STL [R1+0x904], R26 ;  /* 0x0009041a01007387 */ /* 0x0003e20000100800 */
[----:B0-----:R-:W-:-:S03]  /*17000*/  IMAD.MOV.U32 R27, RZ, RZ, R11 ;  /* 0x000000ffff1b7224 */ /* 0x001fc600078e000b */
[----:B-1----:R-:W2:Y:S04]  /*17010*/  LDL.LU R26, [R1+0x320] ;  /* 0x00032000011a7983 */ /* 0x002ea80000300800 */
        /* <DEDUP_REMOVED lines=20> */
[----:B------:R0:W-:Y:S04]  /*17160*/  STL [R1+0x8ec], R24 ;  /* 0x0008ec1801007387 */ /* 0x0001e80000100800 */
[----:B0-----:R-:W3:Y:S04]  /*17170*/  LDL.LU R24, [R1+0x2b8] ;  /* 0x0002b80001187983 */ /* 0x001ee80000300800 */
[----:B---3--:R0:W-:Y:S04]  /*17180*/  STL [R1+0x8f8], R24 ;  /* 0x0008f81801007387 */ /* 0x0081e80000100800 */
[----:B0-----:R-:W3:Y:S04]  /*17190*/  LDL.LU R24, [R1+0x2cc] ;  /* 0x0002cc0001187983 */ /* 0x001ee80000300800 */
[----:B---3--:R0:W-:Y:S04]  /*171a0*/  STL [R1+0x900], R24 ;  /* 0x0009001801007387 */ /* 0x0081e80000100800 */
[----:B0-----:R-:W2:Y:S04]  /*171b0*/  LDL.LU R24, [R1+0x2dc] ;  /* 0x0002dc0001187983 */ /* 0x001ea80000300800 */
[----:B------:R-:W3:Y:S04]  /*171c0*/  LDL.LU R0, [R1+0x250] ;  /* 0x0002500001007983 */ /* 0x000ee80000300800 */
[----:B---3--:R0:W-:Y:S04]  /*171d0*/  STL [R1+0x8c8], R0 ;  /* 0x0008c80001007387 */ /* 0x0081e80000100800 */
[----:B0-----:R-:W3:Y:S04]  /*171e0*/  LDL.LU R0, [R1+0x26c] ;  /* 0x00026c0001007983 */ /* 0x001ee80000300800 */
        /* <DEDUP_REMOVED lines=8> */
[----:B------:R-:W4:Y:S04]  /*17270*/  LDL.LU R28, [R1+0x264] ;  /* 0x00026400011c7983 */ /* 0x000f280000300800 */
[----:B----4-:R0:W-:Y:S04]  /*17280*/  STL [R1+0x8d0], R28 ;  /* 0x0008d01c01007387 */ /* 0x0101e80000100800 */
[----:B0-----:R-:W4:Y:S04]  /*17290*/  LDL.LU R28, [R1+0x25c] ;  /* 0x00025c00011c7983 */ /* 0x001f280000300800 */
[----:B----4-:R0:W-:Y:S04]  /*172a0*/  STL [R1+0x8d8], R28 ;  /* 0x0008d81c01007387 */ /* 0x0101e80000100800 */
[----:B0-----:R-:W4:Y:S04]  /*172b0*/  LDL.LU R28, [R1+0x2b4] ;  /* 0x0002b400011c7983 */ /* 0x001f280000300800 */
[----:B----4-:R0:W-:Y:S04]  /*172c0*/  STL [R1+0x8e0], R28 ;  /* 0x0008e01c01007387 */ /* 0x0101e80000100800 */
[----:B0-----:R-:W4:Y:S01]  /*172d0*/  LDL.LU R28, [R1+0x2c4] ;  /* 0x0002c400011c7983 */ /* 0x001f220000300800 */
[----:B------:R-:W-:-:S03]  /*172e0*/  F2FP.BF16.PACK_AB R27, R26, R27 ;  /* 0x0000001b1a1b723e */ /* 0x000fc600000010ff */
[----:B----4-:R0:W-:Y:S04]  /*172f0*/  STL [R1+0x8e8], R28 ;  /* 0x0008e81c01007387 */ /* 0x0101e80000100800 */
[----:B0-----:R-:W3:Y:S04]  /*17300*/  LDL.LU R28, [R1+0x2d4] ;  /* 0x0002d400011c7983 */ /* 0x001ee80000300800 */
[----:B------:R-:W4:Y:S04]  /*17310*/  LDL.LU R29, [R1+0x260] ;  /* 0x00026000011d7983 */ /* 0x000f280000300800 */
[----:B------:R-:W2:Y:S04]  /*17320*/  LDL.LU R4, [R1+0x244] ;  /* 0x0002440001047983 */ /* 0x000ea80000300800 */
        /* <DEDUP_REMOVED lines=19> */
[----:B------:R0:W-:Y:S04]  /*17460*/  STL [R1+0x7b4], R20 ;  /* 0x0007b41401007387 */ /* 0x0001e80000100800 */
[----:B0-----:R-:W2:Y:S04]  /*17470*/  LDL.LU R20, [R1+0x254] ;  /* 0x0002540001147983 */ /* 0x001ea80000300800 */
[----:B------:R0:W-:Y:S04]  /*17480*/  STL [R1+0x7b0], R21 ;  /* 0x0007b01501007387 */ /* 0x0001e80000100800 */
[----:B0-----:R-:W2:Y:S04]  /*17490*/  LDL.LU R21, [R1+0x238] ;  /* 0x0002380001157983 */ /* 0x001ea80000300800 */
[----:B------:R-:W2:Y:S04]  /*174a0*/  LDL.LU R26, [R1+0x940] ;  /* 0x00094000011a7983 */ /* 0x000ea80000300800 */
[----:B------:R0:W-:Y:S04]  /*174b0*/  STL [R1+0x40c], R27 ;  /* 0x00040c1b01007387 */ /* 0x0001e80000100800 */
[----:B0-----:R-:W2:Y:S02]  /*174c0*/  LDL.LU R27, [R1+0x93c] ;  /* 0x00093c00011b7983 */ /* 0x001ea40000300800 */
[----:B--2---:R-:W-:-:S02]  /*174d0*/  F2FP.BF16.PACK_AB R27, R26, R27 ;  /* 0x0000001b1a1b723e */ /* 0x004fc400000010ff */
        /* <DEDUP_REMOVED lines=26> */
[----:B0-----:R-:W2:Y:S01]  /*17680*/  LDL.LU R26, [R1+0x904] ;  /* 0x00090400011a7983 */ /* 0x001ea20000300800 */
[----:B------:R-:W-:Y:S02]  /*17690*/  F2FP.BF16.PACK_AB R25, R24, R25 ;  /* 0x000000191819723e */ /* 0x000fe400000010ff */
[----:B--2---:R-:W-:-:S02]  /*176a0*/  F2FP.BF16.PACK_AB R27, R27, R26 ;  /* 0x0000001a1b1b723e */ /* 0x004fc400000010ff */
[----:B------:R-:W2:Y:S04]  /*176b0*/  LDL.LU R26, [R1+0x248] ;  /* 0x00024800011a7983 */ /* 0x000ea80000300800 */
        /* <DEDUP_REMOVED lines=13> */
[----:B---3--:R-:W-:Y:S02]  /*17790*/  F2FP.BF16.PACK_AB R0, R28, R0 ;  /* 0x000000001c00723e */ /* 0x008fe400000010ff */
[----:B--2---:R-:W-:-:S02]  /*177a0*/  F2FP.BF16.PACK_AB R25, R25, R24 ;  /* 0x000000181919723e */ /* 0x004fc400000010ff */
[----:B------:R-:W2:Y:S04]  /*177b0*/  LDL.LU R24, [R1+0x268] ;  /* 0x0002680001187983 */ /* 0x000ea80000300800 */
[----:B------:R0:W-:Y:S04]  /*177c0*/  STL [R1+0x2cc], R25 ;  /* 0x0002cc1901007387 */ /* 0x0001e80000100800 */
[----:B0-----:R-:W3:Y:S04]  /*177d0*/  LDL.LU R25, [R1+0x24c] ;  /* 0x00024c0001197983 */ /* 0x001ee80000300800 */
        /* <DEDUP_REMOVED lines=12> */
[----:B------:R-:W4:Y:S04]  /*178a0*/  LDL.LU R28, [R1+0x8d0] ;  /* 0x0008d000011c7983 */ /* 0x000f280000300800 */
[----:B------:R0:W-:Y:S04]  /*178b0*/  STL [R1+0x2bc], R0 ;  /* 0x0002bc0001007387 */ /* 0x0001e80000100800 */
[----:B0-----:R-:W2:Y:S01]  /*178c0*/  LDL.LU R0, [R1+0x8cc] ;  /* 0x0008cc0001007983 */ /* 0x001ea20000300800 */
[----:B---3--:R-:W-:Y:S02]  /*178d0*/  F2FP.BF16.PACK_AB R25, R25, R26 ;  /* 0x0000001a1919723e */ /* 0x008fe400000010ff */
[----:B--2---:R-:W-:-:S02]  /*178e0*/  F2FP.BF16.PACK_AB R24, R0, R24 ;  /* 0x000000180018723e */ /* 0x004fc400000010ff */
[----:B------:R-:W2:Y:S04]  /*178f0*/  LDL.LU R0, [R1+0x8c8] ;  /* 0x0008c80001007983 */ /* 0x000ea80000300800 */
[----:B------:R0:W-:Y:S04]  /*17900*/  STL [R1+0x2b8], R24 ;  /* 0x0002b81801007387 */ /* 0x0001e80000100800 */
[----:B------:R-:W-:Y:S01]  /*17910*/  STL [R1+0x2b4], R25 ;  /* 0x0002b41901007387 */ /* 0x000fe20000100800 */
[----:B0-----:R-:W-:-:S05]  /*17920*/  F2FP.BF16.PACK_AB R24, R27, R21 ;  /* 0x000000151b18723e */ /* 0x001fca00000010ff */
[----:B------:R-:W-:Y:S01]  /*17930*/  STL [R1+0x2b0], R24 ;  /* 0x0002b01801007387 */ /* 0x000fe20000100800 */
[----:B--2---:R-:W-:Y:S02]  /*17940*/  F2FP.BF16.PACK_AB R21, R20, R0 ;  /* 0x000000001415723e */ /* 0x004fe400000010ff */
[----:B----4-:R-:W-:Y:S02]  /*17950*/  F2FP.BF16.PACK_AB R20, R28, R29 ;  /* 0x0000001d1c14723e */ /* 0x010fe400000010ff */
[----:B------:R-:W-:Y:S01]  /*17960*/  F2FP.BF16.PACK_AB R0, R4, R2 ;  /* 0x000000020400723e */ /* 0x000fe200000010ff */
[----:B------:R-:W-:Y:S01]  /*17970*/  STL [R1+0x24c], R21 ;  /* 0x00024c1501007387 */ /* 0x000fe20000100800 */
[----:B------:R-:W-:Y:S02]  /*17980*/  F2FP.BF16.PACK_AB R4, R23, R22 ;  /* 0x000000161704723e */ /* 0x000fe400000010ff */
[----:B------:R-:W-:Y:S01]  /*17990*/  F2FP.BF16.PACK_AB R2, R3, R5 ;  /* 0x000000050302723e */ /* 0x000fe200000010ff */
[----:B------:R-:W-:Y:S01]  /*179a0*/  STL [R1+0x248], R20 ;  /* 0x0002481401007387 */ /* 0x000fe20000100800 */
[----:B------:R-:W-:-:S03]  /*179b0*/  F2FP.BF16.PACK_AB R3, R8, R9 ;  /* 0x000000090803723e */ /* 0x000fc600000010ff */
[----:B------:R0:W-:Y:S04]  /*179c0*/  STL [R1+0x244], R0 ;  /* 0x0002440001007387 */ /* 0x0001e80000100800 */
[----:B------:R-:W-:Y:S04]  /*179d0*/  STL [R1+0x240], R4 ;  /* 0x0002400401007387 */ /* 0x000fe80000100800 */
[----:B------:R1:W-:Y:S01]  /*179e0*/  STL [R1+0x23c], R2 ;  /* 0x00023c0201007387 */ /* 0x0003e20000100800 */
[----:B0-----:R-:W-:-:S05]  /*179f0*/  F2FP.BF16.PACK_AB R0, R6, R7 ;  /* 0x000000070600723e */ /* 0x001fca00000010ff */
[----:B------:R0:W-:Y:S01]  /*17a00*/  STL [R1+0x238], R0 ;  /* 0x0002380001007387 */ /* 0x0001e20000100800 */
[----:B-1----:R-:W-:-:S03]  /*17a10*/  F2FP.BF16.PACK_AB R2, R12, R13 ;  /* 0x0000000d0c02723e */ /* 0x002fc600000010ff */
[----:B------:R1:W-:Y:S04]  /*17a20*/  STL [R1+0x234], R3 ;  /* 0x0002340301007387 */ /* 0x0003e80000100800 */
[----:B------:R2:W-:Y:S01]  /*17a30*/  STL [R1+0x230], R2 ;  /* 0x0002300201007387 */ /* 0x0005e20000100800 */
[----:B0-----:R-:W-:Y:S02]  /*17a40*/  F2FP.BF16.PACK_AB R0, R14, R15 ;  /* 0x0000000f0e00723e */ /* 0x001fe400000010ff */
[----:B-1----:R-:W-:-:S03]  /*17a50*/  F2FP.BF16.PACK_AB R3, R16, R17 ;  /* 0x000000111003723e */ /* 0x002fc600000010ff */
[----:B------:R0:W-:Y:S01]  /*17a60*/  STL [R1+0x20c], R0 ;  /* 0x00020c0001007387 */ /* 0x0001e20000100800 */
[----:B--2---:R-:W-:-:S03]  /*17a70*/  F2FP.BF16.PACK_AB R2, R10, R11 ;  /* 0x0000000b0a02723e */ /* 0x004fc600000010ff */
[----:B------:R-:W-:Y:S04]  /*17a80*/  STL [R1+0x208], R3 ;  /* 0x0002080301007387 */ /* 0x000fe80000100800 */
[----:B------:R-:W2:Y:S01]  /*17a90*/  LDL.LU R24, [R1+0x388] ;  /* 0x0003880001187983 */ /* 0x000ea20000300800 */
[----:B0-----:R-:W-:-:S03]  /*17aa0*/  F2FP.BF16.PACK_AB R0, R18, R19 ;  /* 0x000000131200723e */ /* 0x001fc600000010ff */
[----:B------:R-:W-:Y:S04]  /*17ab0*/  STL [R1+0x204], R2 ;  /* 0x0002040201007387 */ /* 0x000fe80000100800 */
[----:B--2---:R0:W-:Y:S04]  /*17ac0*/  STL [R1+0x840], R24 ;  /* 0x0008401801007387 */ /* 0x0041e80000100800 */
[----:B------:R-:W-:Y:S04]  /*17ad0*/  STL [R1+0x200], R0 ;  /* 0x0002000001007387 */ /* 0x000fe80000100800 */
        /* <DEDUP_REMOVED lines=69> */
[----:B0-----:R-:W2:Y:S04]  /*17f30*/  LDL.LU R25, [R1+0x8c] ;  /* 0x00008c0001197983 */ /* 0x001ea80000300800 */
[----:B------:R-:W3:Y:S04]  /*17f40*/  LDL.LU R26, [R1+0x398] ;  /* 0x00039800011a7983 */ /* 0x000ee80000300800 */
[----:B------:R-:W4:Y:S04]  /*17f50*/  LDL.LU R27, [R1+0x3ac] ;  /* 0x0003ac00011b7983 */ /* 0x000f280000300800 */
[----:B------:R-:W4:Y:S04]  /*17f60*/  LDL.LU R21, [R1+0x3a8] ;  /* 0x0003a80001157983 */ /* 0x000f280000300800 */
        /* <DEDUP_REMOVED lines=23> */
[----:B------:R-:W3:Y:S01]  /*180e0*/  LDL.LU R19, [R1+0x450] ;  /* 0x0004500001137983 */ /* 0x000ee20000300800 */
[----:B--2---:R-:W-:-:S03]  /*180f0*/  F2FP.BF16.PACK_AB R24, R25, R24 ;  /* 0x000000181918723e */ /* 0x004fc600000010ff */
        /* <DEDUP_REMOVED lines=69> */
[----:B------:R4:W-:Y:S02]  /*18550*/  STL [R1+0xd8], R24 ;  /* 0x0000d81801007387 */ /* 0x0009e40000100800 */
[----:B----4-:R-:W-:Y:S02]  /*18560*/  F2FP.BF16.PACK_AB R24, R27, R21 ;  /* 0x000000151b18723e */ /* 0x010fe400000010ff */
[----:B---3--:R-:W-:Y:S02]  /*18570*/  F2FP.BF16.PACK_AB R21, R20, R0 ;  /* 0x000000001415723e */ /* 0x008fe400000010ff */
[----:B------:R-:W-:-:S02]  /*18580*/  F2FP.BF16.PACK_AB R20, R28, R29 ;  /* 0x0000001d1c14723e */ /* 0x000fc400000010ff */
[----:B------:R-:W-:Y:S02]  /*18590*/  F2FP.BF16.PACK_AB R0, R4, R2 ;  /* 0x000000020400723e */ /* 0x000fe400000010ff */
[----:B------:R-:W-:Y:S02]  /*185a0*/  F2FP.BF16.PACK_AB R4, R23, R22 ;  /* 0x000000161704723e */ /* 0x000fe400000010ff */
[----:B------:R-:W-:Y:S02]  /*185b0*/  F2FP.BF16.PACK_AB R2, R3, R5 ;  /* 0x000000050302723e */ /* 0x000fe400000010ff */
[----:B------:R-:W-:Y:S02]  /*185c0*/  F2FP.BF16.PACK_AB R3, R8, R9 ;  /* 0x000000090803723e */ /* 0x000fe400000010ff */
[----:B--2---:R-:W-:-:S05]  /*185d0*/  F2FP.BF16.PACK_AB R25, R25, R26 ;  /* 0x0000001a1919723e */ /* 0x004fca00000010ff */
[----:B------:R-:W-:Y:S04]  /*185e0*/  STL [R1+0xd4], R25 ;  /* 0x0000d41901007387 */ /* 0x000fe80000100800 */
[----:B------:R-:W-:Y:S04]  /*185f0*/  STL [R1+0xd0], R24 ;  /* 0x0000d01801007387 */ /* 0x000fe80000100800 */
[----:B------:R-:W-:Y:S04]  /*18600*/  STL [R1+0xcc], R21 ;  /* 0x0000cc1501007387 */ /* 0x000fe80000100800 */
[----:B------:R-:W-:Y:S04]  /*18610*/  STL [R1+0xc8], R20 ;  /* 0x0000c81401007387 */ /* 0x000fe80000100800 */
[----:B------:R0:W-:Y:S04]  /*18620*/  STL [R1+0xc4], R0 ;  /* 0x0000c40001007387 */ /* 0x0001e80000100800 */
[----:B------:R-:W-:Y:S01]  /*18630*/  STL [R1+0xc0], R4 ;  /* 0x0000c00401007387 */ /* 0x000fe20000100800 */
[----:B0-----:R-:W-:-:S03]  /*18640*/  F2FP.BF16.PACK_AB R0, R6, R7 ;  /* 0x000000070600723e */ /* 0x001fc600000010ff */
[----:B------:R0:W-:Y:S04]  /*18650*/  STL [R1+0xbc], R2 ;  /* 0x0000bc0201007387 */ /* 0x0001e80000100800 */
[----:B------:R1:W-:Y:S04]  /*18660*/  STL [R1+0xb8], R0 ;  /* 0x0000b80001007387 */ /* 0x0003e80000100800 */
[----:B------:R2:W-:Y:S01]  /*18670*/  STL [R1+0xb4], R3 ;  /* 0x0000b40301007387 */ /* 0x0005e20000100800 */
[----:B0-----:R-:W-:Y:S02]  /*18680*/  F2FP.BF16.PACK_AB R2, R12, R13 ;  /* 0x0000000d0c02723e */ /* 0x001fe400000010ff */
[----:B-1----:R-:W-:-:S03]  /*18690*/  F2FP.BF16.PACK_AB R0, R14, R15 ;  /* 0x0000000f0e00723e */ /* 0x002fc600000010ff */
[----:B------:R0:W-:Y:S01]  /*186a0*/  STL [R1+0xb0], R2 ;  /* 0x0000b00201007387 */ /* 0x0001e20000100800 */
[----:B--2---:R-:W-:-:S03]  /*186b0*/  F2FP.BF16.PACK_AB R3, R16, R17 ;  /* 0x000000111003723e */ /* 0x004fc600000010ff */
[----:B------:R1:W-:Y:S04]  /*186c0*/  STL [R1+0xac], R0 ;  /* 0x0000ac0001007387 */ /* 0x0003e80000100800 */
[----:B------:R-:W-:Y:S04]  /*186d0*/  STL [R1+0xa8], R3 ;  /* 0x0000a80301007387 */ /* 0x000fe80000100800 */
[----:B------:R-:W2:Y:S01]  /*186e0*/  LDL.LU R20, [R1+0x228] ;  /* 0x0002280001147983 */ /* 0x000ea20000300800 */
[----:B0-----:R-:W-:Y:S02]  /*186f0*/  F2FP.BF16.PACK_AB R2, R10, R11 ;  /* 0x0000000b0a02723e */ /* 0x001fe400000010ff */
[----:B-1----:R-:W-:-:S03]  /*18700*/  F2FP.BF16.PACK_AB R0, R18, R19 ;  /* 0x000000131200723e */ /* 0x002fc600000010ff */
        /* <DEDUP_REMOVED lines=81> */
[----:B------:R-:W3:Y:S04]  /*18c20*/  LDL.LU R5, [R1] ;  /* 0x0000000001057983 */ /* 0x000ee80000300800 */
        /* <DEDUP_REMOVED lines=79> */
[----:B------:R-:W2:Y:S01]  /*19120*/  LDL.LU R21, [R1+0x7b8] ;  /* 0x0007b80001157983 */ /* 0x000ea20000300800 */
[----:B----4-:R-:W-:Y:S02]  /*19130*/  F2FP.BF16.PACK_AB R25, R25, R26 ;  /* 0x0000001a1919723e */ /* 0x010fe400000010ff */
[----:B---3--:R-:W-:Y:S01]  /*19140*/  F2FP.BF16.PACK_AB R0, R27, R0 ;  /* 0x000000001b00723e */ /* 0x008fe200000010ff */
[----:B------:R0:W-:Y:S01]  /*19150*/  STL [R1+0x5c], R20 ;  /* 0x00005c1401007387 */ /* 0x0001e20000100800 */
[----:B------:R-:W-:Y:S02]  /*19160*/  F2FP.BF16.PACK_AB R2, R4, R2 ;  /* 0x000000020402723e */ /* 0x000fe400000010ff */
[----:B------:R-:W-:Y:S01]  /*19170*/  F2FP.BF16.PACK_AB R3, R3, R5 ;  /* 0x000000050303723e */ /* 0x000fe200000010ff */
[----:B0-----:R-:W3:Y:S01]  /*19180*/  LDL.LU R20, [R1+0x7b4] ;  /* 0x0007b40001147983 */ /* 0x001ee20000300800 */
[----:B--2---:R-:W-:-:S03]  /*19190*/  F2FP.BF16.PACK_AB R24, R21, R24 ;  /* 0x000000181518723e */ /* 0x004fc600000010ff */
[----:B------:R-:W3:Y:S04]  /*191a0*/  LDL.LU R21, [R1+0x7b0] ;  /* 0x0007b00001157983 */ /* 0x000ee80000300800 */
[----:B------:R0:W-:Y:S04]  /*191b0*/  STL [R1+0x58], R24 ;  /* 0x0000581801007387 */ /* 0x0001e80000100800 */
[----:B------:R-:W-:Y:S04]  /*191c0*/  STL [R1+0x54], R25 ;  /* 0x0000541901007387 */ /* 0x000fe80000100800 */
[----:B------:R1:W-:Y:S01]  /*191d0*/  STL [R1+0x50], R0 ;  /* 0x0000500001007387 */ /* 0x0003e20000100800 */
[----:B0-----:R-:W-:-:S05]  /*191e0*/  F2FP.BF16.PACK_AB R24, R28, R29 ;  /* 0x0000001d1c18723e */ /* 0x001fca00000010ff */
[----:B------:R-:W-:Y:S01]  /*191f0*/  STL [R1+0x4c], R24 ;  /* 0x00004c1801007387 */ /* 0x000fe20000100800 */
[----:B-1----:R-:W-:-:S03]  /*19200*/  F2FP.BF16.PACK_AB R0, R23, R22 ;  /* 0x000000161700723e */ /* 0x002fc600000010ff */
        /* <DEDUP_REMOVED lines=16> */
[----:B0-----:R-:W-:-:S05]  /*19310*/  F2FP.BF16.PACK_AB R2, R18, R19 ;  /* 0x000000131202723e */ /* 0x001fca00000010ff */
[----:B------:R-:W-:Y:S01]  /*19320*/  STL [R1+0x24], R2 ;  /* 0x0000240201007387 */ /* 0x000fe20000100800 */
[----:B---3--:R-:W-:-:S03]  /*19330*/  F2FP.BF16.PACK_AB R0, R21, R20 ;  /* 0x000000141500723e */ /* 0x008fc600000010ff */
        /* <DEDUP_REMOVED lines=39> */
[----:B------:R-:W4:Y:S04]  /*195b0*/  LDL.LU R4, [R1+0x368] ;  /* 0x0003680001047983 */ /* 0x000f280000300800 */
[----:B----4-:R0:W-:Y:S04]  /*195c0*/  STL [R1+0x764], R4 ;  /* 0x0007640401007387 */ /* 0x0101e80000100800 */
[----:B0-----:R-:W4:Y:S04]  /*195d0*/  LDL.LU R4, [R1+0x1ec] ;  /* 0x0001ec0001047983 */ /* 0x001f280000300800 */
[----:B------:R-:W2:Y:S04]  /*195e0*/  LDL.LU R11, [R1+0x1b0] ;  /* 0x0001b000010b7983 */ /* 0x000ea80000300800 */
[----:B--2---:R0:W-:Y:S04]  /*195f0*/  STL [R1+0x760], R11 ;  /* 0x0007600b01007387 */ /* 0x0041e80000100800 */
[----:B0-----:R-:W2:Y:S04]  /*19600*/  LDL.LU R11, [R1+0x36c] ;  /* 0x00036c00010b7983 */ /* 0x001ea80000300800 */
        /* <DEDUP_REMOVED lines=42> */
[----:B------:R-:W2:Y:S01]  /*198b0*/  LDL.LU R24, [R1+0x5bc] ;  /* 0x0005bc0001187983 */ /* 0x000ea20000300800 */
[----:B------:R-:W-:-:S03]  /*198c0*/  F2FP.BF16.PACK_AB R7, R6, R7 ;  /* 0x000000070607723e */ /* 0x000fc600000010ff */
[----:B--2---:R0:W-:Y:S04]  /*198d0*/  STL [R1+0x724], R24 ;  /* 0x0007241801007387 */ /* 0x0041e80000100800 */
[----:B0-----:R-:W2:Y:S04]  /*198e0*/  LDL.LU R24, [R1+0x5ac] ;  /* 0x0005ac0001187983 */ /* 0x001ea80000300800 */
        /* <DEDUP_REMOVED lines=38> */
[----:B------:R0:W-:Y:S04]  /*19b50*/  STL [R1], R7 ;  /* 0x0000000701007387 */ /* 0x0001e80000100800 */
[----:B0-----:R-:W2:Y:S02]  /*19b60*/  LDL.LU R7, [R1+0x770] ;  /* 0x0007700001077983 */ /* 0x001ea40000300800 */
[----:B--2---:R-:W-:-:S02]  /*19b70*/  F2FP.BF16.PACK_AB R7, R6, R7 ;  /* 0x000000070607723e */ /* 0x004fc400000010ff */
[----:B------:R-:W3:Y:S02]  /*19b80*/  LDL.LU R6, [R1+0x76c] ;  /* 0x00076c0001067983 */ /* 0x000ee40000300800 */
[----:B---3--:R-:W-:Y:S02]  /*19b90*/  F2FP.BF16.PACK_AB R6, R5, R6 ;  /* 0x000000060506723e */ /* 0x008fe400000010ff */
[----:B------:R-:W4:Y:S02]  /*19ba0*/  LDL.LU R5, [R1+0x768] ;  /* 0x0007680001057983 */ /* 0x000f240000300800 */
[----:B----4-:R-:W-:Y:S02]  /*19bb0*/  F2FP.BF16.PACK_AB R5, R4, R5 ;  /* 0x000000050405723e */ /* 0x010fe400000010ff */
[----:B------:R-:W2:Y:S02]  /*19bc0*/  LDL.LU R4, [R1+0x764] ;  /* 0x0007640001047983 */ /* 0x000ea40000300800 */
[----:B--2---:R-:W-:-:S02]  /*19bd0*/  F2FP.BF16.PACK_AB R4, R11, R4 ;  /* 0x000000040b04723e */ /* 0x004fc400000010ff */
[----:B------:R-:W2:Y:S02]  /*19be0*/  LDL.LU R11, [R1+0x760] ;  /* 0x00076000010b7983 */ /* 0x000ea40000300800 */
[----:B--2---:R-:W-:Y:S02]  /*19bf0*/  F2FP.BF16.PACK_AB R11, R10, R11 ;  /* 0x0000000b0a0b723e */ /* 0x004fe400000010ff */
[----:B------:R-:W2:Y:S02]  /*19c00*/  LDL.LU R10, [R1+0x75c] ;  /* 0x00075c00010a7983 */ /* 0x000ea40000300800 */
[----:B--2---:R-:W-:Y:S02]  /*19c10*/  F2FP.BF16.PACK_AB R10, R9, R10 ;  /* 0x0000000a090a723e */ /* 0x004fe400000010ff */
        /* <DEDUP_REMOVED lines=26> */
[----:B------:R-:W2:Y:S01]  /*19dc0*/  LDL.LU R24, [R1+0x724] ;  /* 0x0007240001187983 */ /* 0x000ea20000300800 */
[----:B------:R-:W-:Y:S02]  /*19dd0*/  F2FP.BF16.PACK_AB R27, R25, R27 ;  /* 0x0000001b191b723e */ /* 0x000fe400000010ff */
[----:B------:R-:W-:Y:S02]  /*19de0*/  F2FP.BF16.PACK_AB R26, R26, R0 ;  /* 0x000000001a1a723e */ /* 0x000fe400000010ff */
[----:B------:R-:W-:Y:S02]  /*19df0*/  F2FP.BF16.PACK_AB R25, R28, R29 ;  /* 0x0000001d1c19723e */ /* 0x000fe400000010ff */
[----:B--2---:R-:W-:Y:S02]  /*19e00*/  F2FP.BF16.PACK_AB R20, R24, R20 ;  /* 0x000000141814723e */ /* 0x004fe400000010ff */
[----:B------:R-:W-:Y:S02]  /*19e10*/  F2FP.BF16.PACK_AB R24, R2, R3 ;  /* 0x000000030218723e */ /* 0x000fe400000010ff */
.L_x_1:
[----:B-1----:R-:W2:Y:S04]  /*19e20*/  LDL.LU R0, [R1+0x720] ;  /* 0x0007200001007983 */ /* 0x002ea80000300800 */
[----:B0-----:R-:W3:Y:S04]  /*19e30*/  LDL.LU R29, [R1+0x718] ;  /* 0x00071800011d7983 */ /* 0x001ee80000300800 */
[----:B------:R-:W0:Y:S04]  /*19e40*/  S2R R28, SR_TID.X ;  /* 0x00000000001c7919 */ /* 0x000e280000002100 */
[----:B------:R-:W-:Y:S04]  /*19e50*/  STL [R1+0x744], R27 ;  /* 0x0007441b01007387 */ /* 0x000fe80000100800 */
[----:B------:R-:W-:Y:S01]  /*19e60*/  STL [R1+0x808], R26 ;  /* 0x0008081a01007387 */ /* 0x000fe20000100800 */
[----:B0-----:R-:W-:-:S02]  /*19e70*/  IMAD.SHL.U32 R2, R28, 0x4, RZ ;  /* 0x000000041c027824 */ /* 0x001fc400078e00ff */
[----:B------:R-:W-:-:S05]  /*19e80*/  IMAD.SHL.U32 R3, R28, 0x1000, RZ ;  /* 0x000010001c037824 */ /* 0x000fca00078e00ff */
[----:B------:R-:W-:Y:S01]  /*19e90*/  LOP3.LUT R3, R3, 0x18000, RZ, 0xc0, !PT ;  /* 0x0001800003037812 */ /* 0x000fe200078ec0ff */
[----:B------:R-:W-:Y:S01]  /*19ea0*/  BAR.SYNC.DEFER_BLOCKING 0x0 ;  /* 0x0000000000007b1d */ /* 0x000fe20000010000 */
[----:B--2---:R-:W-:-:S04]  /*19eb0*/  LOP3.LUT R0, R0, 0x60, RZ, 0xc0, !PT ;  /* 0x0000006000007812 */ /* 0x004fc800078ec0ff */
[----:B------:R-:W-:Y:S01]  /*19ec0*/  LOP3.LUT R0, R0, 0x70, R2, 0x78, !PT ;  /* 0x0000007000007812 */ /* 0x000fe200078e7802 */
[----:B------:R-:W-:-:S05]  /*19ed0*/  IMAD.SHL.U32 R2, R28, 0x100, RZ ;  /* 0x000001001c027824 */ /* 0x000fca00078e00ff */
[----:B------:R-:W-:-:S04]  /*19ee0*/  LOP3.LUT R2, R2, 0x6000, RZ, 0xc0, !PT ;  /* 0x0000600002027812 */ /* 0x000fc800078ec0ff */
[----:B------:R-:W-:Y:S02]  /*19ef0*/  IADD3 R2, R0, R3, R2 ;  /* 0x0000000300027210 */ /* 0x000fe40007ffe002 */
[----:B---3--:R-:W-:-:S05]  /*19f00*/  LOP3.LUT R0, R29, 0x300, RZ, 0xc0, !PT ;  /* 0x000003001d007812 */ /* 0x008fca00078ec0ff */
[----:B------:R-:W-:-:S05]  /*19f10*/  IMAD.IADD R0, R0, 0x1, R2 ;  /* 0x0000000100007824 */ /* 0x000fca00078e0202 */
[----:B------:R0:W-:Y:S04]  /*19f20*/  STS.128 [R0], R24 ;  /* 0x0000001800007388 */ /* 0x0001e80000000c00 */
        /* <DEDUP_REMOVED lines=22> */
[----:B------:R-:W-:Y:S04]  /*1a090*/  STS.128 [R0+0x80], R20 ;  /* 0x0000801400007388 */ /* 0x000fe80000000c00 */
[----:B------:R-:W-:Y:S04]  /*1a0a0*/  STS.128 [R0+0x400], R16 ;  /* 0x0004001000007388 */ /* 0x000fe80000000c00 */
[----:B---3--:R-:W-:Y:S04]  /*1a0b0*/  STL.64 [R1+0x848], R26 ;  /* 0x0008481a01007387 */ /* 0x008fe80000100a00 */
[----:B--2---:R0:W-:Y:S04]  /*1a0c0*/  STL.64 [R1+0x840], R24 ;  /* 0x0008401801007387 */ /* 0x0041e80000100a00 */
[----:B0-----:R-:W2:Y:S04]  /*1a0d0*/  LDL.LU R24, [R1] ;  /* 0x0000000001187983 */ /* 0x001ea80000300800 */
[----:B------:R-:W2:Y:S04]  /*1a0e0*/  LDL.LU R25, [R1+0x4] ;  /* 0x0000040001197983 */ /* 0x000ea80000300800 */
[----:B------:R-:W2:Y:S04]  /*1a0f0*/  LDL.LU R26, [R1+0x8] ;  /* 0x00000800011a7983 */ /* 0x000ea80000300800 */
[----:B------:R-:W2:Y:S04]  /*1a100*/  LDL.LU R27, [R1+0xc] ;  /* 0x00000c00011b7983 */ /* 0x000ea80000300800 */
[----:B------:R-:W3:Y:S04]  /*1a110*/  LDL.LU R20, [R1+0x90] ;  /* 0x0000900001147983 */ /* 0x000ee80000300800 */
[----:B------:R-:W3:Y:S04]  /*1a120*/  LDL.LU R21, [R1+0x94] ;  /* 0x0000940001157983 */ /* 0x000ee80000300800 */
[----:B------:R-:W3:Y:S01]  /*1a130*/  LDL.LU R22, [R1+0x98] ;  /* 0x0000980001167983 */ /* 0x000ee20000300800 */
[----:B------:R-:W-:-:S03]  /*1a140*/  LOP3.LUT R3, R28, 0x1ff, RZ, 0xc0, !PT ;  /* 0x000001ff1c037812 */ /* 0x000fc600078ec0ff */
[----:B------:R-:W3:Y:S01]  /*1a150*/  LDL.LU R23, [R1+0x9c] ;  /* 0x00009c0001177983 */ /* 0x000ee20000300800 */
[----:B------:R-:W-:-:S03]  /*1a160*/  IMAD.SHL.U32 R2, R28, 0x4000, RZ ;  /* 0x000040001c027824 */ /* 0x000fc600078e00ff */
[----:B------:R-:W4:Y:S02]  /*1a170*/  LDL.LU R16, [R1+0x80] ;  /* 0x0000800001107983 */ /* 0x000f240000300800 */
[----:B------:R-:W-:Y:S02]  /*1a180*/  LOP3.LUT R2, R2, 0x18000, RZ, 0xc0, !PT ;  /* 0x0001800002027812 */ /* 0x000fe400078ec0ff */
[----:B------:R-:W4:Y:S03]  /*1a190*/  LDL.LU R17, [R1+0x84] ;  /* 0x0000840001117983 */ /* 0x000f260000300800 */
[----:B------:R-:W-:Y:S01]  /*1a1a0*/  IMAD R2, R3, 0x10, R2 ;  /* 0x0000001003027824 */ /* 0x000fe200078e0202 */
[----:B------:R-:W4:Y:S04]  /*1a1b0*/  LDL.LU R18, [R1+0x88] ;  /* 0x0000880001127983 */ /* 0x000f280000300800 */
[----:B------:R-:W4:Y:S04]  /*1a1c0*/  LDL.LU R19, [R1+0x8c] ;  /* 0x00008c0001137983 */ /* 0x000f280000300800 */
[----:B------:R0:W-:Y:S04]  /*1a1d0*/  STS.128 [R0+0x480], R12 ;  /* 0x0004800c00007388 */ /* 0x0001e80000000c00 */
[----:B------:R1:W-:Y:S04]  /*1a1e0*/  STS.128 [R0+0x800], R8 ;  /* 0x0008000800007388 */ /* 0x0003e80000000c00 */
[----:B------:R5:W-:Y:S04]  /*1a1f0*/  STS.128 [R0+0x880], R4 ;  /* 0x0008800400007388 */ /* 0x000be80000000c00 */
[----:B0-----:R-:W3:Y:S04]  /*1a200*/  LDL.LU R12, [R1+0x70] ;  /* 0x00007000010c7983 */ /* 0x001ee80000300800 */
[----:B------:R-:W3:Y:S04]  /*1a210*/  LDL.LU R13, [R1+0x74] ;  /* 0x00007400010d7983 */ /* 0x000ee80000300800 */
[----:B------:R-:W3:Y:S04]  /*1a220*/  LDL.LU R14, [R1+0x78] ;  /* 0x00007800010e7983 */ /* 0x000ee80000300800 */
[----:B------:R-:W3:Y:S04]  /*1a230*/  LDL.LU R15, [R1+0x7c] ;  /* 0x00007c00010f7983 */ /* 0x000ee80000300800 */
[----:B-1----:R-:W3:Y:S04]  /*1a240*/  LDL.LU R8, [R1+0x60] ;  /* 0x0000600001087983 */ /* 0x002ee80000300800 */
[----:B------:R-:W3:Y:S04]  /*1a250*/  LDL.LU R9, [R1+0x64] ;  /* 0x0000640001097983 */ /* 0x000ee80000300800 */
[----:B------:R-:W3:Y:S04]  /*1a260*/  LDL.LU R10, [R1+0x68] ;  /* 0x00006800010a7983 */ /* 0x000ee80000300800 */
[----:B------:R-:W3:Y:S04]  /*1a270*/  LDL.LU R11, [R1+0x6c] ;  /* 0x00006c00010b7983 */ /* 0x000ee80000300800 */
[----:B-----5:R-:W5:Y:S04]  /*1a280*/  LDL.LU R4, [R1+0x50] ;  /* 0x0000500001047983 */ /* 0x020f680000300800 */
[----:B------:R-:W5:Y:S04]  /*1a290*/  LDL.LU R5, [R1+0x54] ;  /* 0x0000540001057983 */ /* 0x000f680000300800 */
[----:B------:R-:W5:Y:S04]  /*1a2a0*/  LDL.LU R6, [R1+0x58] ;  /* 0x0000580001067983 */ /* 0x000f680000300800 */
[----:B------:R-:W5:Y:S04]  /*1a2b0*/  LDL.LU R7, [R1+0x5c] ;  /* 0x00005c0001077983 */ /* 0x000f680000300800 */
[----:B--2---:R0:W-:Y:S04]  /*1a2c0*/  STS.128 [R0+0xc00], R24 ;  /* 0x000c001800007388 */ /* 0x0041e80000000c00 */
[----:B0-----:R-:W2:Y:S04]  /*1a2d0*/  LDL.LU.64 R26, [R1+0x848] ;  /* 0x00084800011a7983 */ /* 0x001ea80000300a00 */
[----:B------:R-:W2:Y:S04]  /*1a2e0*/  LDL.LU.64 R24, [R1+0x840] ;  /* 0x0008400001187983 */ /* 0x000ea80000300a00 */
        /* <DEDUP_REMOVED lines=9> */
[----:B-----5:R-:W-:Y:S04]  /*1a380*/  STS.128 [R0+0x1480], R4 ;  /* 0x0014800400007388 */ /* 0x020fe80000000c00 */
[----:B---3--:R-:W-:Y:S04]  /*1a390*/  STS.128 [R0+0x1800], R8 ;  /* 0x0018000800007388 */ /* 0x008fe80000000c00 */
[----:B------:R-:W-:Y:S04]  /*1a3a0*/  STS.128 [R0+0x1880], R12 ;  /* 0x0018800c00007388 */ /* 0x000fe80000000c00 */
[----:B----4-:R-:W-:Y:S04]  /*1a3b0*/  STS.128 [R0+0x1c00], R16 ;  /* 0x001c001000007388 */ /* 0x010fe80000000c00 */
[----:B------:R-:W-:Y:S04]  /*1a3c0*/  STS.128 [R0+0x1c80], R20 ;  /* 0x001c801400007388 */ /* 0x000fe80000000c00 */
[----:B--2---:R0:W-:Y:S04]  /*1a3d0*/  STS.128 [R0+0x1400], R24 ;  /* 0x0014001800007388 */ /* 0x0041e80000000c00 */
[----:B------:R-:W-:Y:S06]  /*1a3e0*/  BAR.SYNC.DEFER_BLOCKING 0x0 ;  /* 0x0000000000007b1d */ /* 0x000fec0000010000 */
[----:B0-----:R-:W2:Y:S04]  /*1a3f0*/  LDL.LU R26, [R1+0x808] ;  /* 0x00080800011a7983 */ /* 0x001ea80000300800 */
[----:B------:R-:W0:Y:S04]  /*1a400*/  LDS.128 R4, [R2] ;  /* 0x0000000002047984 */ /* 0x000e280000000c00 */
[----:B------:R-:W1:Y:S04]  /*1a410*/  LDS.128 R12, [R2+0x2000] ;  /* 0x00200000020c7984 */ /* 0x000e680000000c00 */
[----:B------:R-:W3:Y:S04]  /*1a420*/  LDS.128 R8, [R2+0x4000] ;  /* 0x0040000002087984 */ /* 0x000ee80000000c00 */
[----:B0-----:R-:W-:Y:S01]  /*1a430*/  STL [R1+0x44], R5 ;  /* 0x0000440501007387 */ /* 0x001fe20000100800 */
[----:B------:R-:W-:-:S03]  /*1a440*/  IMAD.MOV.U32 R27, RZ, RZ, R4 ;  /* 0x000000ffff1b7224 */ /* 0x000fc600078e0004 */
[----:B------:R-:W-:Y:S04]  /*1a450*/  STL.64 [R1+0x48], R6 ;  /* 0x0000480601007387 */ /* 0x000fe80000100a00 */
[----:B------:R-:W0:Y:S01]  /*1a460*/  LDS.128 R4, [R2+0x6000] ;  /* 0x0060000002047984 */ /* 0x000e220000000c00 */
[C---:B------:R-:W-:Y:S02]  /*1a470*/  LOP3.LUT R28, R2.reuse, 0x20, RZ, 0x3c, !PT ;  /* 0x00000020021c7812 */ /* 0x040fe400078e3cff */
[C---:B------:R-:W-:Y:S02]  /*1a480*/  LOP3.LUT R29, R2.reuse, 0x40, RZ, 0x3c, !PT ;  /* 0x00000040021d7812 */ /* 0x040fe400078e3cff */
[----:B------:R-:W-:-:S05]  /*1a490*/  LOP3.LUT R3, R2, 0x60, RZ, 0x3c, !PT ;  /* 0x0000006002037812 */ /* 0x000fca00078e3cff */
[----:B------:R-:W-:Y:S04]  /*1a4a0*/  LDS.128 R16, [R3] ;  /* 0x0000000003107984 */ /* 0x000fe80000000c00 */
[----:B--2---:R-:W-:Y:S04]  /*1a4b0*/  STL.64 [R1+0x748], R26 ;  /* 0x0007481a01007387 */ /* 0x004fe80000100a00 */
[----:B-1----:R-:W-:Y:S04]  /*1a4c0*/  STL.64 [R1+0x80], R12 ;  /* 0x0000800c01007387 */ /* 0x002fe80000100a00 */
[----:B------:R-:W-:Y:S04]  /*1a4d0*/  STL.64 [R1+0x88], R14 ;  /* 0x0000880e01007387 */ /* 0x000fe80000100a00 */
[----:B------:R-:W-:Y:S04]  /*1a4e0*/  STL [R1+0x72c], R2 ;  /* 0x00072c0201007387 */ /* 0x000fe80000100800 */
[----:B---3--:R-:W-:Y:S04]  /*1a4f0*/  STL.64 [R1+0x90], R8 ;  /* 0x0000900801007387 */ /* 0x008fe80000100a00 */
[----:B------:R-:W-:Y:S04]  /*1a500*/  STL.64 [R1+0x98], R10 ;  /* 0x0000980a01007387 */ /* 0x000fe80000100a00 */
[----:B------:R-:W1:Y:S04]  /*1a510*/  LDS.128 R8, [R28] ;  /* 0x000000001c087984 */ /* 0x000e680000000c00 */
[----:B0-----:R-:W-:Y:S04]  /*1a520*/  STL.64 [R1+0x70], R4 ;  /* 0x0000700401007387 */ /* 0x001fe80000100a00 */
[----:B------:R-:W-:Y:S04]  /*1a530*/  STL.64 [R1+0x78], R6 ;  /* 0x0000780601007387 */ /* 0x000fe80000100a00 */
[----:B------:R-:W0:Y:S04]  /*1a540*/  LDS.128 R4, [R28+0x2000] ;  /* 0x002000001c047984 */ /* 0x000e280000000c00 */
[----:B------:R-:W2:Y:S04]  /*1a550*/  LDL.LU R24, [R1+0xa0] ;  /* 0x0000a00001187983 */ /* 0x000ea80000300800 */
[----:B------:R-:W-:Y:S04]  /*1a560*/  LDS.128 R12, [R3+0x2000] ;  /* 0x00200000030c7984 */ /* 0x000fe80000000c00 */
[----:B-1----:R-:W-:Y:S04]  /*1a570*/  STL.64 [R1+0x50], R8 ;  /* 0x0000500801007387 */ /* 0x002fe80000100a00 */
[----:B------:R-:W-:Y:S04]  /*1a580*/  STL.64 [R1+0x58], R10 ;  /* 0x0000580a01007387 */ /* 0x000fe80000100a00 */
[----:B------:R-:W-:Y:S04]  /*1a590*/  LDS.128 R8, [R29] ;  /* 0x000000001d087984 */ /* 0x000fe80000000c00 */
[----:B0-----:R-:W-:Y:S04]  /*1a5a0*/  STL.64 [R1+0x60], R4 ;  /* 0x0000600401007387 */ /* 0x001fe80000100a00 */
[----:B------:R-:W-:Y:S04]  /*1a5b0*/  STL.64 [R1+0x68], R6 ;  /* 0x0000680601007387 */ /* 0x000fe80000100a00 */
[----:B------:R-:W0:Y:S04]  /*1a5c0*/  LDS.128 R4, [R28+0x4000] ;  /* 0x004000001c047984 */ /* 0x000e280000000c00 */
[----:B------:R-:W2:Y:S04]  /*1a5d0*/  LDL.LU R25, [R1+0xa4] ;  /* 0x0000a40001197983 */ /* 0x000ea80000300800 */
[----:B------:R-:W2:Y:S04]  /*1a5e0*/  LDL.LU R26, [R1+0xa8] ;  /* 0x0000a800011a7983 */ /* 0x000ea80000300800 */
[----:B------:R-:W2:Y:S04]  /*1a5f0*/  LDL.LU R27, [R1+0xac] ;  /* 0x0000ac00011b7983 */ /* 0x000ea80000300800 */
[----:B------:R-:W3:Y:S04]  /*1a600*/  LDL.LU R20, [R1+0xb0] ;  /* 0x0000b00001147983 */ /* 0x000ee80000300800 */
[----:B------:R-:W3:Y:S04]  /*1a610*/  LDL.LU R21, [R1+0xb4] ;  /* 0x0000b40001157983 */ /* 0x000ee80000300800 */
[----:B------:R-:W3:Y:S04]  /*1a620*/  LDL.LU R22, [R1+0xb8] ;  /* 0x0000b80001167983 */ /* 0x000ee80000300800 */
[----:B------:R-:W3:Y:S04]  /*1a630*/  LDL.LU R23, [R1+0xbc] ;  /* 0x0000bc0001177983 */ /* 0x000ee80000300800 */
[----:B0-----:R-:W-:Y:S01]  /*1a640*/  STL.64 [R1+0x30], R4 ;  /* 0x0000300401007387 */ /* 0x001fe20000100a00 */
[----:B------:R-:W-:-:S03]  /*1a650*/  IMAD.MOV.U32 R2, RZ, RZ, R7 ;  /* 0x000000ffff027224 */ /* 0x000fc600078e0007 */
[----:B------:R-:W-:Y:S04]  /*1a660*/  STL [R1+0x38], R6 ;  /* 0x0000380601007387 */ /* 0x000fe80000100800 */
[----:B------:R-:W0:Y:S04]  /*1a670*/  LDS.128 R4, [R28+0x6000] ;  /* 0x006000001c047984 */ /* 0x000e280000000c00 */
[----:B------:R-:W-:Y:S04]  /*1a680*/  STL [R1+0x730], R2 ;  /* 0x0007300201007387 */ /* 0x000fe80000100800 */
[----:B------:R-:W-:Y:S04]  /*1a690*/  STL [R1+0x734], R28 ;  /* 0x0007341c01007387 */ /* 0x000fe80000100800 */
[----:B0-----:R-:W-:Y:S04]  /*1a6a0*/  STL.64 [R1+0x20], R4 ;  /* 0x0000200401007387 */ /* 0x001fe80000100a00 */
[----:B------:R-:W-:Y:S04]  /*1a6b0*/  STL.64 [R1+0x28], R6 ;  /* 0x0000280601007387 */ /* 0x000fe80000100a00 */
[----:B------:R-:W0:Y:S04]  /*1a6c0*/  LDS.128 R4, [R29+0x2000] ;  /* 0x002000001d047984 */ /* 0x000e280000000c00 */
[----:B0-----:R-:W-:Y:S04]  /*1a6d0*/  STL.64 [R1], R4 ;  /* 0x0000000401007387 */ /* 0x001fe80000100a00 */
[----:B------:R-:W-:Y:S04]  /*1a6e0*/  STL.64 [R1+0x10], R8 ;  /* 0x0000100801007387 */ /* 0x000fe80000100a00 */
[----:B------:R-:W-:Y:S04]  /*1a6f0*/  STL.64 [R1+0x18], R10 ;  /* 0x0000180a01007387 */ /* 0x000fe80000100a00 */
[----:B------:R-:W0:Y:S01]  /*1a700*/  LDS.128 R8, [R29+0x4000] ;  /* 0x004000001d087984 */ /* 0x000e220000000c00 */
[----:B------:R-:W-:-:S03]  /*1a710*/  IMAD.MOV.U32 R2, RZ, RZ, R7 ;  /* 0x000000ffff027224 */ /* 0x000fc600078e0007 */
[----:B------:R-:W-:Y:S04]  /*1a720*/  STL [R1+0x8], R6 ;  /* 0x0000080601007387 */ /* 0x000fe80000100800 */
[----:B------:R-:W1:Y:S04]  /*1a730*/  LDS.128 R4, [R29+0x6000] ;  /* 0x006000001d047984 */ /* 0x000e680000000c00 */
[----:B------:R-:W-:Y:S04]  /*1a740*/  STL [R1+0x738], R2 ;  /* 0x0007380201007387 */ /* 0x000fe80000100800 */
[----:B0-----:R-:W-:Y:S04]  /*1a750*/  STL [R1+0x7c0], R9 ;  /* 0x0007c00901007387 */ /* 0x001fe80000100800 */
[----:B------:R0:W-:Y:S04]  /*1a760*/  STL [R1+0x740], R10 ;  /* 0x0007400a01007387 */ /* 0x0001e80000100800 */
[----:B0-----:R-:W4:Y:S04]  /*1a770*/  LDL R10, [R1+0x5e0] ;  /* 0x0005e000010a7983 */ /* 0x001f280000100800 */
[----:B------:R-:W-:Y:S04]  /*1a780*/  STL [R1+0x73c], R11 ;  /* 0x00073c0b01007387 */ /* 0x000fe80000100800 */
[----:B------:R-:W-:Y:S04]  /*1a790*/  STL.64 [R1+0x758], R18 ;  /* 0x0007581201007387 */ /* 0x000fe80000100a00 */
[----:B-1----:R-:W-:Y:S04]  /*1a7a0*/  STL.64 [R1+0xf0], R4 ;  /* 0x0000f00401007387 */ /* 0x002fe80000100a00 */
[----:B------:R-:W-:Y:S04]  /*1a7b0*/  STL.64 [R1+0xf8], R6 ;  /* 0x0000f80601007387 */ /* 0x000fe80000100a00 */
[----:B------:R-:W-:Y:S04]  /*1a7c0*/  STL.64 [R1+0x750], R16 ;  /* 0x0007501001007387 */ /* 0x000fe80000100a00 */
[----:B------:R-:W-:Y:S04]  /*1a7d0*/  STL.64 [R1+0x768], R14 ;  /* 0x0007680e01007387 */ /* 0x000fe80000100a00 */
[----:B------:R-:W0:Y:S04]  /*1a7e0*/  LDS.128 R4, [R3+0x4000] ;  /* 0x0040000003047984 */ /* 0x000e280000000c00 */
[----:B------:R-:W-:Y:S04]  /*1a7f0*/  STL.64 [R1+0x760], R12 ;  /* 0x0007600c01007387 */ /* 0x000fe80000100a00 */
[----:B------:R-:W1:Y:S04]  /*1a800*/  LDS.128 R12, [R3+0x6000] ;  /* 0x00600000030c7984 */ /* 0x000e680000000c00 */
[----:B------:R-:W-:Y:S06]  /*1a810*/  BAR.SYNC.DEFER_BLOCKING 0x0 ;  /* 0x0000000000007b1d */ /* 0x000fec0000010000 */
[----:B0-----:R-:W-:Y:S04]  /*1a820*/  STL.64 [R1+0x778], R6 ;  /* 0x0007780601007387 */ /* 0x001fe80000100a00 */
[----:B------:R0:W-:Y:S04]  /*1a830*/  STL.64 [R1+0x770], R4 ;  /* 0x0007700401007387 */ /* 0x0001e80000100a00 */
[----:B-1----:R-:W-:Y:S04]  /*1a840*/  STL [R1+0x10c], R15 ;  /* 0x00010c0f01007387 */ /* 0x002fe80000100800 */
[----:B------:R-:W5:Y:S04]  /*1a850*/  LDL.LU R16, [R1+0x300] ;  /* 0x0003000001107983 */ /* 0x000f680000300800 */
[----:B------:R-:W5:Y:S04]  /*1a860*/  LDL.LU R17, [R1+0x304] ;  /* 0x0003040001117983 */ /* 0x000f680000300800 */
[----:B------:R-:W2:Y:S04]  /*1a870*/  LDL.LU R18, [R1+0x308] ;  /* 0x0003080001127983 */ /* 0x000ea80000300800 */
[----:B------:R-:W2:Y:S04]  /*1a880*/  LDL.LU R19, [R1+0x30c] ;  /* 0x00030c0001137983 */ /* 0x000ea80000300800 */
[----:B--2---:R-:W-:Y:S04]  /*1a890*/  STL.64 [R1+0x788], R18 ;  /* 0x0007881201007387 */ /* 0x004fe80000100a00 */
[----:B-----5:R-:W-:Y:S04]  /*1a8a0*/  STL.64 [R1+0x780], R16 ;  /* 0x0007801001007387 */ /* 0x020fe80000100a00 */
[----:B0-----:R-:W2:Y:S04]  /*1a8b0*/  LDL.LU R4, [R1+0x2c0] ;  /* 0x0002c00001047983 */ /* 0x001ea80000300800 */
[----:B------:R-:W2:Y:S04]  /*1a8c0*/  LDL.LU R5, [R1+0x2c4] ;  /* 0x0002c40001057983 */ /* 0x000ea80000300800 */
[----:B------:R-:W5:Y:S04]  /*1a8d0*/  LDL.LU R6, [R1+0x2c8] ;  /* 0x0002c80001067983 */ /* 0x000f680000300800 */
[----:B------:R-:W5:Y:S04]  /*1a8e0*/  LDL.LU R7, [R1+0x2cc] ;  /* 0x0002cc0001077983 */ /* 0x000f680000300800 */
[----:B-----5:R-:W-:Y:S04]  /*1a8f0*/  STL.64 [R1+0x798], R6 ;  /* 0x0007980601007387 */ /* 0x020fe80000100a00 */
[----:B--2---:R0:W-:Y:S04]  /*1a900*/  STL.64 [R1+0x790], R4 ;  /* 0x0007900401007387 */ /* 0x0041e80000100a00 */
        /* <DEDUP_REMOVED lines=10> */
[----:B------:R-:W2:Y:S04]  /*1a9b0*/  LDL.LU R9, [R1+0x71c] ;  /* 0x00071c0001097983 */ /* 0x000ea80000300800 */
        /* <DEDUP_REMOVED lines=12> */
[----:B---3--:R0:W-:Y:S04]  /*1aa80*/  STS.128 [R0+0x80], R20 ;  /* 0x0000801400007388 */ /* 0x0081e80000000c00 */
[----:B0-----:R-:W3:Y:S04]  /*1aa90*/  LDL.LU R20, [R1+0xc0] ;  /* 0x0000c00001147983 */ /* 0x001ee80000300800 */
[----:B------:R-:W3:Y:S04]  /*1aaa0*/  LDL.LU R21, [R1+0xc4] ;  /* 0x0000c40001157983 */ /* 0x000ee80000300800 */
[----:B------:R-:W3:Y:S04]  /*1aab0*/  LDL.LU R22, [R1+0xc8] ;  /* 0x0000c80001167983 */ /* 0x000ee80000300800 */
[----:B------:R-:W3:Y:S04]  /*1aac0*/  LDL.LU R23, [R1+0xcc] ;  /* 0x0000cc0001177983 */ /* 0x000ee80000300800 */
        /* <DEDUP_REMOVED lines=11> */
[----:B------:R-:W5:Y:S01]  /*1ab80*/  LDL.LU R7, [R1+0xec] ;  /* 0x0000ec0001077983 */ /* 0x000f620000300800 */
[----:B------:R-:W-:-:S03]  /*1ab90*/  ISETP.GE.AND P0, PT, R9, c[0x0][0x178], PT ;  /* 0x00005e0009007a0c */ /* 0x000fc60003f06270 */
[----:B---3--:R-:W-:Y:S01]  /*1aba0*/  STS.128 [R0+0x400], R20 ;  /* 0x0004001400007388 */ /* 0x008fe20000000c00 */
[----:B------:R-:W-:-:S03]  /*1abb0*/  IMAD.MOV.U32 R11, RZ, RZ, R12 ;  /* 0x000000ffff0b7224 */ /* 0x000fc600078e000c */
[----:B-----5:R-:W-:Y:S04]  /*1abc0*/  STL.64 [R1+0x800], R6 ;  /* 0x0008000601007387 */ /* 0x020fe80000100a00 */
[----:B--2---:R0:W-:Y:S04]  /*1abd0*/  STL.64 [R1+0x7f8], R4 ;  /* 0x0007f80401007387 */ /* 0x0041e80000100a00 */
[----:B0-----:R-:W2:Y:S04]  /*1abe0*/  LDL.LU R4, [R1+0xd0] ;  /* 0x0000d00001047983 */ /* 0x001ea80000300800 */
[----:B------:R-:W2:Y:S04]  /*1abf0*/  LDL.LU R5, [R1+0xd4] ;  /* 0x0000d40001057983 */ /* 0x000ea80000300800 */
[----:B------:R-:W2:Y:S04]  /*1ac00*/  LDL.LU R6, [R1+0xd8] ;  /* 0x0000d80001067983 */ /* 0x000ea80000300800 */
[----:B------:R-:W2:Y:S01]  /*1ac10*/  LDL.LU R7, [R1+0xdc] ;  /* 0x0000dc0001077983 */ /* 0x000ea20000300800 */
[----:B----4-:R-:W-:-:S03]  /*1ac20*/  IADD3 R20, R10, 0x2, RZ ;  /* 0x000000020a147810 */ /* 0x010fc60007ffe0ff */
[----:B------:R-:W3:Y:S01]  /*1ac30*/  LDL.LU R16, [R1+0x2b0] ;  /* 0x0002b00001107983 */ /* 0x000ee20000300800 */
[----:B------:R-:W-:-:S03]  /*1ac40*/  IMAD.MOV.U32 R2, RZ, RZ, R13 ;  /* 0x000000ffff027224 */ /* 0x000fc600078e000d */
[----:B------:R-:W3:Y:S01]  /*1ac50*/  LDL.LU R17, [R1+0x2b4] ;  /* 0x0002b40001117983 */ /* 0x000ee20000300800 */
[----:B------:R-:W-:-:S03]  /*1ac60*/  IMAD.MOV.U32 R28, RZ, RZ, R14 ;  /* 0x000000ffff1c7224 */ /* 0x000fc600078e000e */
[----:B------:R-:W3:Y:S01]  /*1ac70*/  LDL.LU R18, [R1+0x2b8] ;  /* 0x0002b80001127983 */ /* 0x000ee20000300800 */
[----:B------:R-:W-:-:S03]  /*1ac80*/  ISETP.LT.AND P3, PT, R20, c[0x0][0x17c], !P0 ;  /* 0x00005f0014007a0c */ /* 0x000fc60004761270 */
[----:B------:R-:W3:Y:S01]  /*1ac90*/  LDL.LU R19, [R1+0x2bc] ;  /* 0x0002bc0001137983 */ /* 0x000ee20000300800 */
[----:B------:R-:W-:-:S03]  /*1aca0*/  IADD3 R20, R10, 0x4, RZ ;  /* 0x000000040a147810 */ /* 0x000fc60007ffe0ff */
[----:B------:R-:W4:Y:S04]  /*1acb0*/  LDL.LU R12, [R1+0x2e0] ;  /* 0x0002e000010c7983 */ /* 0x000f280000300800 */
[----:B------:R-:W4:Y:S04]  /*1acc0*/  LDL.LU R13, [R1+0x2e4] ;  /* 0x0002e400010d7983 */ /* 0x000f280000300800 */
[----:B------:R-:W4:Y:S04]  /*1acd0*/  LDL.LU R14, [R1+0x2e8] ;  /* 0x0002e800010e7983 */ /* 0x000f280000300800 */
[----:B------:R0:W-:Y:S04]  /*1ace0*/  STS.128 [R0], R24 ;  /* 0x0000001800007388 */ /* 0x0001e80000000c00 */
[----:B------:R-:W4:Y:S01]  /*1acf0*/  LDL.LU R15, [R1+0x2ec] ;  /* 0x0002ec00010f7983 */ /* 0x000f220000300800 */
[----:B------:R-:W-:-:S03]  /*1ad00*/  ISETP.LT.AND P1, PT, R20, c[0x0][0x17c], !P0 ;  /* 0x00005f0014007a0c */ /* 0x000fc60004721270 */
[----:B0-----:R-:W5:Y:S04]  /*1ad10*/  LDL.LU R24, [R1+0x400] ;  /* 0x0004000001187983 */ /* 0x001f680000300800 */
[----:B------:R-:W5:Y:S04]  /*1ad20*/  LDL.LU R25, [R1+0x404] ;  /* 0x0004040001197983 */ /* 0x000f680000300800 */
[----:B------:R-:W5:Y:S04]  /*1ad30*/  LDL.LU R26, [R1+0x408] ;  /* 0x00040800011a7983 */ /* 0x000f680000300800 */
[----:B------:R-:W5:Y:S04]  /*1ad40*/  LDL.LU R27, [R1+0x40c] ;  /* 0x00040c00011b7983 */ /* 0x000f680000300800 */
[----:B------:R-:W3:Y:S04]  /*1ad50*/  LDL.LU R20, [R1+0x230] ;  /* 0x0002300001147983 */ /* 0x000ee80000300800 */
[----:B------:R-:W3:Y:S04]  /*1ad60*/  LDL.LU R21, [R1+0x234] ;  /* 0x0002340001157983 */ /* 0x000ee80000300800 */
[----:B------:R-:W3:Y:S04]  /*1ad70*/  LDL.LU R22, [R1+0x238] ;  /* 0x0002380001167983 */ /* 0x000ee80000300800 */
[----:B------:R-:W3:Y:S04]  /*1ad80*/  LDL.LU R23, [R1+0x23c] ;  /* 0x00023c0001177983 */ /* 0x000ee80000300800 */
        /* <DEDUP_REMOVED lines=8> */
[----:B------:R-:W2:Y:S01]  /*1ae10*/  LDL.LU.64 R4, [R1+0x7d8] ;  /* 0x0007d80001047983 */ /* 0x000ea20000300a00 */
[----:B------:R-:W-:-:S04]  /*1ae20*/  IADD3 R3, R10, 0x1, RZ ;  /* 0x000000010a037810 */ /* 0x000fc80007ffe0ff */
[----:B------:R-:W-:Y:S01]  /*1ae30*/  ISETP.LT.AND P4, PT, R3, c[0x0][0x17c], !P0 ;  /* 0x00005f0003007a0c */ /* 0x000fe20004781270 */
[----:B--2---:R0:W-:Y:S04]  /*1ae40*/  STS.128 [R0+0xc00], R4 ;  /* 0x000c000400007388 */ /* 0x0041e80000000c00 */
[----:B0-----:R-:W2:Y:S04]  /*1ae50*/  LDL.LU.64 R6, [R1+0x7d0] ;  /* 0x0007d00001067983 */ /* 0x001ea80000300a00 */
[----:B------:R-:W2:Y:S01]  /*1ae60*/  LDL.LU.64 R4, [R1+0x7c8] ;  /* 0x0007c80001047983 */ /* 0x000ea20000300a00 */
[----:B------:R-:W-:-:S04]  /*1ae70*/  IADD3 R3, R10, 0x3, RZ ;  /* 0x000000030a037810 */ /* 0x000fc80007ffe0ff */
[----:B------:R-:W-:Y:S01]  /*1ae80*/  ISETP.LT.AND P2, PT, R3, c[0x0][0x17c], !P0 ;  /* 0x00005f0003007a0c */ /* 0x000fe20004741270 */
[----:B------:R-:W-:Y:S02]  /*1ae90*/  IMAD R3, R9, c[0x0][0x194], RZ ;  /* 0x0000650009037a24 */ /* 0x000fe400078e02ff */
[----:B------:R-:W3:Y:S04]  /*1aea0*/  LDL.LU R9, [R1+0x7c0] ;  /* 0x0007c00001097983 */ /* 0x000ee80000300800 */
[----:B--2---:R0:W-:Y:S04]  /*1aeb0*/  STS.128 [R0+0xc80], R4 ;  /* 0x000c800400007388 */ /* 0x0041e80000000c00 */
[----:B0-----:R-:W2:Y:S04]  /*1aec0*/  LDL.LU.64 R6, [R1+0x7b8] ;  /* 0x0007b80001067983 */ /* 0x001ea80000300a00 */
[----:B------:R-:W2:Y:S04]  /*1aed0*/  LDL.LU.64 R4, [R1+0x7b0] ;  /* 0x0007b00001047983 */ /* 0x000ea80000300a00 */
[----:B--2---:R0:W-:Y:S04]  /*1aee0*/  STS.128 [R0+0x1000], R4 ;  /* 0x0010000400007388 */ /* 0x0041e80000000c00 */
[----:B0-----:R-:W2:Y:S04]  /*1aef0*/  LDL.LU.64 R6, [R1+0x7a8] ;  /* 0x0007a80001067983 */ /* 0x001ea80000300a00 */
[----:B------:R-:W2:Y:S04]  /*1af00*/  LDL.LU.64 R4, [R1+0x7a0] ;  /* 0x0007a00001047983 */ /* 0x000ea80000300a00 */
[----:B---3--:R-:W-:Y:S04]  /*1af10*/  STS.128 [R0+0x1480], R16 ;  /* 0x0014801000007388 */ /* 0x008fe80000000c00 */
[----:B--2---:R0:W-:Y:S04]  /*1af20*/  STS.128 [R0+0x1400], R4 ;  /* 0x0014000400007388 */ /* 0x0041e80000000c00 */
[----:B0-----:R-:W2:Y:S04]  /*1af30*/  LDL.LU.64 R6, [R1+0x798] ;  /* 0x0007980001067983 */ /* 0x001ea80000300a00 */
[----:B------:R-:W2:Y:S04]  /*1af40*/  LDL.LU.64 R4, [R1+0x790] ;  /* 0x0007900001047983 */ /* 0x000ea80000300a00 */
[----:B------:R-:W3:Y:S04]  /*1af50*/  LDL.LU.64 R18, [R1+0x788] ;  /* 0x0007880001127983 */ /* 0x000ee80000300a00 */
[----:B------:R-:W3:Y:S04]  /*1af60*/  LDL.LU.64 R16, [R1+0x780] ;  /* 0x0007800001107983 */ /* 0x000ee80000300a00 */
[----:B----4-:R-:W-:Y:S04]  /*1af70*/  STS.128 [R0+0x1880], R12 ;  /* 0x0018800c00007388 */ /* 0x010fe80000000c00 */
[----:B-----5:R-:W-:Y:S04]  /*1af80*/  STS.128 [R0+0x1c80], R24 ;  /* 0x001c801800007388 */ /* 0x020fe80000000c00 */
[----:B--2---:R0:W-:Y:S04]  /*1af90*/  STS.128 [R0+0x1800], R4 ;  /* 0x0018000400007388 */ /* 0x0041e80000000c00 */
[----:B---3--:R1:W-:Y:S04]  /*1afa0*/  STS.128 [R0+0x1c00], R16 ;  /* 0x001c001000007388 */ /* 0x0083e80000000c00 */
[----:B0-----:R-:W2:Y:S04]  /*1afb0*/  LDL.LU.64 R6, [R1+0x778] ;  /* 0x0007780001067983 */ /* 0x001ea80000300a00 */
[----:B------:R-:W3:Y:S04]  /*1afc0*/  LDL.LU.64 R4, [R1+0x770] ;  /* 0x0007700001047983 */ /* 0x000ee80000300a00 */
[----:B------:R-:W4:Y:S04]  /*1afd0*/  LDL.LU.64 R14, [R1+0x768] ;  /* 0x00076800010e7983 */ /* 0x000f280000300a00 */
[----:B------:R-:W5:Y:S04]  /*1afe0*/  LDL.LU.64 R12, [R1+0x760] ;  /* 0x00076000010c7983 */ /* 0x000f680000300a00 */
[----:B-1----:R-:W2:Y:S04]  /*1aff0*/  LDL.LU.64 R18, [R1+0x758] ;  /* 0x0007580001127983 */ /* 0x002ea80000300a00 */
[----:B------:R-:W2:Y:S04]  /*1b000*/  LDL.LU.64 R16, [R1+0x750] ;  /* 0x0007500001107983 */ /* 0x000ea80000300a00 */
[----:B------:R-:W2:Y:S04]  /*1b010*/  LDL.LU.64 R26, [R1+0x748] ;  /* 0x00074800011a7983 */ /* 0x000ea80000300a00 */
[----:B------:R0:W-:Y:S04]  /*1b020*/  STS.128 [R0+0x1080], R20 ;  /* 0x0010801400007388 */ /* 0x0001e80000000c00 */
[----:B------:R-:W-:Y:S01]  /*1b030*/  BAR.SYNC.DEFER_BLOCKING 0x0 ;  /* 0x0000000000007b1d */ /* 0x000fe20000010000 */
[C---:B------:R-:W-:Y:S01]  /*1b040*/  ISETP.LT.AND P5, PT, R10.reuse, c[0x0][0x17c], !P0 ;  /* 0x00005f000a007a0c */ /* 0x040fe200047a1270 */
[----:B0-----:R-:W-:Y:S01]  /*1b050*/  IMAD R23, R10, c[0x0][0x198], RZ ;  /* 0x000066000a177a24 */ /* 0x001fe200078e02ff */
[----:B------:R-:W-:-:S04]  /*1b060*/  LEA R20, P6, R3, c[0x0][0x170], 0x1 ;  /* 0x00005c0003147a11 */ /* 0x000fc800078c08ff */
[----:B------:R-:W-:Y:S02]  /*1b070*/  LEA.HI.X.SX32 R3, R3, c[0x0][0x174], 0x1, P6 ;  /* 0x00005d0003037a11 */ /* 0x000fe400030f0eff */
[CC--:B------:R-:W-:Y:S02]  /*1b080*/  LEA R22, P6, R23.reuse, R20.reuse, 0x1 ;  /* 0x0000001417167211 */ /* 0x0c0fe400078c08ff */
[C---:B------:R-:W-:Y:S02]  /*1b090*/  IADD3 R21, R23.reuse, c[0x0][0x198], RZ ;  /* 0x0000660017157a10 */ /* 0x040fe40007ffe0ff */
[-C--:B------:R-:W-:Y:S02]  /*1b0a0*/  LEA.HI.X.SX32 R23, R23, R3.reuse, 0x1, P6 ;  /* 0x0000000317177211 */ /* 0x080fe400030f0eff */
[C---:B------:R-:W-:Y:S01]  /*1b0b0*/  LEA R24, P6, R21.reuse, R20, 0x1 ;  /* 0x0000001415187211 */ /* 0x040fe200078c08ff */
[----:B--2---:R-:W-:Y:S02]  /*1b0c0*/  IMAD.MOV.U32 R25, RZ, RZ, R27 ;  /* 0x000000ffff197224 */ /* 0x004fe400078e001b */
[----:B------:R-:W2:Y:S04]  /*1b0d0*/  LDL.LU R27, [R1+0x744] ;  /* 0x00074400011b7983 */ /* 0x000ea80000300800 */
[----:B------:R0:W-:Y:S02]  /*1b0e0*/  @P5 STG.E.U16 [R22.64], R25 ;  /* 0x0000001916005986 */ /* 0x0001e4000c101504 */
[----:B0-----:R-:W-:Y:S01]  /*1b0f0*/  IMAD.MOV.U32 R22, RZ, RZ, R25 ;  /* 0x000000ffff167224 */ /* 0x001fe200078e0019 */
[----:B------:R-:W-:-:S04]  /*1b100*/  LEA.HI.X.SX32 R25, R21, R3, 0x1, P6 ;  /* 0x0000000315197211 */ /* 0x000fc800030f0eff */
[----:B------:R-:W-:-:S05]  /*1b110*/  PRMT R26, R22, 0x7632, R26 ;  /* 0x00007632161a7816 */ /* 0x000fca000000001a */
[----:B------:R0:W-:Y:S04]  /*1b120*/  @P4 STG.E.U16 [R24.64], R26 ;  /* 0x0000001a18004986 */ /* 0x0001e8000c101504 */
[----:B0-----:R-:W2:Y:S01]  /*1b130*/  LDL.LU R26, [R1+0x50] ;  /* 0x00005000011a7983 */ /* 0x001ea20000300800 */
[----:B------:R-:W-:Y:S02]  /*1b140*/  IADD3 R23, R21, c[0x0][0x198], RZ ;  /* 0x0000660015177a10 */ /* 0x000fe40007ffe0ff */
[----:B------:R-:W-:Y:S02]  /*1b150*/  IADD3 R0, R10, 0x5, RZ ;  /* 0x000000050a007810 */ /* 0x000fe40007ffe0ff */
[----:B------:R-:W-:Y:S02]  /*1b160*/  LEA R22, P6, R23, R20, 0x1 ;  /* 0x0000001417167211 */ /* 0x000fe400078c08ff */
[----:B------:R-:W-:-:S02]  /*1b170*/  ISETP.LT.AND P5, PT, R0, c[0x0][0x17c], !P0 ;  /* 0x00005f0000007a0c */ /* 0x000fc400047a1270 */
[C---:B------:R-:W-:Y:S02]  /*1b180*/  IADD3 R0, R23.reuse, c[0x0][0x198], RZ ;  /* 0x0000660017007a10 */ /* 0x040fe40007ffe0ff */
[-C--:B------:R-:W-:Y:S02]  /*1b190*/  LEA.HI.X.SX32 R23, R23, R3.reuse, 0x1, P6 ;  /* 0x0000000317177211 */ /* 0x080fe400030f0eff */
[----:B------:R-:W-:Y:S02]  /*1b1a0*/  IADD3 R25, R10, 0x7, RZ ;  /* 0x000000070a197810 */ /* 0x000fe40007ffe0ff */
[C---:B------:R-:W-:Y:S01]  /*1b1b0*/  LEA R24, P6, R0.reuse, R20, 0x1 ;  /* 0x0000001400187211 */ /* 0x040fe200078c08ff */
[----:B--2---:R0:W-:Y:S01]  /*1b1c0*/  @P3 STG.E.U16 [R22.64], R26 ;  /* 0x0000001a16003986 */ /* 0x0041e2000c101504 */
[----:B------:R-:W-:Y:S02]  /*1b1d0*/  ISETP.LT.AND P3, PT, R25, c[0x0][0x17c], !P0 ;  /* 0x00005f0019007a0c */ /* 0x000fe40004761270 */
[----:B------:R-:W-:-:S02]  /*1b1e0*/  LEA.HI.X.SX32 R25, R0, R3, 0x1, P6 ;  /* 0x0000000300197211 */ /* 0x000fc400030f0eff */
[----:B------:R-:W-:Y:S02]  /*1b1f0*/  PRMT R27, R26, 0x7632, R27 ;  /* 0x000076321a1b7816 */ /* 0x000fe4000000001b */
[----:B0-----:R-:W-:-:S03]  /*1b200*/  IADD3 R26, R10, 0x8, RZ ;  /* 0x000000080a1a7810 */ /* 0x001fc60007ffe0ff */
[----:B------:R0:W-:Y:S01]  /*1b210*/  @P2 STG.E.U16 [R24.64], R27 ;  /* 0x0000001b18002986 */ /* 0x0001e2000c101504 */
[----:B------:R-:W-:-:S03]  /*1b220*/  ISETP.LT.AND P2, PT, R26, c[0x0][0x17c], !P0 ;  /* 0x00005f001a007a0c */ /* 0x000fc60004741270 */
[----:B------:R-:W2:Y:S01]  /*1b230*/  LDL.LU R26, [R1+0x10] ;  /* 0x00001000011a7983 */ /* 0x000ea20000300800 */
[----:B------:R-:W-:-:S04]  /*1b240*/  IADD3 R21, R10, 0x6, RZ ;  /* 0x000000060a157810 */ /* 0x000fc80007ffe0ff */
[----:B------:R-:W-:Y:S02]  /*1b250*/  ISETP.LT.AND P4, PT, R21, c[0x0][0x17c], !P0 ;  /* 0x00005f0015007a0c */ /* 0x000fe40004781270 */
[----:B------:R-:W-:-:S04]  /*1b260*/  IADD3 R21, R0, c[0x0][0x198], RZ ;  /* 0x0000660000157a10 */ /* 0x000fc80007ffe0ff */
[CC--:B------:R-:W-:Y:S02]  /*1b270*/  LEA R22, P6, R21.reuse, R20.reuse, 0x1 ;  /* 0x0000001415167211 */ /* 0x0c0fe400078c08ff */
[C---:B------:R-:W-:Y:S02]  /*1b280*/  IADD3 R0, R21.reuse, c[0x0][0x198], RZ ;  /* 0x0000660015007a10 */ /* 0x040fe40007ffe0ff */
[----:B------:R-:W-:Y:S02]  /*1b290*/  LEA.HI.X.SX32 R23, R21, R3, 0x1, P6 ;  /* 0x0000000315177211 */ /* 0x000fe400030f0eff */
[----:B0-----:R-:W-:Y:S02]  /*1b2a0*/  IADD3 R25, R10, 0x9, RZ ;  /* 0x000000090a197810 */ /* 0x001fe40007ffe0ff */
[----:B------:R-:W-:Y:S01]  /*1b2b0*/  LEA R24, P6, R0, R20, 0x1 ;  /* 0x0000001400187211 */ /* 0x000fe200078c08ff */
[----:B--2---:R0:W-:Y:S01]  /*1b2c0*/  @P1 STG.E.U16 [R22.64], R26 ;  /* 0x0000001a16001986 */ /* 0x0041e2000c101504 */
[----:B------:R-:W-:-:S02]  /*1b2d0*/  ISETP.LT.AND P1, PT, R25, c[0x0][0x17c], !P0 ;  /* 0x00005f0019007a0c */ /* 0x000fc40004721270 */
[----:B------:R-:W-:Y:S02]  /*1b2e0*/  LEA.HI.X.SX32 R25, R0, R3, 0x1, P6 ;  /* 0x0000000300197211 */ /* 0x000fe400030f0eff */
[----:B------:R-:W-:-:S05]  /*1b2f0*/  PRMT R27, R26, 0x7632, R27 ;  /* 0x000076321a1b7816 */ /* 0x000fca000000001b */
[----:B------:R1:W-:Y:S01]  /*1b300*/  @P5 STG.E.U16 [R24.64], R27 ;  /* 0x0000001b18005986 */ /* 0x0003e2000c101504 */
[----:B0-----:R-:W-:-:S03]  /*1b310*/  IADD3 R26, R10, 0xa, RZ ;  /* 0x0000000a0a1a7810 */ /* 0x001fc60007ffe0ff */
[----:B------:R-:W2:Y:S04]  /*1b320*/  LDL.LU R10, [R1+0x740] ;  /* 0x00074000010a7983 */ /* 0x000ea80000300800 */
[----:B-1----:R-:W2:Y:S01]  /*1b330*/  LDL.LU R27, [R1+0x5e0] ;  /* 0x0005e000011b7983 */ /* 0x002ea20000300800 */
[----:B------:R-:W-:-:S04]  /*1b340*/  IADD3 R21, R0, c[0x0][0x198], RZ ;  /* 0x0000660000157a10 */ /* 0x000fc80007ffe0ff */
[CC--:B------:R-:W-:Y:S02]  /*1b350*/  LEA R22, P6, R21.reuse, R20.reuse, 0x1 ;  /* 0x0000001415167211 */ /* 0x0c0fe400078c08ff */
[C---:B------:R-:W-:Y:S02]  /*1b360*/  IADD3 R0, R21.reuse, c[0x0][0x198], RZ ;  /* 0x0000660015007a10 */ /* 0x040fe40007ffe0ff */
[----:B------:R-:W-:Y:S02]  /*1b370*/  LEA.HI.X.SX32 R23, R21, R3, 0x1, P6 ;  /* 0x0000000315177211 */ /* 0x000fe400030f0eff */
[C---:B------:R-:W-:Y:S02]  /*1b380*/  LEA R24, P6, R0.reuse, R20, 0x1 ;  /* 0x0000001400187211 */ /* 0x040fe400078c08ff */
[----:B------:R-:W-:Y:S01]  /*1b390*/  IADD3 R21, R0, c[0x0][0x198], RZ ;  /* 0x0000660000157a10 */ /* 0x000fe20007ffe0ff */
[----:B------:R0:W-:Y:S01]  /*1b3a0*/  @P4 STG.E.U16 [R22.64], R16 ;  /* 0x0000001016004986 */ /* 0x0001e2000c101504 */
[----:B--2---:R-:W-:-:S04]  /*1b3b0*/  IADD3 R25, R27, 0xb, RZ ;  /* 0x0000000b1b197810 */ /* 0x004fc80007ffe0ff */
[----:B------:R-:W-:Y:S02]  /*1b3c0*/  ISETP.LT.AND P4, PT, R25, c[0x0][0x17c], !P0 ;  /* 0x00005f0019007a0c */ /* 0x000fe40004781270 */
[-C--:B------:R-:W-:Y:S02]  /*1b3d0*/  LEA.HI.X.SX32 R25, R0, R3.reuse, 0x1, P6 ;  /* 0x0000000300197211 */ /* 0x080fe400030f0eff */
[C---:B0-----:R-:W-:Y:S02]  /*1b3e0*/  LEA R22, P6, R21.reuse, R20, 0x1 ;  /* 0x0000001415167211 */ /* 0x041fe400078c08ff */
[C---:B------:R-:W-:Y:S02]  /*1b3f0*/  IADD3 R0, R21.reuse, c[0x0][0x198], RZ ;  /* 0x0000660015007a10 */ /* 0x040fe40007ffe0ff */
[----:B------:R-:W-:Y:S02]  /*1b400*/  LEA.HI.X.SX32 R23, R21, R3, 0x1, P6 ;  /* 0x0000000315177211 */ /* 0x000fe400030f0eff */
[----:B------:R-:W2:Y:S01]  /*1b410*/  LDL.LU R21, [R1+0x80] ;  /* 0x0000800001157983 */ /* 0x000ea20000300800 */
[----:B------:R-:W-:-:S02]  /*1b420*/  ISETP.LT.AND P5, PT, R26, c[0x0][0x17c], !P0 ;  /* 0x00005f001a007a0c */ /* 0x000fc400047a1270 */
[----:B------:R-:W-:Y:S02]  /*1b430*/  PRMT R26, R16, 0x7632, R26 ;  /* 0x00007632101a7816 */ /* 0x000fe4000000001a */
[----:B------:R-:W-:-:S03]  /*1b440*/  IADD3 R16, R27, 0xc, RZ ;  /* 0x0000000c1b107810 */ /* 0x000fc60007ffe0ff */
[----:B------:R0:W-:Y:S01]  /*1b450*/  @P3 STG.E.U16 [R24.64], R26 ;  /* 0x0000001a18003986 */ /* 0x0001e2000c101504 */
[----:B------:R-:W-:Y:S02]  /*1b460*/  ISETP.LT.AND P3, PT, R16, c[0x0][0x17c], !P0 ;  /* 0x00005f0010007a0c */ /* 0x000fe40004761270 */
[----:B0-----:R-:W-:-:S04]  /*1b470*/  LEA R24, P6, R0, R20, 0x1 ;  /* 0x0000001400187211 */ /* 0x001fc800078c08ff */
[----:B------:R-:W-:Y:S01]  /*1b480*/  LEA.HI.X.SX32 R25, R0, R3, 0x1, P6 ;  /* 0x0000000300197211 */ /* 0x000fe200030f0eff */
[----:B--2---:R-:W-:-:S05]  /*1b490*/  IMAD.MOV.U32 R16, RZ, RZ, R21 ;  /* 0x000000ffff107224 */ /* 0x004fca00078e0015 */
[----:B------:R0:W-:Y:S02]  /*1b4a0*/  @P2 STG.E.U16 [R22.64], R16 ;  /* 0x0000001016002986 */ /* 0x0001e4000c101504 */
[----:B0-----:R-:W-:Y:S01]  /*1b4b0*/  IMAD.MOV.U32 R23, RZ, RZ, R16 ;  /* 0x000000ffff177224 */ /* 0x001fe200078e0010 */
[----:B------:R-:W-:-:S04]  /*1b4c0*/  IADD3 R16, R0, c[0x0][0x198], RZ ;  /* 0x0000660000107a10 */ /* 0x000fc80007ffe0ff */
[CC--:B------:R-:W-:Y:S02]  /*1b4d0*/  LEA R22, P6, R16.reuse, R20.reuse, 0x1 ;  /* 0x0000001410167211 */ /* 0x0c0fe400078c08ff */
[----:B------:R-:W-:Y:S02]  /*1b4e0*/  PRMT R26, R23, 0x7632, R26 ;  /* 0x00007632171a7816 */ /* 0x000fe4000000001a */
[C---:B------:R-:W-:Y:S02]  /*1b4f0*/  IADD3 R0, R16.reuse, c[0x0][0x198], RZ ;  /* 0x0000660010007a10 */ /* 0x040fe40007ffe0ff */
[----:B------:R-:W-:Y:S02]  /*1b500*/  LEA.HI.X.SX32 R23, R16, R3, 0x1, P6 ;  /* 0x0000000310177211 */ /* 0x000fe400030f0eff */
[----:B------:R-:W2:Y:S04]  /*1b510*/  LDL.LU R16, [R1+0x60] ;  /* 0x0000600001107983 */ /* 0x000ea80000300800 */
[----:B------:R0:W-:Y:S02]  /*1b520*/  @P1 STG.E.U16 [R24.64], R26 ;  /* 0x0000001a18001986 */ /* 0x0001e4000c101504 */
[----:B0-----:R-:W-:-:S04]  /*1b530*/  LEA R24, P6, R0, R20, 0x1 ;  /* 0x0000001400187211 */ /* 0x001fc800078c08ff */
[C---:B------:R-:W-:Y:S01]  /*1b540*/  LEA.HI.X.SX32 R25, R0.reuse, R3, 0x1, P6 ;  /* 0x0000000300197211 */ /* 0x040fe200030f0eff */
[----:B--2---:R0:W-:Y:S02]  /*1b550*/  @P5 STG.E.U16 [R22.64], R16 ;  /* 0x0000001016005986 */ /* 0x0041e4000c101504 */
[----:B0-----:R-:W-:Y:S01]  /*1b560*/  IMAD.MOV.U32 R23, RZ, RZ, R16 ;  /* 0x000000ffff177224 */ /* 0x001fe200078e0010 */
[----:B------:R-:W-:-:S04]  /*1b570*/  IADD3 R16, R0, c[0x0][0x198], RZ ;  /* 0x0000660000107a10 */ /* 0x000fc80007ffe0ff */
[C---:B------:R-:W-:Y:S02]  /*1b580*/  LEA R22, P6, R16.reuse, R20, 0x1 ;  /* 0x0000001410167211 */ /* 0x040fe400078c08ff */
[----:B------:R-:W-:Y:S02]  /*1b590*/  PRMT R26, R23, 0x7632, R26 ;  /* 0x00007632171a7816 */ /* 0x000fe4000000001a */
[C---:B------:R-:W-:Y:S02]  /*1b5a0*/  IADD3 R0, R16.reuse, c[0x0][0x198], RZ ;  /* 0x0000660010007a10 */ /* 0x040fe40007ffe0ff */
[----:B------:R-:W-:Y:S02]  /*1b5b0*/  LEA.HI.X.SX32 R23, R16, R3, 0x1, P6 ;  /* 0x0000000310177211 */ /* 0x000fe400030f0eff */
[----:B------:R-:W2:Y:S01]  /*1b5c0*/  LDL.LU R16, [R1] ;  /* 0x0000000001107983 */ /* 0x000ea20000300800 */
[----:B------:R-:W-:-:S04]  /*1b5d0*/  IADD3 R21, R27, 0xd, RZ ;  /* 0x0000000d1b157810 */ /* 0x000fc80007ffe0ff */
[----:B------:R-:W-:Y:S02]  /*1b5e0*/  ISETP.LT.AND P2, PT, R21, c[0x0][0x17c], !P0 ;  /* 0x00005f0015007a0c */ /* 0x000fe40004741270 */
[----:B------:R-:W-:-:S04]  /*1b5f0*/  IADD3 R21, R27, 0xe, RZ ;  /* 0x0000000e1b157810 */ /* 0x000fc80007ffe0ff */
[----:B------:R-:W-:Y:S02]  /*1b600*/  ISETP.LT.AND P1, PT, R21, c[0x0][0x17c], !P0 ;  /* 0x00005f0015007a0c */ /* 0x000fe40004721270 */
[----:B------:R-:W-:Y:S01]  /*1b610*/  IADD3 R21, R27, 0xf, RZ ;  /* 0x0000000f1b157810 */ /* 0x000fe20007ffe0ff */
[----:B------:R0:W-:Y:S03]  /*1b620*/  @P4 STG.E.U16 [R24.64], R26 ;  /* 0x0000001a18004986 */ /* 0x0001e6000c101504 */
[----:B------:R-:W-:Y:S02]  /*1b630*/  ISETP.LT.AND P5, PT, R21, c[0x0][0x17c], !P0 ;  /* 0x00005f0015007a0c */ /* 0x000fe400047a1270 */
[----:B------:R-:W-:-:S04]  /*1b640*/  IADD3 R21, R27, 0x10, RZ ;  /* 0x000000101b157810 */ /* 0x000fc80007ffe0ff */
[----:B------:R-:W-:Y:S02]  /*1b650*/  ISETP.LT.AND P4, PT, R21, c[0x0][0x17c], !P0 ;  /* 0x00005f0015007a0c */ /* 0x000fe40004781270 */
[----:B------:R-:W-:Y:S02]  /*1b660*/  IADD3 R21, R27, 0x11, RZ ;  /* 0x000000111b157810 */ /* 0x000fe40007ffe0ff */
[----:B0-----:R-:W-:-:S04]  /*1b670*/  LEA R24, P6, R0, R20, 0x1 ;  /* 0x0000001400187211 */ /* 0x001fc800078c08ff */
[C---:B------:R-:W-:Y:S01]  /*1b680*/  LEA.HI.X.SX32 R25, R0.reuse, R3, 0x1, P6 ;  /* 0x0000000300197211 */ /* 0x040fe200030f0eff */
[----:B--2---:R0:W-:Y:S01]  /*1b690*/  @P3 STG.E.U16 [R22.64], R16 ;  /* 0x0000001016003986 */ /* 0x0041e2000c101504 */
[----:B------:R-:W-:Y:S02]  /*1b6a0*/  ISETP.LT.AND P3, PT, R21, c[0x0][0x17c], !P0 ;  /* 0x00005f0015007a0c */ /* 0x000fe40004761270 */
[----:B------:R-:W-:Y:S01]  /*1b6b0*/  IADD3 R21, R27, 0x12, RZ ;  /* 0x000000121b157810 */ /* 0x000fe20007ffe0ff */
[----:B0-----:R-:W-:Y:S01]  /*1b6c0*/  IMAD.MOV.U32 R23, RZ, RZ, R16 ;  /* 0x000000ffff177224 */ /* 0x001fe200078e0010 */
[----:B------:R-:W-:-:S04]  /*1b6d0*/  IADD3 R16, R0, c[0x0][0x198], RZ ;  /* 0x0000660000107a10 */ /* 0x000fc80007ffe0ff */
[----:B------:R-:W-:Y:S02]  /*1b6e0*/  PRMT R26, R23, 0x7632, R26 ;  /* 0x00007632171a7816 */ /* 0x000fe4000000001a */
[CC--:B------:R-:W-:Y:S02]  /*1b6f0*/  LEA R22, P6, R16.reuse, R20.reuse, 0x1 ;  /* 0x0000001410167211 */ /* 0x0c0fe400078c08ff */
[C---:B------:R-:W-:Y:S01]  /*1b700*/  IADD3 R0, R16.reuse, c[0x0][0x198], RZ ;  /* 0x0000660010007a10 */ /* 0x040fe20007ffe0ff */
[----:B------:R0:W-:Y:S01]  /*1b710*/  @P2 STG.E.U16 [R24.64], R26 ;  /* 0x0000001a18002986 */ /* 0x0001e2000c101504 */
[----:B------:R-:W-:Y:S02]  /*1b720*/  LEA.HI.X.SX32 R23, R16, R3, 0x1, P6 ;  /* 0x0000000310177211 */ /* 0x000fe400030f0eff */
[----:B------:R-:W-:Y:S02]  /*1b730*/  ISETP.LT.AND P2, PT, R21, c[0x0][0x17c], !P0 ;  /* 0x00005f0015007a0c */ /* 0x000fe40004741270 */
[----:B------:R-:W-:Y:S01]  /*1b740*/  IADD3 R21, R27, 0x13, RZ ;  /* 0x000000131b157810 */ /* 0x000fe20007ffe0ff */
[----:B-----5:R1:W-:Y:S01]  /*1b750*/  @P1 STG.E.U16 [R22.64], R12 ;  /* 0x0000000c16001986 */ /* 0x0203e2000c101504 */
[----:B0-----:R-:W-:-:S03]  /*1b760*/  LEA R24, P6, R0, R20, 0x1 ;  /* 0x0000001400187211 */ /* 0x001fc600078c08ff */
[----:B------:R-:W2:Y:S01]  /*1b770*/  LDL.LU R26, [R1+0x30] ;  /* 0x00003000011a7983 */ /* 0x000ea20000300800 */
[----:B------:R-:W-:Y:S02]  /*1b780*/  ISETP.LT.AND P1, PT, R21, c[0x0][0x17c], !P0 ;  /* 0x00005f0015007a0c */ /* 0x000fe40004721270 */
[----:B------:R-:W-:Y:S02]  /*1b790*/  LEA.HI.X.SX32 R25, R0, R3, 0x1, P6 ;  /* 0x0000000300197211 */ /* 0x000fe400030f0eff */
[----:B-1----:R-:W-:Y:S02]  /*1b7a0*/  PRMT R12, R12, 0x7632, R12 ;  /* 0x000076320c0c7816 */ /* 0x002fe4000000000c */
[----:B------:R-:W-:-:S03]  /*1b7b0*/  IADD3 R21, R27, 0x14, RZ ;  /* 0x000000141b157810 */ /* 0x000fc60007ffe0ff */
[----:B------:R0:W-:Y:S01]  /*1b7c0*/  @P5 STG.E.U16 [R24.64], R12 ;  /* 0x0000000c18005986 */ /* 0x0001e2000c101504 */
[----:B------:R-:W-:-:S03]  /*1b7d0*/  ISETP.LT.AND P5, PT, R21, c[0x0][0x17c], !P0 ;  /* 0x00005f0015007a0c */ /* 0x000fc600047a1270 */
[----:B------:R-:W5:Y:S01]  /*1b7e0*/  LDL.LU R21, [R1+0x90] ;  /* 0x0000900001157983 */ /* 0x000f620000300800 */
[----:B------:R-:W-:-:S04]  /*1b7f0*/  IADD3 R16, R0, c[0x0][0x198], RZ ;  /* 0x0000660000107a10 */ /* 0x000fc80007ffe0ff */
[CC--:B------:R-:W-:Y:S02]  /*1b800*/  LEA R22, P6, R16.reuse, R20.reuse, 0x1 ;  /* 0x0000001410167211 */ /* 0x0c0fe400078c08ff */
[C---:B------:R-:W-:Y:S02]  /*1b810*/  IADD3 R0, R16.reuse, c[0x0][0x198], RZ ;  /* 0x0000660010007a10 */ /* 0x040fe40007ffe0ff */
[----:B------:R-:W-:Y:S02]  /*1b820*/  LEA.HI.X.SX32 R23, R16, R3, 0x1, P6 ;  /* 0x0000000310177211 */ /* 0x000fe400030f0eff */
[----:B------:R-:W-:Y:S02]  /*1b830*/  IADD3 R16, R27, 0x15, RZ ;  /* 0x000000151b107810 */ /* 0x000fe40007ffe0ff */
[C---:B0-----:R-:W-:Y:S02]  /*1b840*/  LEA R24, P6, R0.reuse, R20, 0x1 ;  /* 0x0000001400187211 */ /* 0x041fe400078c08ff */
[----:B------:R-:W-:-:S02]  /*1b850*/  IADD3 R12, R0, c[0x0][0x198], RZ ;  /* 0x00006600000c7a10 */ /* 0x000fc40007ffe0ff */
[----:B------:R-:W-:Y:S02]  /*1b860*/  LEA.HI.X.SX32 R25, R0, R3, 0x1, P6 ;  /* 0x0000000300197211 */ /* 0x000fe400030f0eff */
[----:B------:R-:W-:Y:S01]  /*1b870*/  IADD3 R0, R12, c[0x0][0x198], RZ ;  /* 0x000066000c007a10 */ /* 0x000fe20007ffe0ff */
[----:B-----5:R0:W-:Y:S01]  /*1b880*/  @P4 STG.E.U16 [R22.64], R21 ;  /* 0x0000001516004986 */ /* 0x0201e2000c101504 */
[----:B------:R-:W-:Y:S02]  /*1b890*/  ISETP.LT.AND P4, PT, R16, c[0x0][0x17c], !P0 ;  /* 0x00005f0010007a0c */ /* 0x000fe40004781270 */
[----:B------:R-:W-:Y:S02]  /*1b8a0*/  PRMT R16, R21, 0x7632, R16 ;  /* 0x0000763215107816 */ /* 0x000fe40000000010 */
[----:B0-----:R-:W-:-:S03]  /*1b8b0*/  LEA R22, P6, R12, R20, 0x1 ;  /* 0x000000140c167211 */ /* 0x001fc600078c08ff */
[----:B------:R0:W-:Y:S01]  /*1b8c0*/  @P3 STG.E.U16 [R24.64], R16 ;  /* 0x0000001018003986 */ /* 0x0001e2000c101504 */
[----:B------:R-:W-:Y:S02]  /*1b8d0*/  LEA.HI.X.SX32 R23, R12, R3, 0x1, P6 ;  /* 0x000000030c177211 */ /* 0x000fe400030f0eff */
[----:B------:R-:W-:-:S03]  /*1b8e0*/  IADD3 R12, R0, c[0x0][0x198], RZ ;  /* 0x00006600000c7a10 */ /* 0x000fc60007ffe0ff */
[----:B--2---:R1:W-:Y:S01]  /*1b8f0*/  @P2 STG.E.U16 [R22.64], R26 ;  /* 0x0000001a16002986 */ /* 0x0043e2000c101504 */
[----:B0-----:R-:W-:Y:S02]  /*1b900*/  IADD3 R16, R27, 0x17, RZ ;  /* 0x000000171b107810 */ /* 0x001fe40007ffe0ff */
[-C--:B------:R-:W-:Y:S02]  /*1b910*/  LEA R24, P6, R0, R20.reuse, 0x1 ;  /* 0x0000001400187211 */ /* 0x080fe400078c08ff */
[----:B------:R-:W-:Y:S02]  /*1b920*/  ISETP.LT.AND P2, PT, R16, c[0x0][0x17c], !P0 ;  /* 0x00005f0010007a0c */ /* 0x000fe40004741270 */
[----:B------:R-:W-:Y:S02]  /*1b930*/  LEA.HI.X.SX32 R25, R0, R3, 0x1, P6 ;  /* 0x0000000300197211 */ /* 0x000fe400030f0eff */
[----:B------:R-:W-:Y:S02]  /*1b940*/  PRMT R16, R26, 0x7632, R16 ;  /* 0x000076321a107816 */ /* 0x000fe40000000010 */
[C---:B-1----:R-:W-:Y:S01]  /*1b950*/  LEA R22, P6, R12.reuse, R20, 0x1 ;  /* 0x000000140c167211 */ /* 0x042fe200078c08ff */
[----:B------:R-:W2:Y:S01]  /*1b960*/  LDL.LU R26, [R1+0xf0] ;  /* 0x0000f000011a7983 */ /* 0x000ea20000300800 */
[----:B------:R-:W-:-:S02]  /*1b970*/  IADD3 R0, R12, c[0x0][0x198], RZ ;  /* 0x000066000c007a10 */ /* 0x000fc40007ffe0ff */
[----:B------:R-:W-:Y:S01]  /*1b980*/  LEA.HI.X.SX32 R23, R12, R3, 0x1, P6 ;  /* 0x000000030c177211 */ /* 0x000fe200030f0eff */
[----:B------:R0:W-:Y:S01]  /*1b990*/  @P1 STG.E.U16 [R24.64], R16 ;  /* 0x0000001018001986 */ /* 0x0001e2000c101504 */
[----:B------:R-:W-:-:S03]  /*1b9a0*/  IADD3 R21, R27, 0x16, RZ ;  /* 0x000000161b157810 */ /* 0x000fc60007ffe0ff */
[----:B------:R1:W-:Y:S01]  /*1b9b0*/  @P5 STG.E.U16 [R22.64], R8 ;  /* 0x0000000816005986 */ /* 0x0003e2000c101504 */
[----:B------:R-:W-:Y:S02]  /*1b9c0*/  ISETP.LT.AND P3, PT, R21, c[0x0][0x17c], !P0 ;  /* 0x00005f0015007a0c */ /* 0x000fe40004761270 */
[C---:B------:R-:W-:Y:S02]  /*1b9d0*/  IADD3 R21, R27.reuse, 0x18, RZ ;  /* 0x000000181b157810 */ /* 0x040fe40007ffe0ff */
[----:B0-----:R-:W-:Y:S02]  /*1b9e0*/  IADD3 R16, R27, 0x19, RZ ;  /* 0x000000191b107810 */ /* 0x001fe40007ffe0ff */
[----:B------:R-:W-:Y:S02]  /*1b9f0*/  LEA R24, P6, R0, R20, 0x1 ;  /* 0x0000001400187211 */ /* 0x000fe400078c08ff */
[----:B------:R-:W-:Y:S02]  /*1ba00*/  ISETP.LT.AND P5, PT, R16, c[0x0][0x17c], !P0 ;  /* 0x00005f0010007a0c */ /* 0x000fe400047a1270 */
[----:B------:R-:W-:-:S02]  /*1ba10*/  LEA.HI.X.SX32 R25, R0, R3, 0x1, P6 ;  /* 0x0000000300197211 */ /* 0x000fc400030f0eff */
[----:B-1----:R-:W-:Y:S02]  /*1ba20*/  PRMT R8, R8, 0x7632, R8 ;  /* 0x0000763208087816 */ /* 0x002fe40000000008 */
[----:B------:R-:W-:Y:S02]  /*1ba30*/  IADD3 R16, R27, 0x1a, RZ ;  /* 0x0000001a1b107810 */ /* 0x000fe40007ffe0ff */
[----:B------:R-:W-:Y:S01]  /*1ba40*/  ISETP.LT.AND P1, PT, R21, c[0x0][0x17c], !P0 ;  /* 0x00005f0015007a0c */ /* 0x000fe20004721270 */
[----:B------:R0:W-:Y:S01]  /*1ba50*/  @P4 STG.E.U16 [R24.64], R8 ;  /* 0x0000000818004986 */ /* 0x0001e2000c101504 */
[----:B------:R-:W-:-:S03]  /*1ba60*/  ISETP.LT.AND P4, PT, R16, c[0x0][0x17c], !P0 ;  /* 0x00005f0010007a0c */ /* 0x000fc60004781270 */
[----:B------:R-:W5:Y:S04]  /*1ba70*/  LDL.LU R21, [R1+0x20] ;  /* 0x0000200001157983 */ /* 0x000f680000300800 */
[----:B------:R-:W2:Y:S01]  /*1ba80*/  LDL.LU R16, [R1+0x70] ;  /* 0x0000700001107983 */ /* 0x000ea20000300800 */
[----:B------:R-:W-:-:S04]  /*1ba90*/  IADD3 R12, R0, c[0x0][0x198], RZ ;  /* 0x00006600000c7a10 */ /* 0x000fc80007ffe0ff */
[CC--:B------:R-:W-:Y:S02]  /*1baa0*/  LEA R22, P6, R12.reuse, R20.reuse, 0x1 ;  /* 0x000000140c167211 */ /* 0x0c0fe400078c08ff */
[C---:B------:R-:W-:Y:S02]  /*1bab0*/  IADD3 R0, R12.reuse, c[0x0][0x198], RZ ;  /* 0x000066000c007a10 */ /* 0x040fe40007ffe0ff */
[-C--:B------:R-:W-:Y:S02]  /*1bac0*/  LEA.HI.X.SX32 R23, R12, R3.reuse, 0x1, P6 ;  /* 0x000000030c177211 */ /* 0x080fe400030f0eff */
[C---:B0-----:R-:W-:Y:S02]  /*1bad0*/  LEA R24, P6, R0.reuse, R20, 0x1 ;  /* 0x0000001400187211 */ /* 0x041fe400078c08ff */
[C---:B------:R-:W-:Y:S01]  /*1bae0*/  IADD3 R8, R0.reuse, c[0x0][0x198], RZ ;  /* 0x0000660000087a10 */ /* 0x040fe20007ffe0ff */
[----:B---3--:R0:W-:Y:S01]  /*1baf0*/  @P3 STG.E.U16 [R22.64], R4 ;  /* 0x0000000416003986 */ /* 0x0081e2000c101504 */
[----:B------:R-:W-:-:S02]  /*1bb00*/  LEA.HI.X.SX32 R25, R0, R3, 0x1, P6 ;  /* 0x0000000300197211 */ /* 0x000fc400030f0eff */
[----:B------:R-:W-:Y:S02]  /*1bb10*/  IADD3 R0, R8, c[0x0][0x198], RZ ;  /* 0x0000660008007a10 */ /* 0x000fe40007ffe0ff */
[----:B0-----:R-:W-:Y:S02]  /*1bb20*/  PRMT R4, R4, 0x7632, R4 ;  /* 0x0000763204047816 */ /* 0x001fe40000000004 */
[----:B------:R-:W-:-:S03]  /*1bb30*/  LEA R22, P6, R8, R20, 0x1 ;  /* 0x0000001408167211 */ /* 0x000fc600078c08ff */
[----:B------:R0:W-:Y:S01]  /*1bb40*/  @P2 STG.E.U16 [R24.64], R4 ;  /* 0x0000000418002986 */ /* 0x0001e2000c101504 */
[-C--:B------:R-:W-:Y:S02]  /*1bb50*/  LEA.HI.X.SX32 R23, R8, R3.reuse, 0x1, P6 ;  /* 0x0000000308177211 */ /* 0x080fe400030f0eff */
[C---:B------:R-:W-:Y:S02]  /*1bb60*/  IADD3 R8, R27.reuse, 0x1d, RZ ;  /* 0x0000001d1b087810 */ /* 0x040fe40007ffe0ff */
[----:B------:R-:W-:Y:S02]  /*1bb70*/  IADD3 R12, R27, 0x1b, RZ ;  /* 0x0000001b1b0c7810 */ /* 0x000fe40007ffe0ff */
[C---:B0-----:R-:W-:Y:S02]  /*1bb80*/  LEA R24, P6, R0.reuse, R20, 0x1 ;  /* 0x0000001400187211 */ /* 0x041fe400078c08ff */
[C---:B------:R-:W-:Y:S02]  /*1bb90*/  IADD3 R4, R0.reuse, c[0x0][0x198], RZ ;  /* 0x0000660000047a10 */ /* 0x040fe40007ffe0ff */
[----:B------:R-:W-:-:S02]  /*1bba0*/  LEA.HI.X.SX32 R25, R0, R3, 0x1, P6 ;  /* 0x0000000300197211 */ /* 0x000fc400030f0eff */
[----:B------:R-:W-:Y:S02]  /*1bbb0*/  ISETP.LT.AND P3, PT, R12, c[0x0][0x17c], !P0 ;  /* 0x00005f000c007a0c */ /* 0x000fe40004761270 */
[----:B------:R-:W-:Y:S02]  /*1bbc0*/  IADD3 R0, R4, c[0x0][0x198], RZ ;  /* 0x0000660004007a10 */ /* 0x000fe40007ffe0ff */
[----:B------:R-:W-:-:S04]  /*1bbd0*/  IADD3 R12, R27, 0x1c, RZ ;  /* 0x0000001c1b0c7810 */ /* 0x000fc80007ffe0ff */
[----:B------:R-:W-:Y:S02]  /*1bbe0*/  ISETP.LT.AND P2, PT, R12, c[0x0][0x17c], !P0 ;  /* 0x00005f000c007a0c */ /* 0x000fe40004741270 */
[----:B------:R-:W-:Y:S01]  /*1bbf0*/  IADD3 R12, R27, 0x1e, RZ ;  /* 0x0000001e1b0c7810 */ /* 0x000fe20007ffe0ff */
[----:B--2---:R0:W-:Y:S01]  /*1bc00*/  @P1 STG.E.U16 [R22.64], R16 ;  /* 0x0000001016001986 */ /* 0x0041e2000c101504 */
[----:B------:R-:W-:Y:S02]  /*1bc10*/  ISETP.LT.AND P1, PT, R8, c[0x0][0x17c], !P0 ;  /* 0x00005f0008007a0c */ /* 0x000fe40004721270 */
[----:B------:R-:W-:Y:S02]  /*1bc20*/  PRMT R8, R16, 0x7632, R8 ;  /* 0x0000763210087816 */ /* 0x000fe40000000008 */
[----:B0-----:R-:W-:-:S03]  /*1bc30*/  LEA R22, P6, R4, R20, 0x1 ;  /* 0x0000001404167211 */ /* 0x001fc600078c08ff */
[----:B------:R0:W-:Y:S01]  /*1bc40*/  @P5 STG.E.U16 [R24.64], R8 ;  /* 0x0000000818005986 */ /* 0x0001e2000c101504 */
[----:B------:R-:W-:-:S03]  /*1bc50*/  LEA.HI.X.SX32 R23, R4, R3, 0x1, P6 ;  /* 0x0000000304177211 */ /* 0x000fc600030f0eff */
[----:B------:R-:W2:Y:S01]  /*1bc60*/  LDL.LU R16, [R1+0x44] ;  /* 0x0000440001107983 */ /* 0x000ea20000300800 */
[----:B------:R-:W-:-:S03]  /*1bc70*/  IADD3 R4, R0, c[0x0][0x198], RZ ;  /* 0x0000660000047a10 */ /* 0x000fc60007ffe0ff */
[----:B-----5:R1:W-:Y:S01]  /*1bc80*/  @P4 STG.E.U16 [R22.64], R21 ;  /* 0x0000001516004986 */ /* 0x0203e2000c101504 */
[----:B0-----:R-:W-:Y:S02]  /*1bc90*/  IADD3 R8, R27, 0x1f, RZ ;  /* 0x0000001f1b087810 */ /* 0x001fe40007ffe0ff */
[-C--:B------:R-:W-:Y:S02]  /*1bca0*/  LEA R24, P6, R0, R20.reuse, 0x1 ;  /* 0x0000001400187211 */ /* 0x080fe400078c08ff */
[----:B------:R-:W-:Y:S02]  /*1bcb0*/  ISETP.LT.AND P4, PT, R8, c[0x0][0x17c], !P0 ;  /* 0x00005f0008007a0c */ /* 0x000fe40004781270 */
[----:B------:R-:W-:Y:S02]  /*1bcc0*/  LEA.HI.X.SX32 R25, R0, R3, 0x1, P6 ;  /* 0x0000000300197211 */ /* 0x000fe400030f0eff */
[----:B------:R-:W-:Y:S02]  /*1bcd0*/  PRMT R8, R21, 0x7632, R8 ;  /* 0x0000763215087816 */ /* 0x000fe40000000008 */
[C---:B-1----:R-:W-:Y:S01]  /*1bce0*/  LEA R22, P6, R4.reuse, R20, 0x1 ;  /* 0x0000001404167211 */ /* 0x042fe200078c08ff */
[----:B------:R-:W3:Y:S01]  /*1bcf0*/  LDL.LU R21, [R1+0x54] ;  /* 0x0000540001157983 */ /* 0x000ee20000300800 */
[----:B------:R-:W-:-:S02]  /*1bd00*/  IADD3 R0, R4, c[0x0][0x198], RZ ;  /* 0x0000660004007a10 */ /* 0x000fc40007ffe0ff */
[----:B------:R-:W-:Y:S01]  /*1bd10*/  LEA.HI.X.SX32 R23, R4, R3, 0x1, P6 ;  /* 0x0000000304177211 */ /* 0x000fe200030f0eff */
[----:B------:R0:W-:Y:S01]  /*1bd20*/  @P3 STG.E.U16 [R24.64], R8 ;  /* 0x0000000818003986 */ /* 0x0001e2000c101504 */
[----:B------:R-:W-:Y:S02]  /*1bd30*/  ISETP.LT.AND P5, PT, R12, c[0x0][0x17c], !P0 ;  /* 0x00005f000c007a0c */ /* 0x000fe400047a1270 */
[C---:B------:R-:W-:Y:S01]  /*1bd40*/  IADD3 R4, R0.reuse, c[0x0][0x198], RZ ;  /* 0x0000660000047a10 */ /* 0x040fe20007ffe0ff */
[----:B------:R1:W-:Y:S01]  /*1bd50*/  @P2 STG.E.U16 [R22.64], R26 ;  /* 0x0000001a16002986 */ /* 0x0003e2000c101504 */
[----:B0-----:R-:W-:Y:S02]  /*1bd60*/  IADD3 R8, R27, 0x21, RZ ;  /* 0x000000211b087810 */ /* 0x001fe40007ffe0ff */
[----:B------:R-:W-:Y:S02]  /*1bd70*/  LEA R24, P6, R0, R20, 0x1 ;  /* 0x0000001400187211 */ /* 0x000fe400078c08ff */
[----:B------:R-:W-:-:S02]  /*1bd80*/  ISETP.LT.AND P2, PT, R8, c[0x0][0x17c], !P0 ;  /* 0x00005f0008007a0c */ /* 0x000fc40004741270 */
[----:B------:R-:W-:Y:S02]  /*1bd90*/  LEA.HI.X.SX32 R25, R0, R3, 0x1, P6 ;  /* 0x0000000300197211 */ /* 0x000fe400030f0eff */
[----:B------:R-:W-:Y:S02]  /*1bda0*/  PRMT R8, R26, 0x7632, R8 ;  /* 0x000076321a087816 */ /* 0x000fe40000000008 */
[----:B-1----:R-:W-:-:S03]  /*1bdb0*/  LEA R22, P6, R4, R20, 0x1 ;  /* 0x0000001404167211 */ /* 0x002fc600078c08ff */
[----:B------:R0:W-:Y:S01]  /*1bdc0*/  @P1 STG.E.U16 [R24.64], R8 ;  /* 0x0000000818001986 */ /* 0x0001e2000c101504 */
[----:B------:R-:W-:-:S05]  /*1bdd0*/  LEA.HI.X.SX32 R23, R4, R3, 0x1, P6 ;  /* 0x0000000304177211 */ /* 0x000fca00030f0eff */
[----:B------:R1:W-:Y:S01]  /*1bde0*/  @P5 STG.E.U16 [R22.64], R11 ;  /* 0x0000000b16005986 */ /* 0x0003e2000c101504 */
[----:B0-----:R-:W-:-:S04]  /*1bdf0*/  IADD3 R8, R27, 0x23, RZ ;  /* 0x000000231b087810 */ /* 0x001fc80007ffe0ff */
[----:B------:R-:W-:Y:S02]  /*1be00*/  ISETP.LT.AND P5, PT, R8, c[0x0][0x17c], !P0 ;  /* 0x00005f0008007a0c */ /* 0x000fe400047a1270 */
[----:B------:R-:W-:Y:S02]  /*1be10*/  PRMT R8, R11, 0x7632, R8 ;  /* 0x000076320b087816 */ /* 0x000fe40000000008 */
[----:B-1----:R-:W5:Y:S04]  /*1be20*/  LDL.LU R11, [R1+0x73c] ;  /* 0x00073c00010b7983 */ /* 0x002f680000300800 */
[----:B------:R-:W4:Y:S01]  /*1be30*/  LDL.LU R26, [R1+0x14] ;  /* 0x00001400011a7983 */ /* 0x000f220000300800 */
[----:B------:R-:W-:Y:S02]  /*1be40*/  IADD3 R0, R4, c[0x0][0x198], RZ ;  /* 0x0000660004007a10 */ /* 0x000fe40007ffe0ff */
[----:B------:R-:W-:-:S02]  /*1be50*/  IADD3 R12, R27, 0x20, RZ ;  /* 0x000000201b0c7810 */ /* 0x000fc40007ffe0ff */
[-C--:B------:R-:W-:Y:S02]  /*1be60*/  LEA R24, P6, R0, R20.reuse, 0x1 ;  /* 0x0000001400187211 */ /* 0x080fe400078c08ff */
[----:B------:R-:W-:Y:S02]  /*1be70*/  ISETP.LT.AND P3, PT, R12, c[0x0][0x17c], !P0 ;  /* 0x00005f000c007a0c */ /* 0x000fe40004761270 */
[C---:B------:R-:W-:Y:S02]  /*1be80*/  IADD3 R4, R0.reuse, c[0x0][0x198], RZ ;  /* 0x0000660000047a10 */ /* 0x040fe40007ffe0ff */
[----:B------:R-:W-:Y:S02]  /*1be90*/  LEA.HI.X.SX32 R25, R0, R3, 0x1, P6 ;  /* 0x0000000300197211 */ /* 0x000fe400030f0eff */
[C---:B------:R-:W-:Y:S02]  /*1bea0*/  LEA R22, P6, R4.reuse, R20, 0x1 ;  /* 0x0000001404167211 */ /* 0x040fe400078c08ff */
[----:B------:R-:W-:-:S02]  /*1beb0*/  IADD3 R0, R4, c[0x0][0x198], RZ ;  /* 0x0000660004007a10 */ /* 0x000fc40007ffe0ff */
[C---:B------:R-:W-:Y:S01]  /*1bec0*/  IADD3 R12, R27.reuse, 0x22, RZ ;  /* 0x000000221b0c7810 */ /* 0x040fe20007ffe0ff */
[----:B------:R0:W-:Y:S01]  /*1bed0*/  @P4 STG.E.U16 [R24.64], R8 ;  /* 0x0000000818004986 */ /* 0x0001e2000c101504 */
[----:B------:R-:W-:Y:S02]  /*1bee0*/  LEA.HI.X.SX32 R23, R4, R3, 0x1, P6 ;  /* 0x0000000304177211 */ /* 0x000fe400030f0eff */
[----:B------:R-:W-:Y:S02]  /*1bef0*/  ISETP.LT.AND P1, PT, R12, c[0x0][0x17c], !P0 ;  /* 0x00005f000c007a0c */ /* 0x000fe40004721270 */
[C---:B------:R-:W-:Y:S02]  /*1bf00*/  IADD3 R4, R0.reuse, c[0x0][0x198], RZ ;  /* 0x0000660000047a10 */ /* 0x040fe40007ffe0ff */
[----:B0-----:R-:W-:Y:S02]  /*1bf10*/  IADD3 R8, R27, 0x25, RZ ;  /* 0x000000251b087810 */ /* 0x001fe40007ffe0ff */
[----:B------:R-:W-:-:S04]  /*1bf20*/  LEA R24, P6, R0, R20, 0x1 ;  /* 0x0000001400187211 */ /* 0x000fc800078c08ff */
[----:B------:R-:W-:Y:S02]  /*1bf30*/  LEA.HI.X.SX32 R25, R0, R3, 0x1, P6 ;  /* 0x0000000300197211 */ /* 0x000fe400030f0eff */
        /* <DEDUP_REMOVED lines=9> */
[----:B------:R-:W-:Y:S02]  /*1bfd0*/  LEA.HI.X.SX32 R23, R4, R3, 0x1, P6 ;  /* 0x0000000304177211 */ /* 0x000fe400030f0eff */
[----:B------:R-:W-:-:S03]  /*1bfe0*/  IADD3 R4, R0, c[0x0][0x198], RZ ;  /* 0x0000660000047a10 */ /* 0x000fc60007ffe0ff */
[----:B---3--:R1:W-:Y:S01]  /*1bff0*/  @P1 STG.E.U16 [R22.64], R21 ;  /* 0x0000001516001986 */ /* 0x0083e2000c101504 */
        /* <DEDUP_REMOVED lines=10> */
[----:B------:R-:W-:Y:S02]  /*1c0a0*/  ISETP.LT.AND P2, PT, R12, c[0x0][0x17c], !P0 ;  /* 0x00005f000c007a0c */ /* 0x000fe40004741270 */
[C---:B------:R-:W-:Y:S02]  /*1c0b0*/  IADD3 R4, R0.reuse, c[0x0][0x198], RZ ;  /* 0x0000660000047a10 */ /* 0x040fe40007ffe0ff */
[----:B0-----:R-:W-:Y:S02]  /*1c0c0*/  IADD3 R8, R27, 0x29, RZ ;  /* 0x000000291b087810 */ /* 0x001fe40007ffe0ff */
[----:B------:R-:W-:-:S04]  /*1c0d0*/  LEA R24, P6, R0, R20, 0x1 ;  /* 0x0000001400187211 */ /* 0x000fc800078c08ff */
[----:B------:R-:W-:Y:S02]  /*1c0e0*/  LEA.HI.X.SX32 R25, R0, R3, 0x1, P6 ;  /* 0x0000000300197211 */ /* 0x000fe400030f0eff */
[----:B------:R-:W-:Y:S01]  /*1c0f0*/  IADD3 R0, R4, c[0x0][0x198], RZ ;  /* 0x0000660004007a10 */ /* 0x000fe20007ffe0ff */
[----:B----4-:R0:W-:Y:S01]  /*1c100*/  @P4 STG.E.U16 [R22.64], R26 ;  /* 0x0000001a16004986 */ /* 0x0101e2000c101504 */
[----:B------:R-:W-:Y:S02]  /*1c110*/  ISETP.LT.AND P4, PT, R8, c[0x0][0x17c], !P0 ;  /* 0x00005f0008007a0c */ /* 0x000fe40004781270 */
[----:B------:R-:W-:Y:S02]  /*1c120*/  PRMT R8, R26, 0x7632, R8 ;  /* 0x000076321a087816 */ /* 0x000fe40000000008 */
[----:B0-----:R-:W-:-:S03]  /*1c130*/  LEA R22, P6, R4, R20, 0x1 ;  /* 0x0000001404167211 */ /* 0x001fc600078c08ff */
[----:B------:R0:W-:Y:S01]  /*1c140*/  @P3 STG.E.U16 [R24.64], R8 ;  /* 0x0000000818003986 */ /* 0x0001e2000c101504 */
[----:B------:R-:W-:-:S03]  /*1c150*/  LEA.HI.X.SX32 R23, R4, R3, 0x1, P6 ;  /* 0x0000000304177211 */ /* 0x000fc600030f0eff */
[----:B------:R-:W3:Y:S04]  /*1c160*/  LDL.LU R26, [R1+0x4] ;  /* 0x00000400011a7983 */ /* 0x000ee80000300800 */
[----:B------:R-:W-:Y:S01]  /*1c170*/  @P2 STG.E.U16 [R22.64], R17 ;  /* 0x0000001116002986 */ /* 0x000fe2000c101504 */
[----:B0-----:R-:W-:Y:S02]  /*1c180*/  IADD3 R8, R27, 0x2b, RZ ;  /* 0x0000002b1b087810 */ /* 0x001fe40007ffe0ff */
[----:B------:R-:W-:Y:S02]  /*1c190*/  LEA R24, P6, R0, R20, 0x1 ;  /* 0x0000001400187211 */ /* 0x000fe400078c08ff */
[----:B------:R-:W-:Y:S02]  /*1c1a0*/  ISETP.LT.AND P2, PT, R8, c[0x0][0x17c], !P0 ;  /* 0x00005f0008007a0c */ /* 0x000fe40004741270 */
[----:B------:R-:W-:-:S02]  /*1c1b0*/  LEA.HI.X.SX32 R25, R0, R3, 0x1, P6 ;  /* 0x0000000300197211 */ /* 0x000fc400030f0eff */
[----:B------:R-:W-:-:S05]  /*1c1c0*/  PRMT R8, R17, 0x7632, R8 ;  /* 0x0000763211087816 */ /* 0x000fca0000000008 */
[----:B------:R0:W-:Y:S04]  /*1c1d0*/  @P1 STG.E.U16 [R24.64], R8 ;  /* 0x0000000818001986 */ /* 0x0001e8000c101504 */
[----:B0-----:R-:W4:Y:S01]  /*1c1e0*/  LDL.LU R25, [R1+0x84] ;  /* 0x0000840001197983 */ /* 0x001f220000300800 */
[----:B------:R-:W-:Y:S02]  /*1c1f0*/  IADD3 R12, R27, 0x28, RZ ;  /* 0x000000281b0c7810 */ /* 0x000fe40007ffe0ff */
[----:B------:R-:W-:Y:S02]  /*1c200*/  IADD3 R4, R0, c[0x0][0x198], RZ ;  /* 0x0000660000047a10 */ /* 0x000fe40007ffe0ff */
[----:B------:R-:W-:Y:S02]  /*1c210*/  ISETP.LT.AND P5, PT, R12, c[0x0][0x17c], !P0 ;  /* 0x00005f000c007a0c */ /* 0x000fe400047a1270 */
[----:B------:R-:W-:-:S02]  /*1c220*/  LEA R16, P6, R4, R20, 0x1 ;  /* 0x0000001404107211 */ /* 0x000fc400078c08ff */
[C---:B------:R-:W-:Y:S02]  /*1c230*/  IADD3 R0, R4.reuse, c[0x0][0x198], RZ ;  /* 0x0000660004007a10 */ /* 0x040fe40007ffe0ff */
[C---:B------:R-:W-:Y:S02]  /*1c240*/  IADD3 R12, R27.reuse, 0x2a, RZ ;  /* 0x0000002a1b0c7810 */ /* 0x040fe40007ffe0ff */
[----:B------:R-:W-:Y:S02]  /*1c250*/  LEA.HI.X.SX32 R17, R4, R3, 0x1, P6 ;  /* 0x0000000304117211 */ /* 0x000fe400030f0eff */
[----:B------:R-:W-:Y:S02]  /*1c260*/  IADD3 R8, R27, 0x2d, RZ ;  /* 0x0000002d1b087810 */ /* 0x000fe40007ffe0ff */
[----:B------:R-:W-:Y:S02]  /*1c270*/  LEA R22, P6, R0, R20, 0x1 ;  /* 0x0000001400167211 */ /* 0x000fe400078c08ff */
[----:B------:R-:W-:-:S02]  /*1c280*/  ISETP.LT.AND P3, PT, R12, c[0x0][0x17c], !P0 ;  /* 0x00005f000c007a0c */ /* 0x000fc40004761270 */
[C---:B------:R-:W-:Y:S02]  /*1c290*/  IADD3 R4, R0.reuse, c[0x0][0x198], RZ ;  /* 0x0000660000047a10 */ /* 0x040fe40007ffe0ff */
[----:B------:R-:W-:Y:S02]  /*1c2a0*/  LEA.HI.X.SX32 R23, R0, R3, 0x1, P6 ;  /* 0x0000000300177211 */ /* 0x000fe400030f0eff */
[----:B------:R-:W-:Y:S02]  /*1c2b0*/  IADD3 R0, R4, c[0x0][0x198], RZ ;  /* 0x0000660004007a10 */ /* 0x000fe40007ffe0ff */
[----:B------:R-:W-:-:S04]  /*1c2c0*/  IADD3 R12, R27, 0x2c, RZ ;  /* 0x0000002c1b0c7810 */ /* 0x000fc80007ffe0ff */
[----:B------:R-:W-:Y:S01]  /*1c2d0*/  ISETP.LT.AND P1, PT, R12, c[0x0][0x17c], !P0 ;  /* 0x00005f000c007a0c */ /* 0x000fe20004721270 */
[----:B----4-:R0:W-:Y:S01]  /*1c2e0*/  @P5 STG.E.U16 [R16.64], R25 ;  /* 0x0000001910005986 */ /* 0x0101e2000c101504 */
        /* <DEDUP_REMOVED lines=10> */
[-C--:B------:R-:W-:Y:S02]  /*1c390*/  LEA.HI.X.SX32 R23, R0, R3.reuse, 0x1, P6 ;  /* 0x0000000300177211 */ /* 0x080fe400030f0eff */
[----:B------:R-:W-:Y:S02]  /*1c3a0*/  PRMT R8, R21, 0x7632, R8 ;  /* 0x0000763215087816 */ /* 0x000fe40000000008 */
[C---:B-1----:R-:W-:Y:S01]  /*1c3b0*/  LEA R16, P6, R4.reuse, R20, 0x1 ;  /* 0x0000001404107211 */ /* 0x042fe200078c08ff */
[----:B------:R-:W2:Y:S03]  /*1c3c0*/  LDL.LU R21, [R1+0x94] ;  /* 0x0000940001157983 */ /* 0x000ea60000300800 */
[----:B------:R-:W-:Y:S01]  /*1c3d0*/  LEA.HI.X.SX32 R17, R4, R3, 0x1, P6 ;  /* 0x0000000304117211 */ /* 0x000fe200030f0eff */
[----:B------:R0:W-:Y:S04]  /*1c3e0*/  @P2 STG.E.U16 [R22.64], R8 ;  /* 0x0000000816002986 */ /* 0x0001e8000c101504 */
[----:B---3--:R1:W-:Y:S01]  /*1c3f0*/  @P1 STG.E.U16 [R16.64], R26 ;  /* 0x0000001a10001986 */ /* 0x0083e2000c101504 */
[----:B0-----:R-:W-:-:S04]  /*1c400*/  IADD3 R8, R27, 0x31, RZ ;  /* 0x000000311b087810 */ /* 0x001fc80007ffe0ff */
[----:B------:R-:W-:Y:S02]  /*1c410*/  ISETP.LT.AND P1, PT, R8, c[0x0][0x17c], !P0 ;  /* 0x00005f0008007a0c */ /* 0x000fe40004721270 */
[----:B------:R-:W-:Y:S02]  /*1c420*/  PRMT R8, R26, 0x7632, R8 ;  /* 0x000076321a087816 */ /* 0x000fe40000000008 */
[----:B-1----:R-:W3:Y:S01]  /*1c430*/  LDL.LU R26, [R1+0x34] ;  /* 0x00003400011a7983 */ /* 0x002ee20000300800 */
[----:B------:R-:W-:Y:S02]  /*1c440*/  IADD3 R0, R4, c[0x0][0x198], RZ ;  /* 0x0000660004007a10 */ /* 0x000fe40007ffe0ff */
[----:B------:R-:W-:Y:S01]  /*1c450*/  IADD3 R12, R27, 0x2e, RZ ;  /* 0x0000002e1b0c7810 */ /* 0x000fe20007ffe0ff */
[----:B------:R-:W4:Y:S01]  /*1c460*/  LDL.LU R24, [R1+0x74] ;  /* 0x0000740001187983 */ /* 0x000f220000300800 */
[----:B------:R-:W-:Y:S02]  /*1c470*/  LEA R22, P6, R0, R20, 0x1 ;  /* 0x0000001400167211 */ /* 0x000fe400078c08ff */
[----:B------:R-:W-:Y:S01]  /*1c480*/  ISETP.LT.AND P4, PT, R12, c[0x0][0x17c], !P0 ;  /* 0x00005f000c007a0c */ /* 0x000fe20004781270 */
[----:B------:R-:W4:Y:S01]  /*1c490*/  LDL.LU R25, [R1+0x24] ;  /* 0x0000240001197983 */ /* 0x000f220000300800 */
[----:B------:R-:W-:-:S02]  /*1c4a0*/  IADD3 R4, R0, c[0x0][0x198], RZ ;  /* 0x0000660000047a10 */ /* 0x000fc40007ffe0ff */
[-C--:B------:R-:W-:Y:S02]  /*1c4b0*/  LEA.HI.X.SX32 R23, R0, R3.reuse, 0x1, P6 ;  /* 0x0000000300177211 */ /* 0x080fe400030f0eff */
[C---:B------:R-:W-:Y:S02]  /*1c4c0*/  LEA R16, P6, R4.reuse, R20, 0x1 ;  /* 0x0000001404107211 */ /* 0x040fe400078c08ff */
[----:B------:R-:W-:Y:S02]  /*1c4d0*/  IADD3 R12, R27, 0x30, RZ ;  /* 0x000000301b0c7810 */ /* 0x000fe40007ffe0ff */
[C---:B------:R-:W-:Y:S01]  /*1c4e0*/  IADD3 R0, R4.reuse, c[0x0][0x198], RZ ;  /* 0x0000660004007a10 */ /* 0x040fe20007ffe0ff */
[----:B------:R0:W-:Y:S01]  /*1c4f0*/  @P5 STG.E.U16 [R22.64], R8 ;  /* 0x0000000816005986 */ /* 0x0001e2000c101504 */
[----:B------:R-:W-:Y:S02]  /*1c500*/  LEA.HI.X.SX32 R17, R4, R3, 0x1, P6 ;  /* 0x0000000304117211 */ /* 0x000fe400030f0eff */
[----:B------:R-:W-:-:S02]  /*1c510*/  ISETP.LT.AND P2, PT, R12, c[0x0][0x17c], !P0 ;  /* 0x00005f000c007a0c */ /* 0x000fc40004741270 */
[C---:B------:R-:W-:Y:S01]  /*1c520*/  IADD3 R12, R27.reuse, 0x32, RZ ;  /* 0x000000321b0c7810 */ /* 0x040fe20007ffe0ff */
[----:B------:R1:W-:Y:S01]  /*1c530*/  @P4 STG.E.U16 [R16.64], R13 ;  /* 0x0000000d10004986 */ /* 0x0003e2000c101504 */
[C---:B------:R-:W-:Y:S02]  /*1c540*/  IADD3 R4, R0.reuse, c[0x0][0x198], RZ ;  /* 0x0000660000047a10 */ /* 0x040fe40007ffe0ff */
[----:B0-----:R-:W-:Y:S02]  /*1c550*/  IADD3 R8, R27, 0x33, RZ ;  /* 0x000000331b087810 */ /* 0x001fe40007ffe0ff */
[----:B------:R-:W-:Y:S02]  /*1c560*/  LEA R22, P6, R0, R20, 0x1 ;  /* 0x0000001400167211 */ /* 0x000fe400078c08ff */
[----:B------:R-:W-:Y:S02]  /*1c570*/  ISETP.LT.AND P4, PT, R8, c[0x0][0x17c], !P0 ;  /* 0x00005f0008007a0c */ /* 0x000fe40004781270 */
[----:B------:R-:W-:-:S02]  /*1c580*/  ISETP.LT.AND P5, PT, R12, c[0x0][0x17c], !P0 ;  /* 0x00005f000c007a0c */ /* 0x000fc400047a1270 */
[-C--:B------:R-:W-:Y:S02]  /*1c590*/  LEA.HI.X.SX32 R23, R0, R3.reuse, 0x1, P6 ;  /* 0x0000000300177211 */ /* 0x080fe400030f0eff */
[----:B------:R-:W-:Y:S02]  /*1c5a0*/  PRMT R8, R13, 0x7632, R8 ;  /* 0x000076320d087816 */ /* 0x000fe40000000008 */
[C---:B------:R-:W-:Y:S02]  /*1c5b0*/  LEA R12, P6, R4.reuse, R20, 0x1 ;  /* 0x00000014040c7211 */ /* 0x040fe400078c08ff */
[----:B-1----:R-:W-:Y:S02]  /*1c5c0*/  IADD3 R16, R27, 0x34, RZ ;  /* 0x000000341b107810 */ /* 0x002fe40007ffe0ff */
[C---:B------:R-:W-:Y:S01]  /*1c5d0*/  IADD3 R0, R4.reuse, c[0x0][0x198], RZ ;  /* 0x0000660004007a10 */ /* 0x040fe20007ffe0ff */
[----:B------:R0:W-:Y:S01]  /*1c5e0*/  @P3 STG.E.U16 [R22.64], R8 ;  /* 0x0000000816003986 */ /* 0x0001e2000c101504 */
[----:B------:R-:W-:-:S02]  /*1c5f0*/  LEA.HI.X.SX32 R13, R4, R3, 0x1, P6 ;  /* 0x00000003040d7211 */ /* 0x000fc400030f0eff */
[----:B------:R-:W-:Y:S02]  /*1c600*/  ISETP.LT.AND P3, PT, R16, c[0x0][0x17c], !P0 ;  /* 0x00005f0010007a0c */ /* 0x000fe40004761270 */
[C---:B------:R-:W-:Y:S02]  /*1c610*/  LEA R16, P6, R0.reuse, R20, 0x1 ;  /* 0x0000001400107211 */ /* 0x040fe400078c08ff */
[C---:B------:R-:W-:Y:S02]  /*1c620*/  IADD3 R4, R0.reuse, c[0x0][0x198], RZ ;  /* 0x0000660000047a10 */ /* 0x040fe40007ffe0ff */
[----:B0-----:R-:W-:Y:S02]  /*1c630*/  IADD3 R8, R27, 0x35, RZ ;  /* 0x000000351b087810 */ /* 0x001fe40007ffe0ff */
[----:B------:R-:W-:Y:S01]  /*1c640*/  LEA.HI.X.SX32 R17, R0, R3, 0x1, P6 ;  /* 0x0000000300117211 */ /* 0x000fe200030f0eff */
[----:B--2---:R0:W-:Y:S01]  /*1c650*/  @P2 STG.E.U16 [R12.64], R21 ;  /* 0x000000150c002986 */ /* 0x0041e2000c101504 */
[----:B------:R-:W-:-:S02]  /*1c660*/  ISETP.LT.AND P2, PT, R8, c[0x0][0x17c], !P0 ;  /* 0x00005f0008007a0c */ /* 0x000fc40004741270 */
[----:B------:R-:W-:Y:S02]  /*1c670*/  PRMT R8, R21, 0x7632, R8 ;  /* 0x0000763215087816 */ /* 0x000fe40000000008 */
[----:B0-----:R-:W-:-:S03]  /*1c680*/  LEA R12, P6, R4, R20, 0x1 ;  /* 0x00000014040c7211 */ /* 0x001fc600078c08ff */
[----:B------:R0:W-:Y:S01]  /*1c690*/  @P1 STG.E.U16 [R16.64], R8 ;  /* 0x0000000810001986 */ /* 0x0001e2000c101504 */
[----:B------:R-:W-:Y:S02]  /*1c6a0*/  LEA.HI.X.SX32 R13, R4, R3, 0x1, P6 ;  /* 0x00000003040d7211 */ /* 0x000fe400030f0eff */
[----:B0-----:R-:W-:-:S03]  /*1c6b0*/  IADD3 R8, R27, 0x37, RZ ;  /* 0x000000371b087810 */ /* 0x001fc60007ffe0ff */
[----:B---3--:R0:W-:Y:S01]  /*1c6c0*/  @P5 STG.E.U16 [R12.64], R26 ;  /* 0x0000001a0c005986 */ /* 0x0081e2000c101504 */
[----:B------:R-:W-:Y:S02]  /*1c6d0*/  ISETP.LT.AND P5, PT, R8, c[0x0][0x17c], !P0 ;  /* 0x00005f0008007a0c */ /* 0x000fe400047a1270 */
[----:B------:R-:W-:Y:S02]  /*1c6e0*/  PRMT R8, R26, 0x7632, R8 ;  /* 0x000076321a087816 */ /* 0x000fe40000000008 */
[----:B0-----:R-:W2:Y:S01]  /*1c6f0*/  LDL.LU R26, [R1+0xf4] ;  /* 0x0000f400011a7983 */ /* 0x001ea20000300800 */
[----:B------:R-:W-:-:S04]  /*1c700*/  IADD3 R0, R4, c[0x0][0x198], RZ ;  /* 0x0000660004007a10 */ /* 0x000fc80007ffe0ff */
[CC--:B------:R-:W-:Y:S02]  /*1c710*/  LEA R16, P6, R0.reuse, R20.reuse, 0x1 ;  /* 0x0000001400107211 */ /* 0x0c0fe400078c08ff */
[C---:B------:R-:W-:Y:S02]  /*1c720*/  IADD3 R4, R0.reuse, c[0x0][0x198], RZ ;  /* 0x0000660000047a10 */ /* 0x040fe40007ffe0ff */
[-C--:B------:R-:W-:Y:S02]  /*1c730*/  LEA.HI.X.SX32 R17, R0, R3.reuse, 0x1, P6 ;  /* 0x0000000300117211 */ /* 0x080fe400030f0eff */
[C---:B------:R-:W-:Y:S02]  /*1c740*/  LEA R12, P6, R4.reuse, R20, 0x1 ;  /* 0x00000014040c7211 */ /* 0x040fe400078c08ff */
[C---:B------:R-:W-:Y:S02]  /*1c750*/  IADD3 R0, R4.reuse, c[0x0][0x198], RZ ;  /* 0x0000660004007a10 */ /* 0x040fe40007ffe0ff */
[----:B------:R-:W-:Y:S01]  /*1c760*/  IADD3 R21, R27, 0x36, RZ ;  /* 0x000000361b157810 */ /* 0x000fe20007ffe0ff */
[----:B------:R0:W-:Y:S01]  /*1c770*/  @P4 STG.E.U16 [R16.64], R8 ;  /* 0x0000000810004986 */ /* 0x0001e2000c101504 */
[----:B------:R-:W-:-:S02]  /*1c780*/  LEA.HI.X.SX32 R13, R4, R3, 0x1, P6 ;  /* 0x00000003040d7211 */ /* 0x000fc400030f0eff */
[----:B------:R-:W-:Y:S02]  /*1c790*/  ISETP.LT.AND P1, PT, R21, c[0x0][0x17c], !P0 ;  /* 0x00005f0015007a0c */ /* 0x000fe40004721270 */
[C---:B------:R-:W-:Y:S01]  /*1c7a0*/  IADD3 R4, R0.reuse, c[0x0][0x198], RZ ;  /* 0x0000660000047a10 */ /* 0x040fe20007ffe0ff */
[----:B------:R1:W-:Y:S01]  /*1c7b0*/  @P3 STG.E.U16 [R12.64], R9 ;  /* 0x000000090c003986 */ /* 0x0003e2000c101504 */
[----:B0-----:R-:W-:Y:S02]  /*1c7c0*/  IADD3 R8, R27, 0x39, RZ ;  /* 0x000000391b087810 */ /* 0x001fe40007ffe0ff */
[----:B------:R-:W-:Y:S02]  /*1c7d0*/  LEA R16, P6, R0, R20, 0x1 ;  /* 0x0000001400107211 */ /* 0x000fe400078c08ff */
[----:B------:R-:W-:Y:S02]  /*1c7e0*/  ISETP.LT.AND P3, PT, R8, c[0x0][0x17c], !P0 ;  /* 0x00005f0008007a0c */ /* 0x000fe40004761270 */
[----:B------:R-:W-:-:S02]  /*1c7f0*/  LEA.HI.X.SX32 R17, R0, R3, 0x1, P6 ;  /* 0x0000000300117211 */ /* 0x000fc400030f0eff */
[C---:B------:R-:W-:Y:S02]  /*1c800*/  LEA R8, P6, R4.reuse, R20, 0x1 ;  /* 0x0000001404087211 */ /* 0x040fe400078c08ff */
[----:B-1----:R-:W-:Y:S02]  /*1c810*/  PRMT R12, R9, 0x7632, R12 ;  /* 0x00007632090c7816 */ /* 0x002fe4000000000c */
[C---:B------:R-:W-:Y:S02]  /*1c820*/  LEA.HI.X.SX32 R9, R4.reuse, R3, 0x1, P6 ;  /* 0x0000000304097211 */ /* 0x040fe400030f0eff */
[----:B------:R-:W-:Y:S02]  /*1c830*/  IADD3 R0, R4, c[0x0][0x198], RZ ;  /* 0x0000660004007a10 */ /* 0x000fe40007ffe0ff */
[C---:B------:R-:W-:Y:S01]  /*1c840*/  IADD3 R21, R27.reuse, 0x38, RZ ;  /* 0x000000381b157810 */ /* 0x040fe20007ffe0ff */
[----:B------:R0:W-:Y:S01]  /*1c850*/  @P2 STG.E.U16 [R16.64], R12 ;  /* 0x0000000c10002986 */ /* 0x0001e2000c101504 */
[----:B------:R-:W-:-:S02]  /*1c860*/  IADD3 R13, R27, 0x3a, RZ ;  /* 0x0000003a1b0d7810 */ /* 0x000fc40007ffe0ff */
[----:B------:R-:W-:Y:S01]  /*1c870*/  IADD3 R4, R27, 0x3b, RZ ;  /* 0x0000003b1b047810 */ /* 0x000fe20007ffe0ff */
[----:B------:R1:W-:Y:S01]  /*1c880*/  @P1 STG.E.U16 [R8.64], R5 ;  /* 0x0000000508001986 */ /* 0x0003e2000c101504 */
[----:B------:R-:W-:Y:S02]  /*1c890*/  ISETP.LT.AND P4, PT, R21, c[0x0][0x17c], !P0 ;  /* 0x00005f0015007a0c */ /* 0x000fe40004781270 */
[----:B------:R-:W-:Y:S02]  /*1c8a0*/  ISETP.LT.AND P2, PT, R13, c[0x0][0x17c], !P0 ;  /* 0x00005f000d007a0c */ /* 0x000fe40004741270 */
[C---:B0-----:R-:W-:Y:S02]  /*1c8b0*/  LEA R12, P6, R0.reuse, R20, 0x1 ;  /* 0x00000014000c7211 */ /* 0x041fe400078c08ff */
[----:B-1----:R-:W-:Y:S02]  /*1c8c0*/  IADD3 R8, R0, c[0x0][0x198], RZ ;  /* 0x0000660000087a10 */ /* 0x002fe40007ffe0ff */
[----:B------:R-:W-:-:S02]  /*1c8d0*/  ISETP.LT.AND P1, PT, R4, c[0x0][0x17c], !P0 ;  /* 0x00005f0004007a0c */ /* 0x000fc40004721270 */
[-C--:B------:R-:W-:Y:S02]  /*1c8e0*/  LEA.HI.X.SX32 R13, R0, R3.reuse, 0x1, P6 ;  /* 0x00000003000d7211 */ /* 0x080fe400030f0eff */
[CC--:B------:R-:W-:Y:S02]  /*1c8f0*/  LEA R4, P6, R8.reuse, R20.reuse, 0x1 ;  /* 0x0000001408047211 */ /* 0x0c0fe400078c08ff */
[----:B------:R-:W-:Y:S02]  /*1c900*/  PRMT R9, R5, 0x7632, R9 ;  /* 0x0000763205097816 */ /* 0x000fe40000000009 */
[C---:B------:R-:W-:Y:S02]  /*1c910*/  LEA.HI.X.SX32 R5, R8.reuse, R3, 0x1, P6 ;  /* 0x0000000308057211 */ /* 0x040fe400030f0eff */
[----:B------:R-:W-:Y:S01]  /*1c920*/  IADD3 R0, R8, c[0x0][0x198], RZ ;  /* 0x0000660008007a10 */ /* 0x000fe20007ffe0ff */
[----:B------:R0:W-:Y:S03]  /*1c930*/  @P5 STG.E.U16 [R12.64], R9 ;  /* 0x000000090c005986 */ /* 0x0001e6000c101504 */
[----:B------:R-:W-:Y:S01]  /*1c940*/  LEA R8, P6, R0, R20, 0x1 ;  /* 0x0000001400087211 */ /* 0x000fe200078c08ff */
[----:B----4-:R1:W-:Y:S01]  /*1c950*/  @P4 STG.E.U16 [R4.64], R24 ;  /* 0x0000001804004986 */ /* 0x0103e2000c101504 */
[----:B0-----:R-:W-:-:S02]  /*1c960*/  IADD3 R9, R27, 0x3d, RZ ;  /* 0x0000003d1b097810 */ /* 0x001fc40007ffe0ff */
[C---:B-1----:R-:W-:Y:S02]  /*1c970*/  IADD3 R5, R0.reuse, c[0x0][0x198], RZ ;  /* 0x0000660000057a10 */ /* 0x042fe40007ffe0ff */
[----:B------:R-:W-:Y:S02]  /*1c980*/  ISETP.LT.AND P4, PT, R9, c[0x0][0x17c], !P0 ;  /* 0x00005f0009007a0c */ /* 0x000fe40004781270 */
[-C--:B------:R-:W-:Y:S02]  /*1c990*/  LEA.HI.X.SX32 R9, R0, R3.reuse, 0x1, P6 ;  /* 0x0000000300097211 */ /* 0x080fe400030f0eff */
[C---:B------:R-:W-:Y:S02]  /*1c9a0*/  LEA R4, P6, R5.reuse, R20, 0x1 ;  /* 0x0000001405047211 */ /* 0x040fe400078c08ff */
[----:B------:R-:W-:Y:S02]  /*1c9b0*/  PRMT R12, R24, 0x7632, R12 ;  /* 0x00007632180c7816 */ /* 0x000fe4000000000c */
[C---:B------:R-:W-:Y:S01]  /*1c9c0*/  IADD3 R0, R5.reuse, c[0x0][0x198], RZ ;  /* 0x0000660005007a10 */ /* 0x040fe20007ffe0ff */
[----:B------:R-:W3:Y:S01]  /*1c9d0*/  LDL.LU R24, [R1+0x48] ;  /* 0x0000480001187983 */ /* 0x000ee20000300800 */
[----:B------:R-:W-:-:S02]  /*1c9e0*/  LEA.HI.X.SX32 R5, R5, R3, 0x1, P6 ;  /* 0x0000000305057211 */ /* 0x000fc400030f0eff */
[C---:B------:R-:W-:Y:S01]  /*1c9f0*/  IADD3 R16, R27.reuse, 0x3c, RZ ;  /* 0x0000003c1b107810 */ /* 0x040fe20007ffe0ff */
[----:B------:R0:W-:Y:S03]  /*1ca00*/  @P3 STG.E.U16 [R8.64], R12 ;  /* 0x0000000c08003986 */ /* 0x0001e6000c101504 */
[----:B------:R-:W-:Y:S01]  /*1ca10*/  ISETP.LT.AND P5, PT, R16, c[0x0][0x17c], !P0 ;  /* 0x00005f0010007a0c */ /* 0x000fe200047a1270 */
[----:B------:R1:W-:Y:S01]  /*1ca20*/  @P2 STG.E.U16 [R4.64], R25 ;  /* 0x0000001904002986 */ /* 0x0003e2000c101504 */
[----:B0-----:R-:W-:Y:S02]  /*1ca30*/  IADD3 R9, R27, 0x3f, RZ ;  /* 0x0000003f1b097810 */ /* 0x001fe40007ffe0ff */
[C---:B------:R-:W-:Y:S02]  /*1ca40*/  LEA R8, P6, R0.reuse, R20, 0x1 ;  /* 0x0000001400087211 */ /* 0x040fe400078c08ff */
[----:B-1----:R-:W-:-:S02]  /*1ca50*/  IADD3 R5, R0, c[0x0][0x198], RZ ;  /* 0x0000660000057a10 */ /* 0x002fc40007ffe0ff */
[----:B------:R-:W-:Y:S02]  /*1ca60*/  ISETP.LT.AND P2, PT, R9, c[0x0][0x17c], !P0 ;  /* 0x00005f0009007a0c */ /* 0x000fe40004741270 */
[-C--:B------:R-:W-:Y:S02]  /*1ca70*/  LEA.HI.X.SX32 R9, R0, R3.reuse, 0x1, P6 ;  /* 0x0000000300097211 */ /* 0x080fe400030f0eff */
[----:B------:R-:W-:Y:S02]  /*1ca80*/  LEA R4, P6, R5, R20, 0x1 ;  /* 0x0000001405047211 */ /* 0x000fe400078c08ff */
[----:B------:R-:W-:Y:S02]  /*1ca90*/  PRMT R12, R25, 0x7632, R12 ;  /* 0x00007632190c7816 */ /* 0x000fe4000000000c */
[C---:B------:R-:W-:Y:S01]  /*1caa0*/  IADD3 R0, R5.reuse, c[0x0][0x198], RZ ;  /* 0x0000660005007a10 */ /* 0x040fe20007ffe0ff */
[----:B------:R-:W4:Y:S01]  /*1cab0*/  LDL.LU R25, [R1+0x58] ;  /* 0x0000580001197983 */ /* 0x000f220000300800 */
[----:B------:R-:W-:-:S02]  /*1cac0*/  LEA.HI.X.SX32 R5, R5, R3, 0x1, P6 ;  /* 0x0000000305057211 */ /* 0x000fc400030f0eff */
[----:B------:R-:W-:Y:S01]  /*1cad0*/  IADD3 R13, R27, 0x3e, RZ ;  /* 0x0000003e1b0d7810 */ /* 0x000fe20007ffe0ff */
[----:B------:R0:W-:Y:S03]  /*1cae0*/  @P1 STG.E.U16 [R8.64], R12 ;  /* 0x0000000c08001986 */ /* 0x0001e6000c101504 */
[----:B------:R-:W-:Y:S02]  /*1caf0*/  ISETP.LT.AND P3, PT, R13, c[0x0][0x17c], !P0 ;  /* 0x00005f000d007a0c */ /* 0x000fe40004761270 */
[----:B0-----:R-:W-:Y:S02]  /*1cb00*/  IADD3 R9, R27, 0x41, RZ ;  /* 0x000000411b097810 */ /* 0x001fe40007ffe0ff */
[----:B------:R-:W-:Y:S01]  /*1cb10*/  LEA R8, P6, R0, R20, 0x1 ;  /* 0x0000001400087211 */ /* 0x000fe200078c08ff */
[----:B--2---:R0:W-:Y:S01]  /*1cb20*/  @P5 STG.E.U16 [R4.64], R26 ;  /* 0x0000001a04005986 */ /* 0x0041e2000c101504 */
[----:B------:R-:W-:-:S02]  /*1cb30*/  ISETP.LT.AND P5, PT, R9, c[0x0][0x17c], !P0 ;  /* 0x00005f0009007a0c */ /* 0x000fc400047a1270 */
[----:B------:R-:W-:Y:S02]  /*1cb40*/  LEA.HI.X.SX32 R9, R0, R3, 0x1, P6 ;  /* 0x0000000300097211 */ /* 0x000fe400030f0eff */
[----:B------:R-:W-:Y:S02]  /*1cb50*/  PRMT R12, R26, 0x7632, R12 ;  /* 0x000076321a0c7816 */ /* 0x000fe4000000000c */
[----:B0-----:R-:W-:-:S04]  /*1cb60*/  IADD3 R5, R0, c[0x0][0x198], RZ ;  /* 0x0000660000057a10 */ /* 0x001fc80007ffe0ff */
[C---:B------:R-:W-:Y:S02]  /*1cb70*/  LEA R4, P6, R5.reuse, R20, 0x1 ;  /* 0x0000001405047211 */ /* 0x040fe400078c08ff */
[C---:B------:R-:W-:Y:S02]  /*1cb80*/  IADD3 R0, R5.reuse, c[0x0][0x198], RZ ;  /* 0x0000660005007a10 */ /* 0x040fe40007ffe0ff */
[----:B------:R-:W-:Y:S01]  /*1cb90*/  LEA.HI.X.SX32 R5, R5, R3, 0x1, P6 ;  /* 0x0000000305057211 */ /* 0x000fe200030f0eff */
[----:B------:R0:W-:Y:S04]  /*1cba0*/  @P4 STG.E.U16 [R8.64], R12 ;  /* 0x0000000c08004986 */ /* 0x0001e8000c101504 */
[----:B------:R1:W-:Y:S01]  /*1cbb0*/  @P3 STG.E.U16 [R4.64], R2 ;  /* 0x0000000204003986 */ /* 0x0003e2000c101504 */
[----:B0-----:R-:W-:-:S03]  /*1cbc0*/  PRMT R12, R2, 0x7632, R12 ;  /* 0x00007632020c7816 */ /* 0x001fc6000000000c */
[----:B-1----:R-:W2:Y:S04]  /*1cbd0*/  LDL.LU R2, [R1+0x738] ;  /* 0x0007380001027983 */ /* 0x002ea80000300800 */
[----:B------:R-:W2:Y:S01]  /*1cbe0*/  LDL.LU R26, [R1+0x18] ;  /* 0x00001800011a7983 */ /* 0x000ea20000300800 */
[C---:B------:R-:W-:Y:S02]  /*1cbf0*/  IADD3 R13, R27.reuse, 0x40, RZ ;  /* 0x000000401b0d7810 */ /* 0x040fe40007ffe0ff */
[----:B------:R-:W-:Y:S02]  /*1cc00*/  IADD3 R9, R27, 0x43, RZ ;  /* 0x000000431b097810 */ /* 0x000fe40007ffe0ff */
[----:B------:R-:W-:Y:S02]  /*1cc10*/  LEA R8, P6, R0, R20, 0x1 ;  /* 0x0000001400087211 */ /* 0x000fe400078c08ff */
[----:B------:R-:W-:-:S02]  /*1cc20*/  ISETP.LT.AND P1, PT, R13, c[0x0][0x17c], !P0 ;  /* 0x00005f000d007a0c */ /* 0x000fc40004721270 */
[C---:B------:R-:W-:Y:S02]  /*1cc30*/  IADD3 R5, R0.reuse, c[0x0][0x198], RZ ;  /* 0x0000660000057a10 */ /* 0x040fe40007ffe0ff */
[----:B------:R-:W-:Y:S02]  /*1cc40*/  ISETP.LT.AND P3, PT, R9, c[0x0][0x17c], !P0 ;  /* 0x00005f0009007a0c */ /* 0x000fe40004761270 */
[-C--:B------:R-:W-:Y:S02]  /*1cc50*/  LEA.HI.X.SX32 R9, R0, R3.reuse, 0x1, P6 ;  /* 0x0000000300097211 */ /* 0x080fe400030f0eff */
[C---:B------:R-:W-:Y:S02]  /*1cc60*/  LEA R4, P6, R5.reuse, R20, 0x1 ;  /* 0x0000001405047211 */ /* 0x040fe400078c08ff */
[C---:B------:R-:W-:Y:S02]  /*1cc70*/  IADD3 R0, R5.reuse, c[0x0][0x198], RZ ;  /* 0x0000660005007a10 */ /* 0x040fe40007ffe0ff */
[----:B------:R-:W-:Y:S01]  /*1cc80*/  LEA.HI.X.SX32 R5, R5, R3, 0x1, P6 ;  /* 0x0000000305057211 */ /* 0x000fe200030f0eff */
[----:B------:R0:W-:Y:S01]  /*1cc90*/  @P2 STG.E.U16 [R8.64], R12 ;  /* 0x0000000c08002986 */ /* 0x0001e2000c101504 */
[----:B------:R-:W-:-:S04]  /*1cca0*/  IADD3 R13, R27, 0x42, RZ ;  /* 0x000000421b0d7810 */ /* 0x000fc80007ffe0ff */
[----:B------:R-:W-:Y:S02]  /*1ccb0*/  ISETP.LT.AND P4, PT, R13, c[0x0][0x17c], !P0 ;  /* 0x00005f000d007a0c */ /* 0x000fe40004781270 */
[C---:B0-----:R-:W-:Y:S02]  /*1ccc0*/  IADD3 R9, R27.reuse, 0x45, RZ ;  /* 0x000000451b097810 */ /* 0x041fe40007ffe0ff */
[----:B------:R-:W-:Y:S02]  /*1ccd0*/  LEA R8, P6, R0, R20, 0x1 ;  /* 0x0000001400087211 */ /* 0x000fe400078c08ff */
[----:B------:R-:W-:-:S04]  /*1cce0*/  IADD3 R13, R27, 0x44, RZ ;  /* 0x000000441b0d7810 */ /* 0x000fc80007ffe0ff */
[----:B------:R-:W-:Y:S01]  /*1ccf0*/  ISETP.LT.AND P2, PT, R13, c[0x0][0x17c], !P0 ;  /* 0x00005f000d007a0c */ /* 0x000fe20004741270 */
[----:B---3--:R0:W-:Y:S01]  /*1cd00*/  @P1 STG.E.U16 [R4.64], R24 ;  /* 0x0000001804001986 */ /* 0x0081e2000c101504 */
[----:B------:R-:W-:Y:S02]  /*1cd10*/  PRMT R12, R24, 0x7632, R12 ;  /* 0x00007632180c7816 */ /* 0x000fe4000000000c */
[----:B------:R-:W-:Y:S02]  /*1cd20*/  ISETP.LT.AND P1, PT, R9, c[0x0][0x17c], !P0 ;  /* 0x00005f0009007a0c */ /* 0x000fe40004721270 */
[C---:B------:R-:W-:Y:S02]  /*1cd30*/  LEA.HI.X.SX32 R9, R0.reuse, R3, 0x1, P6 ;  /* 0x0000000300097211 */ /* 0x040fe400030f0eff */
[----:B0-----:R-:W-:Y:S01]  /*1cd40*/  IADD3 R5, R0, c[0x0][0x198], RZ ;  /* 0x0000660000057a10 */ /* 0x001fe20007ffe0ff */
[----:B------:R-:W3:Y:S03]  /*1cd50*/  LDL.LU R24, [R1+0x88] ;  /* 0x0000880001187983 */ /* 0x000ee60000300800 */
[----:B------:R-:W-:-:S02]  /*1cd60*/  LEA R4, P6, R5, R20, 0x1 ;  /* 0x0000001405047211 */ /* 0x000fc400078c08ff */
[C---:B------:R-:W-:Y:S02]  /*1cd70*/  IADD3 R0, R5.reuse, c[0x0][0x198], RZ ;  /* 0x0000660005007a10 */ /* 0x040fe40007ffe0ff */
[----:B------:R-:W-:Y:S01]  /*1cd80*/  LEA.HI.X.SX32 R5, R5, R3, 0x1, P6 ;  /* 0x0000000305057211 */ /* 0x000fe200030f0eff */
[----:B------:R0:W-:Y:S04]  /*1cd90*/  @P5 STG.E.U16 [R8.64], R12 ;  /* 0x0000000c08005986 */ /* 0x0001e8000c101504 */
[----:B----4-:R1:W-:Y:S01]  /*1cda0*/  @P4 STG.E.U16 [R4.64], R25 ;  /* 0x0000001904004986 */ /* 0x0103e2000c101504 */
[----:B0-----:R-:W-:Y:S02]  /*1cdb0*/  IADD3 R9, R27, 0x47, RZ ;  /* 0x000000471b097810 */ /* 0x001fe40007ffe0ff */
[----:B------:R-:W-:-:S02]  /*1cdc0*/  LEA R8, P6, R0, R20, 0x1 ;  /* 0x0000001400087211 */ /* 0x000fc400078c08ff */
[----:B------:R-:W-:Y:S02]  /*1cdd0*/  PRMT R12, R25, 0x7632, R12 ;  /* 0x00007632190c7816 */ /* 0x000fe4000000000c */
[----:B------:R-:W-:Y:S02]  /*1cde0*/  ISETP.LT.AND P4, PT, R9, c[0x0][0x17c], !P0 ;  /* 0x00005f0009007a0c */ /* 0x000fe40004781270 */
[C---:B-1----:R-:W-:Y:S01]  /*1cdf0*/  IADD3 R5, R0.reuse, c[0x0][0x198], RZ ;  /* 0x0000660000057a10 */ /* 0x042fe20007ffe0ff */
[----:B------:R-:W4:Y:S01]  /*1ce00*/  LDL.LU R25, [R1+0x68] ;  /* 0x0000680001197983 */ /* 0x000f220000300800 */
[----:B------:R-:W-:Y:S02]  /*1ce10*/  LEA.HI.X.SX32 R9, R0, R3, 0x1, P6 ;  /* 0x0000000300097211 */ /* 0x000fe400030f0eff */
[C---:B------:R-:W-:Y:S02]  /*1ce20*/  LEA R4, P6, R5.reuse, R20, 0x1 ;  /* 0x0000001405047211 */ /* 0x040fe400078c08ff */
[----:B------:R-:W-:-:S02]  /*1ce30*/  IADD3 R0, R5, c[0x0][0x198], RZ ;  /* 0x0000660005007a10 */ /* 0x000fc40007ffe0ff */
[----:B------:R-:W-:Y:S01]  /*1ce40*/  LEA.HI.X.SX32 R5, R5, R3, 0x1, P6 ;  /* 0x0000000305057211 */ /* 0x000fe200030f0eff */
[----:B------:R0:W-:Y:S04]  /*1ce50*/  @P3 STG.E.U16 [R8.64], R12 ;  /* 0x0000000c08003986 */ /* 0x0001e8000c101504 */
[----:B--2---:R1:W-:Y:S01]  /*1ce60*/  @P2 STG.E.U16 [R4.64], R26 ;  /* 0x0000001a04002986 */ /* 0x0043e2000c101504 */
[----:B0-----:R-:W-:-:S03]  /*1ce70*/  PRMT R12, R26, 0x7632, R12 ;  /* 0x000076321a0c7816 */ /* 0x001fc6000000000c */
[----:B-1----:R-:W2:Y:S01]  /*1ce80*/  LDL.LU R26, [R1+0x8] ;  /* 0x00000800011a7983 */ /* 0x002ea20000300800 */
[C---:B------:R-:W-:Y:S02]  /*1ce90*/  IADD3 R13, R27.reuse, 0x46, RZ ;  /* 0x000000461b0d7810 */ /* 0x040fe40007ffe0ff */
[----:B------:R-:W-:Y:S02]  /*1cea0*/  IADD3 R9, R27, 0x49, RZ ;  /* 0x000000491b097810 */ /* 0x000fe40007ffe0ff */
[C---:B------:R-:W-:Y:S02]  /*1ceb0*/  LEA R8, P6, R0.reuse, R20, 0x1 ;  /* 0x0000001400087211 */ /* 0x040fe400078c08ff */
[----:B------:R-:W-:Y:S02]  /*1cec0*/  ISETP.LT.AND P5, PT, R13, c[0x0][0x17c], !P0 ;  /* 0x00005f000d007a0c */ /* 0x000fe400047a1270 */
[----:B------:R-:W-:Y:S02]  /*1ced0*/  IADD3 R5, R0, c[0x0][0x198], RZ ;  /* 0x0000660000057a10 */ /* 0x000fe40007ffe0ff */
[----:B------:R-:W-:-:S02]  /*1cee0*/  ISETP.LT.AND P2, PT, R9, c[0x0][0x17c], !P0 ;  /* 0x00005f0009007a0c */ /* 0x000fc40004741270 */
[-C--:B------:R-:W-:Y:S02]  /*1cef0*/  LEA.HI.X.SX32 R9, R0, R3.reuse, 0x1, P6 ;  /* 0x0000000300097211 */ /* 0x080fe400030f0eff */
[C---:B------:R-:W-:Y:S02]  /*1cf00*/  LEA R4, P6, R5.reuse, R20, 0x1 ;  /* 0x0000001405047211 */ /* 0x040fe400078c08ff */
[C---:B------:R-:W-:Y:S02]  /*1cf10*/  IADD3 R0, R5.reuse, c[0x0][0x198], RZ ;  /* 0x0000660005007a10 */ /* 0x040fe40007ffe0ff */
[----:B------:R-:W-:Y:S01]  /*1cf20*/  LEA.HI.X.SX32 R5, R5, R3, 0x1, P6 ;  /* 0x0000000305057211 */ /* 0x000fe200030f0eff */
[----:B------:R0:W-:Y:S01]  /*1cf30*/  @P1 STG.E.U16 [R8.64], R12 ;  /* 0x0000000c08001986 */ /* 0x0001e2000c101504 */
[----:B------:R-:W-:-:S03]  /*1cf40*/  IADD3 R13, R27, 0x48, RZ ;  /* 0x000000481b0d7810 */ /* 0x000fc60007ffe0ff */
[----:B------:R1:W-:Y:S01]  /*1cf50*/  @P5 STG.E.U16 [R4.64], R18 ;  /* 0x0000001204005986 */ /* 0x0003e2000c101504 */
[----:B------:R-:W-:Y:S02]  /*1cf60*/  ISETP.LT.AND P3, PT, R13, c[0x0][0x17c], !P0 ;  /* 0x00005f000d007a0c */ /* 0x000fe40004761270 */
[----:B0-----:R-:W-:Y:S02]  /*1cf70*/  IADD3 R9, R27, 0x4b, RZ ;  /* 0x0000004b1b097810 */ /* 0x001fe40007ffe0ff */
[C---:B------:R-:W-:Y:S02]  /*1cf80*/  LEA R8, P6, R0.reuse, R20, 0x1 ;  /* 0x0000001400087211 */ /* 0x040fe400078c08ff */
[C---:B-1----:R-:W-:Y:S02]  /*1cf90*/  IADD3 R5, R0.reuse, c[0x0][0x198], RZ ;  /* 0x0000660000057a10 */ /* 0x042fe40007ffe0ff */
[----:B------:R-:W-:Y:S02]  /*1cfa0*/  ISETP.LT.AND P5, PT, R9, c[0x0][0x17c], !P0 ;  /* 0x00005f0009007a0c */ /* 0x000fe400047a1270 */
[----:B------:R-:W-:-:S02]  /*1cfb0*/  LEA.HI.X.SX32 R9, R0, R3, 0x1, P6 ;  /* 0x0000000300097211 */ /* 0x000fc400030f0eff */
[C---:B------:R-:W-:Y:S02]  /*1cfc0*/  LEA R4, P6, R5.reuse, R20, 0x1 ;  /* 0x0000001405047211 */ /* 0x040fe400078c08ff */
[----:B------:R-:W-:Y:S02]  /*1cfd0*/  PRMT R18, R18, 0x7632, R18 ;  /* 0x0000763212127816 */ /* 0x000fe40000000012 */
[C---:B------:R-:W-:Y:S02]  /*1cfe0*/  IADD3 R0, R5.reuse, c[0x0][0x198], RZ ;  /* 0x0000660005007a10 */ /* 0x040fe40007ffe0ff */
[----:B------:R-:W-:Y:S01]  /*1cff0*/  LEA.HI.X.SX32 R5, R5, R3, 0x1, P6 ;  /* 0x0000000305057211 */ /* 0x000fe200030f0eff */
[----:B------:R0:W-:Y:S01]  /*1d000*/  @P4 STG.E.U16 [R8.64], R18 ;  /* 0x0000001208004986 */ /* 0x0001e2000c101504 */
[C---:B------:R-:W-:Y:S02]  /*1d010*/  IADD3 R13, R27.reuse, 0x4a, RZ ;  /* 0x0000004a1b0d7810 */ /* 0x040fe40007ffe0ff */
[----:B------:R-:W-:-:S02]  /*1d020*/  IADD3 R12, R27, 0x4c, RZ ;  /* 0x0000004c1b0c7810 */ /* 0x000fc40007ffe0ff */
[----:B------:R-:W-:Y:S02]  /*1d030*/  ISETP.LT.AND P1, PT, R13, c[0x0][0x17c], !P0 ;  /* 0x00005f000d007a0c */ /* 0x000fe40004721270 */
[----:B0-----:R-:W-:Y:S01]  /*1d040*/  IADD3 R9, R27, 0x4d, RZ ;  /* 0x0000004d1b097810 */ /* 0x001fe20007ffe0ff */
[----:B---3--:R0:W-:Y:S01]  /*1d050*/  @P3 STG.E.U16 [R4.64], R24 ;  /* 0x0000001804003986 */ /* 0x0081e2000c101504 */
[C---:B------:R-:W-:Y:S02]  /*1d060*/  LEA R8, P6, R0.reuse, R20, 0x1 ;  /* 0x0000001400087211 */ /* 0x040fe400078c08ff */
[----:B------:R-:W-:Y:S02]  /*1d070*/  ISETP.LT.AND P3, PT, R9, c[0x0][0x17c], !P0 ;  /* 0x00005f0009007a0c */ /* 0x000fe40004761270 */
[----:B------:R-:W-:Y:S02]  /*1d080*/  LEA.HI.X.SX32 R9, R0, R3, 0x1, P6 ;  /* 0x0000000300097211 */ /* 0x000fe400030f0eff */
[----:B------:R-:W-:-:S02]  /*1d090*/  ISETP.LT.AND P4, PT, R12, c[0x0][0x17c], !P0 ;  /* 0x00005f000c007a0c */ /* 0x000fc40004781270 */
[----:B0-----:R-:W-:Y:S02]  /*1d0a0*/  IADD3 R5, R0, c[0x0][0x198], RZ ;  /* 0x0000660000057a10 */ /* 0x001fe40007ffe0ff */
[----:B------:R-:W-:Y:S02]  /*1d0b0*/  PRMT R12, R24, 0x7632, R12 ;  /* 0x00007632180c7816 */ /* 0x000fe4000000000c */
[C---:B------:R-:W-:Y:S02]  /*1d0c0*/  LEA R4, P6, R5.reuse, R20, 0x1 ;  /* 0x0000001405047211 */ /* 0x040fe400078c08ff */
[C---:B------:R-:W-:Y:S02]  /*1d0d0*/  IADD3 R0, R5.reuse, c[0x0][0x198], RZ ;  /* 0x0000660005007a10 */ /* 0x040fe40007ffe0ff */
[----:B------:R-:W-:Y:S01]  /*1d0e0*/  LEA.HI.X.SX32 R5, R5, R3, 0x1, P6 ;  /* 0x0000000305057211 */ /* 0x000fe200030f0eff */
[----:B------:R0:W-:Y:S04]  /*1d0f0*/  @P2 STG.E.U16 [R8.64], R12 ;  /* 0x0000000c08002986 */ /* 0x0001e8000c101504 */
[----:B----4-:R1:W-:Y:S01]  /*1d100*/  @P1 STG.E.U16 [R4.64], R25 ;  /* 0x0000001904001986 */ /* 0x0103e2000c101504 */
[----:B0-----:R-:W-:-:S02]  /*1d110*/  IADD3 R9, R27, 0x4f, RZ ;  /* 0x0000004f1b097810 */ /* 0x001fc40007ffe0ff */
[CC--:B------:R-:W-:Y:S02]  /*1d120*/  LEA R8, P6, R0.reuse, R20.reuse, 0x1 ;  /* 0x0000001400087211 */ /* 0x0c0fe400078c08ff */
[----:B------:R-:W-:Y:S02]  /*1d130*/  PRMT R12, R25, 0x7632, R12 ;  /* 0x00007632190c7816 */ /* 0x000fe4000000000c */
[----:B------:R-:W-:Y:S02]  /*1d140*/  ISETP.LT.AND P1, PT, R9, c[0x0][0x17c], !P0 ;  /* 0x00005f0009007a0c */ /* 0x000fe40004721270 */
[C---:B-1----:R-:W-:Y:S01]  /*1d150*/  IADD3 R5, R0.reuse, c[0x0][0x198], RZ ;  /* 0x0000660000057a10 */ /* 0x042fe20007ffe0ff */
[----:B------:R-:W3:Y:S01]  /*1d160*/  LDL.LU R25, [R1+0x98] ;  /* 0x0000980001197983 */ /* 0x000ee20000300800 */
[----:B------:R-:W-:Y:S02]  /*1d170*/  LEA.HI.X.SX32 R9, R0, R3, 0x1, P6 ;  /* 0x0000000300097211 */ /* 0x000fe400030f0eff */
[----:B------:R-:W-:-:S02]  /*1d180*/  LEA R4, P6, R5, R20, 0x1 ;  /* 0x0000001405047211 */ /* 0x000fc400078c08ff */
[C---:B------:R-:W-:Y:S02]  /*1d190*/  IADD3 R0, R5.reuse, c[0x0][0x198], RZ ;  /* 0x0000660005007a10 */ /* 0x040fe40007ffe0ff */
[----:B------:R-:W-:Y:S01]  /*1d1a0*/  LEA.HI.X.SX32 R5, R5, R3, 0x1, P6 ;  /* 0x0000000305057211 */ /* 0x000fe200030f0eff */
[----:B------:R0:W-:Y:S04]  /*1d1b0*/  @P5 STG.E.U16 [R8.64], R12 ;  /* 0x0000000c08005986 */ /* 0x0001e8000c101504 */
[----:B--2---:R1:W-:Y:S01]  /*1d1c0*/  @P4 STG.E.U16 [R4.64], R26 ;  /* 0x0000001a04004986 */ /* 0x0043e2000c101504 */
[----:B0-----:R-:W-:-:S03]  /*1d1d0*/  PRMT R12, R26, 0x7632, R12 ;  /* 0x000076321a0c7816 */ /* 0x001fc6000000000c */
[----:B-1----:R-:W2:Y:S01]  /*1d1e0*/  LDL.LU R26, [R1+0x38] ;  /* 0x00003800011a7983 */ /* 0x002ea20000300800 */
[C---:B------:R-:W-:Y:S02]  /*1d1f0*/  IADD3 R13, R27.reuse, 0x4e, RZ ;  /* 0x0000004e1b0d7810 */ /* 0x040fe40007ffe0ff */
[----:B------:R-:W-:Y:S01]  /*1d200*/  IADD3 R9, R27, 0x51, RZ ;  /* 0x000000511b097810 */ /* 0x000fe20007ffe0ff */
[----:B------:R-:W4:Y:S01]  /*1d210*/  LDL.LU R24, [R1+0x78] ;  /* 0x0000780001187983 */ /* 0x000f220000300800 */
        /* <DEDUP_REMOVED lines=19> */
[----:B------:R-:W-:Y:S02]  /*1d350*/  IADD3 R0, R5, c[0x0][0x198], RZ ;  /* 0x0000660005007a10 */ /* 0x000fe40007ffe0ff */
[----:B------:R-:W-:Y:S02]  /*1d360*/  IADD3 R12, R27, 0x54, RZ ;  /* 0x000000541b0c7810 */ /* 0x000fe40007ffe0ff */
[----:B------:R-:W-:Y:S01]  /*1d370*/  LEA.HI.X.SX32 R5, R5, R3, 0x1, P6 ;  /* 0x0000000305057211 */ /* 0x000fe200030f0eff */
[----:B------:R0:W-:Y:S01]  /*1d380*/  @P1 STG.E.U16 [R8.64], R14 ;  /* 0x0000000e08001986 */ /* 0x0001e2000c101504 */
[----:B------:R-:W-:-:S02]  /*1d390*/  IADD3 R13, R27, 0x52, RZ ;  /* 0x000000521b0d7810 */ /* 0x000fc40007ffe0ff */
[----:B------:R-:W-:Y:S02]  /*1d3a0*/  ISETP.LT.AND P1, PT, R12, c[0x0][0x17c], !P0 ;  /* 0x00005f000c007a0c */ /* 0x000fe40004721270 */
[----:B------:R-:W-:Y:S02]  /*1d3b0*/  ISETP.LT.AND P3, PT, R13, c[0x0][0x17c], !P0 ;  /* 0x00005f000d007a0c */ /* 0x000fe40004761270 */
[----:B0-----:R-:W-:Y:S02]  /*1d3c0*/  IADD3 R9, R27, 0x55, RZ ;  /* 0x000000551b097810 */ /* 0x001fe40007ffe0ff */
[----:B------:R-:W-:Y:S01]  /*1d3d0*/  LEA R8, P6, R0, R20, 0x1 ;  /* 0x0000001400087211 */ /* 0x000fe200078c08ff */
[----:B---3--:R0:W-:Y:S01]  /*1d3e0*/  @P5 STG.E.U16 [R4.64], R25 ;  /* 0x0000001904005986 */ /* 0x0081e2000c101504 */
[----:B------:R-:W-:Y:S02]  /*1d3f0*/  PRMT R12, R25, 0x7632, R12 ;  /* 0x00007632190c7816 */ /* 0x000fe4000000000c */
[----:B------:R-:W-:-:S02]  /*1d400*/  ISETP.LT.AND P5, PT, R9, c[0x0][0x17c], !P0 ;  /* 0x00005f0009007a0c */ /* 0x000fc400047a1270 */
[CC--:B------:R-:W-:Y:S02]  /*1d410*/  LEA.HI.X.SX32 R9, R0.reuse, R3.reuse, 0x1, P6 ;  /* 0x0000000300097211 */ /* 0x0c0fe400030f0eff */
[----:B0-----:R-:W-:Y:S01]  /*1d420*/  IADD3 R5, R0, c[0x0][0x198], RZ ;  /* 0x0000660000057a10 */ /* 0x001fe20007ffe0ff */
[----:B------:R-:W3:Y:S03]  /*1d430*/  LDL.LU R25, [R1+0x28] ;  /* 0x0000280001197983 */ /* 0x000ee60000300800 */
[C---:B------:R-:W-:Y:S02]  /*1d440*/  LEA R4, P6, R5.reuse, R20, 0x1 ;  /* 0x0000001405047211 */ /* 0x040fe400078c08ff */
[C---:B------:R-:W-:Y:S02]  /*1d450*/  IADD3 R0, R5.reuse, c[0x0][0x198], RZ ;  /* 0x0000660005007a10 */ /* 0x040fe40007ffe0ff */
[----:B------:R-:W-:Y:S01]  /*1d460*/  LEA.HI.X.SX32 R5, R5, R3, 0x1, P6 ;  /* 0x0000000305057211 */ /* 0x000fe200030f0eff */
[----:B------:R0:W-:Y:S04]  /*1d470*/  @P4 STG.E.U16 [R8.64], R12 ;  /* 0x0000000c08004986 */ /* 0x0001e8000c101504 */
[----:B--2---:R1:W-:Y:S01]  /*1d480*/  @P3 STG.E.U16 [R4.64], R26 ;  /* 0x0000001a04003986 */ /* 0x0043e2000c101504 */
[----:B0-----:R-:W-:-:S03]  /*1d490*/  PRMT R12, R26, 0x7632, R12 ;  /* 0x000076321a0c7816 */ /* 0x001fc6000000000c */
[----:B-1----:R-:W2:Y:S01]  /*1d4a0*/  LDL.LU R26, [R1+0xf8] ;  /* 0x0000f800011a7983 */ /* 0x002ea20000300800 */
[----:B------:R-:W-:Y:S02]  /*1d4b0*/  IADD3 R9, R27, 0x57, RZ ;  /* 0x000000571b097810 */ /* 0x000fe40007ffe0ff */
[CC--:B------:R-:W-:Y:S02]  /*1d4c0*/  LEA R8, P6, R0.reuse, R20.reuse, 0x1 ;  /* 0x0000001400087211 */ /* 0x0c0fe400078c08ff */
[C---:B------:R-:W-:Y:S02]  /*1d4d0*/  IADD3 R5, R0.reuse, c[0x0][0x198], RZ ;  /* 0x0000660000057a10 */ /* 0x040fe40007ffe0ff */
[----:B------:R-:W-:Y:S02]  /*1d4e0*/  ISETP.LT.AND P3, PT, R9, c[0x0][0x17c], !P0 ;  /* 0x00005f0009007a0c */ /* 0x000fe40004761270 */
[----:B------:R-:W-:Y:S02]  /*1d4f0*/  LEA.HI.X.SX32 R9, R0, R3, 0x1, P6 ;  /* 0x0000000300097211 */ /* 0x000fe400030f0eff */
[----:B------:R-:W-:-:S02]  /*1d500*/  LEA R4, P6, R5, R20, 0x1 ;  /* 0x0000001405047211 */ /* 0x000fc400078c08ff */
        /* <DEDUP_REMOVED lines=24> */
[CC--:B------:R-:W-:Y:S02]  /*1d690*/  LEA R4, P6, R5.reuse, R20.reuse, 0x1 ;  /* 0x0000001405047211 */ /* 0x0c0fe400078c08ff */
[----:B------:R-:W-:Y:S02]  /*1d6a0*/  PRMT R6, R6, 0x7632, R6 ;  /* 0x0000763206067816 */ /* 0x000fe40000000006 */
[C---:B------:R-:W-:Y:S02]  /*1d6b0*/  IADD3 R0, R5.reuse, c[0x0][0x198], RZ ;  /* 0x0000660005007a10 */ /* 0x040fe40007ffe0ff */
[----:B------:R-:W-:Y:S02]  /*1d6c0*/  LEA.HI.X.SX32 R5, R5, R3, 0x1, P6 ;  /* 0x0000000305057211 */ /* 0x000fe400030f0eff */
[----:B------:R-:W-:Y:S01]  /*1d6d0*/  IADD3 R12, R27, 0x5a, RZ ;  /* 0x0000005a1b0c7810 */ /* 0x000fe20007ffe0ff */
[----:B------:R0:W-:Y:S03]  /*1d6e0*/  @P3 STG.E.U16 [R8.64], R6 ;  /* 0x0000000608003986 */ /* 0x0001e6000c101504 */
[----:B------:R-:W-:Y:S01]  /*1d6f0*/  ISETP.LT.AND P5, PT, R12, c[0x0][0x17c], !P0 ;  /* 0x00005f000c007a0c */ /* 0x000fe200047a1270 */
[----:B----4-:R1:W-:Y:S01]  /*1d700*/  @P2 STG.E.U16 [R4.64], R24 ;  /* 0x0000001804002986 */ /* 0x0103e2000c101504 */
[----:B0-----:R-:W-:-:S02]  /*1d710*/  LEA R8, P6, R0, R20, 0x1 ;  /* 0x0000001400087211 */ /* 0x001fc400078c08ff */
[----:B------:R-:W-:Y:S02]  /*1d720*/  IADD3 R6, R27, 0x5d, RZ ;  /* 0x0000005d1b067810 */ /* 0x000fe40007ffe0ff */
[C---:B-1----:R-:W-:Y:S02]  /*1d730*/  IADD3 R5, R0.reuse, c[0x0][0x198], RZ ;  /* 0x0000660000057a10 */ /* 0x042fe40007ffe0ff */
[----:B------:R-:W-:Y:S02]  /*1d740*/  LEA.HI.X.SX32 R9, R0, R3, 0x1, P6 ;  /* 0x0000000300097211 */ /* 0x000fe400030f0eff */
[----:B------:R-:W-:Y:S02]  /*1d750*/  LEA R4, P6, R5, R20, 0x1 ;  /* 0x0000001405047211 */ /* 0x000fe400078c08ff */
[----:B------:R-:W-:Y:S02]  /*1d760*/  ISETP.LT.AND P2, PT, R6, c[0x0][0x17c], !P0 ;  /* 0x00005f0006007a0c */ /* 0x000fe40004741270 */
[----:B------:R-:W-:-:S02]  /*1d770*/  PRMT R6, R24, 0x7632, R6 ;  /* 0x0000763218067816 */ /* 0x000fc40000000006 */
[C---:B------:R-:W-:Y:S01]  /*1d780*/  IADD3 R0, R5.reuse, c[0x0][0x198], RZ ;  /* 0x0000660005007a10 */ /* 0x040fe20007ffe0ff */
[----:B------:R-:W4:Y:S01]  /*1d790*/  LDL.LU R24, [R1+0x4c] ;  /* 0x00004c0001187983 */ /* 0x000f220000300800 */
[----:B------:R-:W-:Y:S02]  /*1d7a0*/  LEA.HI.X.SX32 R5, R5, R3, 0x1, P6 ;  /* 0x0000000305057211 */ /* 0x000fe400030f0eff */
[----:B------:R-:W-:Y:S01]  /*1d7b0*/  IADD3 R10, R27, 0x5c, RZ ;  /* 0x0000005c1b0a7810 */ /* 0x000fe20007ffe0ff */
[----:B------:R0:W-:Y:S03]  /*1d7c0*/  @P1 STG.E.U16 [R8.64], R6 ;  /* 0x0000000608001986 */ /* 0x0001e6000c101504 */
[----:B------:R-:W-:Y:S01]  /*1d7d0*/  ISETP.LT.AND P3, PT, R10, c[0x0][0x17c], !P0 ;  /* 0x00005f000a007a0c */ /* 0x000fe20004761270 */
[----:B---3--:R1:W-:Y:S01]  /*1d7e0*/  @P5 STG.E.U16 [R4.64], R25 ;  /* 0x0000001904005986 */ /* 0x0083e2000c101504 */
        /* <DEDUP_REMOVED lines=8> */
[----:B------:R-:W3:Y:S01]  /*1d870*/  LDL.LU R25, [R1+0x5c] ;  /* 0x00005c0001197983 */ /* 0x000ee20000300800 */
[----:B------:R-:W-:Y:S02]  /*1d880*/  LEA.HI.X.SX32 R5, R5, R3, 0x1, P6 ;  /* 0x0000000305057211 */ /* 0x000fe400030f0eff */
[C---:B------:R-:W-:Y:S01]  /*1d890*/  IADD3 R10, R27.reuse, 0x5e, RZ ;  /* 0x0000005e1b0a7810 */ /* 0x040fe20007ffe0ff */
[----:B------:R0:W-:Y:S03]  /*1d8a0*/  @P4 STG.E.U16 [R8.64], R6 ;  /* 0x0000000608004986 */ /* 0x0001e6000c101504 */
[----:B------:R-:W-:Y:S02]  /*1d8b0*/  ISETP.LT.AND P1, PT, R10, c[0x0][0x17c], !P0 ;  /* 0x00005f000a007a0c */ /* 0x000fe40004721270 */
[----:B0-----:R-:W-:-:S02]  /*1d8c0*/  IADD3 R6, R27, 0x61, RZ ;  /* 0x000000611b067810 */ /* 0x001fc40007ffe0ff */
[----:B------:R-:W-:-:S04]  /*1d8d0*/  LEA R8, P6, R0, R20, 0x1 ;  /* 0x0000001400087211 */ /* 0x000fc800078c08ff */
[----:B------:R-:W-:Y:S01]  /*1d8e0*/  LEA.HI.X.SX32 R9, R0, R3, 0x1, P6 ;  /* 0x0000000300097211 */ /* 0x000fe200030f0eff */
[----:B--2---:R0:W-:Y:S01]  /*1d8f0*/  @P3 STG.E.U16 [R4.64], R26 ;  /* 0x0000001a04003986 */ /* 0x0041e2000c101504 */
[----:B------:R-:W-:Y:S02]  /*1d900*/  ISETP.LT.AND P3, PT, R6, c[0x0][0x17c], !P0 ;  /* 0x00005f0006007a0c */ /* 0x000fe40004761270 */
[----:B------:R-:W-:Y:S02]  /*1d910*/  PRMT R6, R26, 0x7632, R6 ;  /* 0x000076321a067816 */ /* 0x000fe40000000006 */
[----:B0-----:R-:W-:-:S04]  /*1d920*/  IADD3 R5, R0, c[0x0][0x198], RZ ;  /* 0x0000660000057a10 */ /* 0x001fc80007ffe0ff */
[C---:B------:R-:W-:Y:S02]  /*1d930*/  LEA R4, P6, R5.reuse, R20, 0x1 ;  /* 0x0000001405047211 */ /* 0x040fe400078c08ff */
[C---:B------:R-:W-:Y:S01]  /*1d940*/  IADD3 R0, R5.reuse, c[0x0][0x198], RZ ;  /* 0x0000660005007a10 */ /* 0x040fe20007ffe0ff */
[----:B------:R0:W-:Y:S01]  /*1d950*/  @P2 STG.E.U16 [R8.64], R6 ;  /* 0x0000000608002986 */ /* 0x0001e2000c101504 */
[----:B------:R-:W-:-:S05]  /*1d960*/  LEA.HI.X.SX32 R5, R5, R3, 0x1, P6 ;  /* 0x0000000305057211 */ /* 0x000fca00030f0eff */
[----:B------:R1:W-:Y:S01]  /*1d970*/  @P1 STG.E.U16 [R4.64], R28 ;  /* 0x0000001c04001986 */ /* 0x0003e2000c101504 */
[----:B0-----:R-:W-:-:S04]  /*1d980*/  IADD3 R6, R27, 0x63, RZ ;  /* 0x000000631b067810 */ /* 0x001fc80007ffe0ff */
[----:B------:R-:W-:Y:S02]  /*1d990*/  ISETP.LT.AND P1, PT, R6, c[0x0][0x17c], !P0 ;  /* 0x00005f0006007a0c */ /* 0x000fe40004721270 */
[----:B------:R-:W-:Y:S02]  /*1d9a0*/  PRMT R6, R28, 0x7632, R6 ;  /* 0x000076321c067816 */ /* 0x000fe40000000006 */
[----:B-1----:R-:W2:Y:S04]  /*1d9b0*/  LDL.LU R28, [R1+0x734] ;  /* 0x00073400011c7983 */ /* 0x002ea80000300800 */
[----:B------:R-:W2:Y:S01]  /*1d9c0*/  LDL.LU R26, [R1+0x1c] ;  /* 0x00001c00011a7983 */ /* 0x000ea20000300800 */
[----:B------:R-:W-:Y:S02]  /*1d9d0*/  IADD3 R10, R27, 0x60, RZ ;  /* 0x000000601b0a7810 */ /* 0x000fe40007ffe0ff */
[----:B------:R-:W-:-:S02]  /*1d9e0*/  LEA R8, P6, R0, R20, 0x1 ;  /* 0x0000001400087211 */ /* 0x000fc400078c08ff */
[----:B------:R-:W-:Y:S02]  /*1d9f0*/  ISETP.LT.AND P4, PT, R10, c[0x0][0x17c], !P0 ;  /* 0x00005f000a007a0c */ /* 0x000fe40004781270 */
[C---:B------:R-:W-:Y:S02]  /*1da00*/  IADD3 R5, R0.reuse, c[0x0][0x198], RZ ;  /* 0x0000660000057a10 */ /* 0x040fe40007ffe0ff */
[-C--:B------:R-:W-:Y:S02]  /*1da10*/  LEA.HI.X.SX32 R9, R0, R3.reuse, 0x1, P6 ;  /* 0x0000000300097211 */ /* 0x080fe400030f0eff */
[C---:B------:R-:W-:Y:S02]  /*1da20*/  LEA R4, P6, R5.reuse, R20, 0x1 ;  /* 0x0000001405047211 */ /* 0x040fe400078c08ff */
[C---:B------:R-:W-:Y:S02]  /*1da30*/  IADD3 R0, R5.reuse, c[0x0][0x198], RZ ;  /* 0x0000660005007a10 */ /* 0x040fe40007ffe0ff */
[----:B------:R-:W-:-:S02]  /*1da40*/  LEA.HI.X.SX32 R5, R5, R3, 0x1, P6 ;  /* 0x0000000305057211 */ /* 0x000fc400030f0eff */
[C---:B------:R-:W-:Y:S01]  /*1da50*/  IADD3 R10, R27.reuse, 0x62, RZ ;  /* 0x000000621b0a7810 */ /* 0x040fe20007ffe0ff */
[----:B------:R0:W-:Y:S03]  /*1da60*/  @P5 STG.E.U16 [R8.64], R6 ;  /* 0x0000000608005986 */ /* 0x0001e6000c101504 */
[----:B------:R-:W-:Y:S02]  /*1da70*/  ISETP.LT.AND P2, PT, R10, c[0x0][0x17c], !P0 ;  /* 0x00005f000a007a0c */ /* 0x000fe40004741270 */
[C---:B------:R-:W-:Y:S02]  /*1da80*/  IADD3 R10, R27.reuse, 0x64, RZ ;  /* 0x000000641b0a7810 */ /* 0x040fe40007ffe0ff */
[----:B0-----:R-:W-:Y:S02]  /*1da90*/  IADD3 R6, R27, 0x65, RZ ;  /* 0x000000651b067810 */ /* 0x001fe40007ffe0ff */
[----:B------:R-:W-:-:S02]  /*1daa0*/  LEA R8, P6, R0, R20, 0x1 ;  /* 0x0000001400087211 */ /* 0x000fc400078c08ff */
[----:B------:R-:W-:Y:S02]  /*1dab0*/  ISETP.LT.AND P5, PT, R10, c[0x0][0x17c], !P0 ;  /* 0x00005f000a007a0c */ /* 0x000fe400047a1270 */
[----:B------:R-:W-:Y:S02]  /*1dac0*/  LEA.HI.X.SX32 R9, R0, R3, 0x1, P6 ;  /* 0x0000000300097211 */ /* 0x000fe400030f0eff */
[C---:B------:R-:W-:Y:S02]  /*1dad0*/  IADD3 R10, R27.reuse, 0x66, RZ ;  /* 0x000000661b0a7810 */ /* 0x040fe40007ffe0ff */
[----:B------:R-:W-:Y:S01]  /*1dae0*/  IADD3 R12, R27, 0x67, RZ ;  /* 0x000000671b0c7810 */ /* 0x000fe20007ffe0ff */
[----:B----4-:R0:W-:Y:S01]  /*1daf0*/  @P4 STG.E.U16 [R4.64], R24 ;  /* 0x0000001804004986 */ /* 0x0101e2000c101504 */
[----:B------:R-:W-:Y:S02]  /*1db00*/  ISETP.LT.AND P4, PT, R6, c[0x0][0x17c], !P0 ;  /* 0x00005f0006007a0c */ /* 0x000fe40004781270 */
[----:B------:R-:W-:-:S02]  /*1db10*/  PRMT R6, R24, 0x7632, R6 ;  /* 0x0000763218067816 */ /* 0x000fc40000000006 */
[----:B0-----:R-:W-:-:S04]  /*1db20*/  IADD3 R5, R0, c[0x0][0x198], RZ ;  /* 0x0000660000057a10 */ /* 0x001fc80007ffe0ff */
[CC--:B------:R-:W-:Y:S02]  /*1db30*/  LEA R4, P6, R5.reuse, R20.reuse, 0x1 ;  /* 0x0000001405047211 */ /* 0x0c0fe400078c08ff */
[C---:B------:R-:W-:Y:S01]  /*1db40*/  IADD3 R0, R5.reuse, c[0x0][0x198], RZ ;  /* 0x0000660005007a10 */ /* 0x040fe20007ffe0ff */
[----:B------:R0:W-:Y:S01]  /*1db50*/  @P3 STG.E.U16 [R8.64], R6 ;  /* 0x0000000608003986 */ /* 0x0001e2000c101504 */
[----:B------:R-:W-:Y:S02]  /*1db60*/  LEA.HI.X.SX32 R5, R5, R3, 0x1, P6 ;  /* 0x0000000305057211 */ /* 0x000fe400030f0eff */
[----:B------:R-:W-:Y:S02]  /*1db70*/  ISETP.LT.AND P3, PT, R10, c[0x0][0x17c], !P0 ;  /* 0x00005f000a007a0c */ /* 0x000fe40004761270 */
[C---:B------:R-:W-:Y:S02]  /*1db80*/  IADD3 R10, R0.reuse, c[0x0][0x198], RZ ;  /* 0x00006600000a7a10 */ /* 0x040fe40007ffe0ff */
[----:B0-----:R-:W-:Y:S01]  /*1db90*/  LEA R8, P6, R0, R20, 0x1 ;  /* 0x0000001400087211 */ /* 0x001fe200078c08ff */
[----:B---3--:R0:W-:Y:S01]  /*1dba0*/  @P2 STG.E.U16 [R4.64], R25 ;  /* 0x0000001904002986 */ /* 0x0081e2000c101504 */
[----:B------:R-:W-:-:S02]  /*1dbb0*/  PRMT R13, R25, 0x7632, R13 ;  /* 0x00007632190d7816 */ /* 0x000fc4000000000d */
[----:B------:R-:W-:Y:S02]  /*1dbc0*/  LEA.HI.X.SX32 R9, R0, R3, 0x1, P6 ;  /* 0x0000000300097211 */ /* 0x000fe400030f0eff */
[----:B------:R-:W-:Y:S02]  /*1dbd0*/  ISETP.LT.AND P2, PT, R12, c[0x0][0x17c], !P0 ;  /* 0x00005f000c007a0c */ /* 0x000fe40004741270 */
[----:B------:R-:W-:Y:S01]  /*1dbe0*/  IADD3 R12, R27, 0x68, RZ ;  /* 0x000000681b0c7810 */ /* 0x000fe20007ffe0ff */
[----:B0-----:R-:W3:Y:S01]  /*1dbf0*/  LDL.LU R25, [R1+0x8c] ;  /* 0x00008c0001197983 */ /* 0x001ee20000300800 */
[----:B------:R-:W-:-:S04]  /*1dc00*/  LEA R4, P6, R10, R20, 0x1 ;  /* 0x000000140a047211 */ /* 0x000fc800078c08ff */
[----:B------:R-:W-:Y:S01]  /*1dc10*/  LEA.HI.X.SX32 R5, R10, R3, 0x1, P6 ;  /* 0x000000030a057211 */ /* 0x000fe200030f0eff */
[----:B------:R-:W-:Y:S01]  /*1dc20*/  @P1 STG.E.U16 [R8.64], R13 ;  /* 0x0000000d08001986 */ /* 0x000fe2000c101504 */
[----:B------:R-:W-:-:S03]  /*1dc30*/  ISETP.LT.AND P1, PT, R12, c[0x0][0x17c], !P0 ;  /* 0x00005f000c007a0c */ /* 0x000fc60004721270 */
[----:B--2---:R0:W-:Y:S01]  /*1dc40*/  @P5 STG.E.U16 [R4.64], R26 ;  /* 0x0000001a04005986 */ /* 0x0041e2000c101504 */
[----:B------:R-:W-:-:S03]  /*1dc50*/  PRMT R12, R26, 0x7632, R12 ;  /* 0x000076321a0c7816 */ /* 0x000fc6000000000c */
[----:B0-----:R-:W2:Y:S01]  /*1dc60*/  LDL.LU R26, [R1+0x6c] ;  /* 0x00006c00011a7983 */ /* 0x001ea20000300800 */
[----:B------:R-:W-:Y:S02]  /*1dc70*/  IADD3 R0, R10, c[0x0][0x198], RZ ;  /* 0x000066000a007a10 */ /* 0x000fe40007ffe0ff */
[----:B------:R-:W-:Y:S02]  /*1dc80*/  IADD3 R10, R27, 0x69, RZ ;  /* 0x000000691b0a7810 */ /* 0x000fe40007ffe0ff */
[C---:B------:R-:W-:Y:S02]  /*1dc90*/  LEA R8, P6, R0.reuse, R20, 0x1 ;  /* 0x0000001400087211 */ /* 0x040fe400078c08ff */
[C---:B------:R-:W-:Y:S02]  /*1dca0*/  IADD3 R6, R0.reuse, c[0x0][0x198], RZ ;  /* 0x0000660000067a10 */ /* 0x040fe40007ffe0ff */
[----:B------:R-:W-:Y:S02]  /*1dcb0*/  LEA.HI.X.SX32 R9, R0, R3, 0x1, P6 ;  /* 0x0000000300097211 */ /* 0x000fe400030f0eff */
[----:B------:R-:W-:-:S02]  /*1dcc0*/  ISETP.LT.AND P5, PT, R10, c[0x0][0x17c], !P0 ;  /* 0x00005f000a007a0c */ /* 0x000fc400047a1270 */
[C---:B------:R-:W-:Y:S02]  /*1dcd0*/  LEA R4, P6, R6.reuse, R20, 0x1 ;  /* 0x0000001406047211 */ /* 0x040fe400078c08ff */
[C---:B------:R-:W-:Y:S02]  /*1dce0*/  IADD3 R10, R27.reuse, 0x6a, RZ ;  /* 0x0000006a1b0a7810 */ /* 0x040fe40007ffe0ff */
[C---:B------:R-:W-:Y:S01]  /*1dcf0*/  IADD3 R0, R6.reuse, c[0x0][0x198], RZ ;  /* 0x0000660006007a10 */ /* 0x040fe20007ffe0ff */
[----:B------:R0:W-:Y:S01]  /*1dd00*/  @P4 STG.E.U16 [R8.64], R12 ;  /* 0x0000000c08004986 */ /* 0x0001e2000c101504 */
[----:B------:R-:W-:Y:S02]  /*1dd10*/  LEA.HI.X.SX32 R5, R6, R3, 0x1, P6 ;  /* 0x0000000306057211 */ /* 0x000fe400030f0eff */
[----:B------:R-:W-:Y:S02]  /*1dd20*/  ISETP.LT.AND P4, PT, R10, c[0x0][0x17c], !P0 ;  /* 0x00005f000a007a0c */ /* 0x000fe40004781270 */
[----:B------:R-:W-:-:S02]  /*1dd30*/  IADD3 R10, R27, 0x6b, RZ ;  /* 0x0000006b1b0a7810 */ /* 0x000fc40007ffe0ff */
[C---:B------:R-:W-:Y:S01]  /*1dd40*/  IADD3 R6, R0.reuse, c[0x0][0x198], RZ ;  /* 0x0000660000067a10 */ /* 0x040fe20007ffe0ff */
[----:B------:R1:W-:Y:S01]  /*1dd50*/  @P3 STG.E.U16 [R4.64], R19 ;  /* 0x0000001304003986 */ /* 0x0003e2000c101504 */
[CC--:B0-----:R-:W-:Y:S02]  /*1dd60*/  LEA R8, P6, R0.reuse, R20.reuse, 0x1 ;  /* 0x0000001400087211 */ /* 0x0c1fe400078c08ff */
[----:B------:R-:W-:Y:S02]  /*1dd70*/  PRMT R13, R19, 0x7632, R13 ;  /* 0x00007632130d7816 */ /* 0x000fe4000000000d */
[----:B------:R-:W-:Y:S02]  /*1dd80*/  LEA.HI.X.SX32 R9, R0, R3, 0x1, P6 ;  /* 0x0000000300097211 */ /* 0x000fe400030f0eff */
[----:B------:R-:W-:Y:S02]  /*1dd90*/  ISETP.LT.AND P3, PT, R10, c[0x0][0x17c], !P0 ;  /* 0x00005f000a007a0c */ /* 0x000fe40004761270 */
[----:B-1----:R-:W-:-:S02]  /*1dda0*/  LEA R4, P6, R6, R20, 0x1 ;  /* 0x0000001406047211 */ /* 0x002fc400078c08ff */
[----:B------:R-:W-:Y:S02]  /*1ddb0*/  IADD3 R10, R27, 0x6c, RZ ;  /* 0x0000006c1b0a7810 */ /* 0x000fe40007ffe0ff */
[C---:B------:R-:W-:Y:S01]  /*1ddc0*/  IADD3 R0, R6.reuse, c[0x0][0x198], RZ ;  /* 0x0000660006007a10 */ /* 0x040fe20007ffe0ff */
[----:B------:R0:W-:Y:S01]  /*1ddd0*/  @P2 STG.E.U16 [R8.64], R13 ;  /* 0x0000000d08002986 */ /* 0x0001e2000c101504 */
[----:B------:R-:W-:Y:S02]  /*1dde0*/  LEA.HI.X.SX32 R5, R6, R3, 0x1, P6 ;  /* 0x0000000306057211 */ /* 0x000fe400030f0eff */
[----:B------:R-:W-:Y:S02]  /*1ddf0*/  ISETP.LT.AND P2, PT, R10, c[0x0][0x17c], !P0 ;  /* 0x00005f000a007a0c */ /* 0x000fe40004741270 */
[C---:B------:R-:W-:Y:S02]  /*1de00*/  IADD3 R10, R0.reuse, c[0x0][0x198], RZ ;  /* 0x00006600000a7a10 */ /* 0x040fe40007ffe0ff */
[----:B0-----:R-:W-:-:S04]  /*1de10*/  LEA R8, P6, R0, R20, 0x1 ;  /* 0x0000001400087211 */ /* 0x001fc800078c08ff */
[----:B------:R-:W-:Y:S02]  /*1de20*/  LEA.HI.X.SX32 R9, R0, R3, 0x1, P6 ;  /* 0x0000000300097211 */ /* 0x000fe400030f0eff */
[----:B------:R-:W-:Y:S01]  /*1de30*/  IADD3 R0, R10, c[0x0][0x198], RZ ;  /* 0x000066000a007a10 */ /* 0x000fe20007ffe0ff */
[----:B------:R-:W-:Y:S01]  /*1de40*/  STL [R1+0x728], R16 ;  /* 0x0007281001007387 */ /* 0x000fe20000100800 */
[----:B---3--:R-:W-:-:S03]  /*1de50*/  PRMT R12, R25, 0x7632, R12 ;  /* 0x00007632190c7816 */ /* 0x008fc6000000000c */
[----:B------:R0:W-:Y:S04]  /*1de60*/  @P1 STG.E.U16 [R4.64], R25 ;  /* 0x0000001904001986 */ /* 0x0001e8000c101504 */
[----:B------:R1:W-:Y:S01]  /*1de70*/  @P5 STG.E.U16 [R8.64], R12 ;  /* 0x0000000c08005986 */ /* 0x0003e2000c101504 */
[----:B--2---:R-:W-:-:S03]  /*1de80*/  PRMT R13, R26, 0x7632, R13 ;  /* 0x000076321a0d7816 */ /* 0x004fc6000000000d */
[----:B------:R-:W-:Y:S01]  /*1de90*/  LDS.128 R16, [R28] ;  /* 0x000000001c107984 */ /* 0x000fe20000000c00 */
[----:B0-----:R-:W-:-:S04]  /*1dea0*/  LEA R4, P6, R10, R20, 0x1 ;  /* 0x000000140a047211 */ /* 0x001fc800078c08ff */
[-C--:B------:R-:W-:Y:S02]  /*1deb0*/  LEA.HI.X.SX32 R5, R10, R3.reuse, 0x1, P6 ;  /* 0x000000030a057211 */ /* 0x080fe400030f0eff */
[CC--:B-1----:R-:W-:Y:S02]  /*1dec0*/  LEA R8, P6, R0.reuse, R20.reuse, 0x1 ;  /* 0x0000001400087211 */ /* 0x0c2fe400078c08ff */
[C---:B------:R-:W-:Y:S01]  /*1ded0*/  IADD3 R10, R0.reuse, c[0x0][0x198], RZ ;  /* 0x00006600000a7a10 */ /* 0x040fe20007ffe0ff */
[----:B------:R0:W-:Y:S01]  /*1dee0*/  @P4 STG.E.U16 [R4.64], R26 ;  /* 0x0000001a04004986 */ /* 0x0001e2000c101504 */
[----:B------:R-:W-:Y:S02]  /*1def0*/  LEA.HI.X.SX32 R9, R0, R3, 0x1, P6 ;  /* 0x0000000300097211 */ /* 0x000fe400030f0eff */
[----:B------:R-:W-:Y:S01]  /*1df00*/  PRMT R12, R2, 0x7632, R12 ;  /* 0x00007632020c7816 */ /* 0x000fe2000000000c */
[----:B0-----:R-:W2:Y:S01]  /*1df10*/  LDL.LU R26, [R1+0x9c] ;  /* 0x00009c00011a7983 */ /* 0x001ea20000300800 */
[----:B------:R-:W-:-:S04]  /*1df20*/  LEA R4, P6, R10, R20, 0x1 ;  /* 0x000000140a047211 */ /* 0x000fc800078c08ff */
[----:B------:R-:W-:Y:S01]  /*1df30*/  LEA.HI.X.SX32 R5, R10, R3, 0x1, P6 ;  /* 0x000000030a057211 */ /* 0x000fe200030f0eff */
[----:B------:R-:W-:Y:S04]  /*1df40*/  @P3 STG.E.U16 [R8.64], R13 ;  /* 0x0000000d08003986 */ /* 0x000fe8000c101504 */
[----:B------:R0:W-:Y:S04]  /*1df50*/  @P2 STG.E.U16 [R4.64], R2 ;  /* 0x0000000204002986 */ /* 0x0001e8000c101504 */
[----:B0-----:R-:W3:Y:S01]  /*1df60*/  LDL.LU R2, [R1+0x730] ;  /* 0x0007300001027983 */ /* 0x001ee20000300800 */
[----:B------:R-:W-:-:S04]  /*1df70*/  IADD3 R6, R27, 0x6d, RZ ;  /* 0x0000006d1b067810 */ /* 0x000fc80007ffe0ff */
[----:B------:R-:W-:Y:S02]  /*1df80*/  ISETP.LT.AND P1, PT, R6, c[0x0][0x17c], !P0 ;  /* 0x00005f0006007a0c */ /* 0x000fe40004721270 */
[----:B------:R-:W-:-:S04]  /*1df90*/  IADD3 R6, R27, 0x6e, RZ ;  /* 0x0000006e1b067810 */ /* 0x000fc80007ffe0ff */
[----:B------:R-:W-:Y:S02]  /*1dfa0*/  ISETP.LT.AND P5, PT, R6, c[0x0][0x17c], !P0 ;  /* 0x00005f0006007a0c */ /* 0x000fe400047a1270 */
[----:B------:R-:W-:-:S04]  /*1dfb0*/  IADD3 R6, R27, 0x6f, RZ ;  /* 0x0000006f1b067810 */ /* 0x000fc80007ffe0ff */
[----:B------:R-:W-:Y:S02]  /*1dfc0*/  ISETP.LT.AND P4, PT, R6, c[0x0][0x17c], !P0 ;  /* 0x00005f0006007a0c */ /* 0x000fe40004781270 */
        /* <DEDUP_REMOVED lines=10> */
[C---:B------:R-:W-:Y:S02]  /*1e070*/  IADD3 R10, R6.reuse, c[0x0][0x198], RZ ;  /* 0x00006600060a7a10 */ /* 0x040fe40007ffe0ff */
[----:B------:R-:W-:Y:S01]  /*1e080*/  IADD3 R0, R27, 0x71, RZ ;  /* 0x000000711b007810 */ /* 0x000fe20007ffe0ff */
[----:B------:R1:W-:Y:S01]  /*1e090*/  @P5 STG.E.U16 [R4.64], R15 ;  /* 0x0000000f04005986 */ /* 0x0003e2000c101504 */
[C---:B0-----:R-:W-:Y:S02]  /*1e0a0*/  LEA R8, P6, R6.reuse, R20, 0x1 ;  /* 0x0000001406087211 */ /* 0x041fe400078c08ff */
[----:B------:R-:W-:Y:S02]  /*1e0b0*/  PRMT R13, R15, 0x7632, R13 ;  /* 0x000076320f0d7816 */ /* 0x000fe4000000000d */
[----:B------:R-:W-:-:S02]  /*1e0c0*/  LEA.HI.X.SX32 R9, R6, R3, 0x1, P6 ;  /* 0x0000000306097211 */ /* 0x000fc400030f0eff */
[----:B------:R-:W-:Y:S02]  /*1e0d0*/  ISETP.LT.AND P2, PT, R0, c[0x0][0x17c], !P0 ;  /* 0x00005f0000007a0c */ /* 0x000fe40004741270 */
[C---:B-1----:R-:W-:Y:S02]  /*1e0e0*/  LEA R4, P6, R10.reuse, R20, 0x1 ;  /* 0x000000140a047211 */ /* 0x042fe400078c08ff */
[C---:B------:R-:W-:Y:S02]  /*1e0f0*/  IADD3 R6, R10.reuse, c[0x0][0x198], RZ ;  /* 0x000066000a067a10 */ /* 0x040fe40007ffe0ff */
[----:B------:R-:W-:Y:S01]  /*1e100*/  IADD3 R0, R27, 0x72, RZ ;  /* 0x000000721b007810 */ /* 0x000fe20007ffe0ff */
[----:B------:R0:W-:Y:S01]  /*1e110*/  @P4 STG.E.U16 [R8.64], R13 ;  /* 0x0000000d08004986 */ /* 0x0001e2000c101504 */
[----:B------:R-:W-:Y:S02]  /*1e120*/  LEA.HI.X.SX32 R5, R10, R3, 0x1, P6 ;  /* 0x000000030a057211 */ /* 0x000fe400030f0eff */
[----:B------:R-:W-:-:S02]  /*1e130*/  ISETP.LT.AND P1, PT, R0, c[0x0][0x17c], !P0 ;  /* 0x00005f0000007a0c */ /* 0x000fc40004721270 */
[C---:B------:R-:W-:Y:S02]  /*1e140*/  IADD3 R10, R6.reuse, c[0x0][0x198], RZ ;  /* 0x00006600060a7a10 */ /* 0x040fe40007ffe0ff */
[----:B0-----:R-:W-:-:S04]  /*1e150*/  LEA R8, P6, R6, R20, 0x1 ;  /* 0x0000001406087211 */ /* 0x001fc800078c08ff */
[----:B------:R-:W-:Y:S01]  /*1e160*/  LEA.HI.X.SX32 R9, R6, R3, 0x1, P6 ;  /* 0x0000000306097211 */ /* 0x000fe200030f0eff */
[----:B--2---:R0:W-:Y:S01]  /*1e170*/  @P3 STG.E.U16 [R4.64], R26 ;  /* 0x0000001a04003986 */ /* 0x0041e2000c101504 */
[----:B------:R-:W-:Y:S02]  /*1e180*/  PRMT R12, R26, 0x7632, R12 ;  /* 0x000076321a0c7816 */ /* 0x000fe4000000000c */
[----:B0-----:R-:W-:-:S04]  /*1e190*/  LEA R4, P6, R10, R20, 0x1 ;  /* 0x000000140a047211 */ /* 0x001fc800078c08ff */
[----:B------:R-:W-:Y:S01]  /*1e1a0*/  LEA.HI.X.SX32 R5, R10, R3, 0x1, P6 ;  /* 0x000000030a057211 */ /* 0x000fe200030f0eff */
[----:B------:R-:W-:Y:S04]  /*1e1b0*/  @P2 STG.E.U16 [R8.64], R12 ;  /* 0x0000000c08002986 */ /* 0x000fe8000c101504 */
[----:B---3--:R0:W-:Y:S01]  /*1e1c0*/  @P1 STG.E.U16 [R4.64], R2 ;  /* 0x0000000204001986 */ /* 0x0081e2000c101504 */
[----:B------:R-:W-:-:S03]  /*1e1d0*/  PRMT R13, R2, 0x7632, R13 ;  /* 0x00007632020d7816 */ /* 0x000fc6000000000d */
[----:B0-----:R-:W2:Y:S04]  /*1e1e0*/  LDL.LU R2, [R1+0x72c] ;  /* 0x00072c0001027983 */ /* 0x001ea80000300800 */
[----:B------:R-:W3:Y:S01]  /*1e1f0*/  LDL.LU R26, [R1+0x7c] ;  /* 0x00007c00011a7983 */ /* 0x000ee20000300800 */
[C---:B------:R-:W-:Y:S02]  /*1e200*/  IADD3 R0, R27.reuse, 0x73, RZ ;  /* 0x000000731b007810 */ /* 0x040fe40007ffe0ff */
[----:B------:R-:W-:Y:S01]  /*1e210*/  IADD3 R6, R10, c[0x0][0x198], RZ ;  /* 0x000066000a067a10 */ /* 0x000fe20007ffe0ff */
[----:B------:R-:W4:Y:S01]  /*1e220*/  LDL.LU R24, [R1+0x2c] ;  /* 0x00002c0001187983 */ /* 0x000f220000300800 */
[----:B------:R-:W-:Y:S02]  /*1e230*/  ISETP.LT.AND P5, PT, R0, c[0x0][0x17c], !P0 ;  /* 0x00005f0000007a0c */ /* 0x000fe400047a1270 */
[----:B------:R-:W-:Y:S01]  /*1e240*/  IADD3 R0, R27, 0x74, RZ ;  /* 0x000000741b007810 */ /* 0x000fe20007ffe0ff */
[----:B------:R-:W2:Y:S01]  /*1e250*/  LDL.LU R25, [R1+0xfc] ;  /* 0x0000fc0001197983 */ /* 0x000ea20000300800 */
[----:B------:R-:W-:-:S02]  /*1e260*/  LEA R8, P6, R6, R20, 0x1 ;  /* 0x0000001406087211 */ /* 0x000fc400078c08ff */
[----:B------:R-:W-:Y:S02]  /*1e270*/  ISETP.LT.AND P4, PT, R0, c[0x0][0x17c], !P0 ;  /* 0x00005f0000007a0c */ /* 0x000fe40004781270 */
[C---:B------:R-:W-:Y:S02]  /*1e280*/  IADD3 R10, R6.reuse, c[0x0][0x198], RZ ;  /* 0x00006600060a7a10 */ /* 0x040fe40007ffe0ff */
[----:B------:R-:W-:Y:S02]  /*1e290*/  IADD3 R0, R27, 0x75, RZ ;  /* 0x000000751b007810 */ /* 0x000fe40007ffe0ff */
[----:B------:R-:W-:Y:S02]  /*1e2a0*/  LEA.HI.X.SX32 R9, R6, R3, 0x1, P6 ;  /* 0x0000000306097211 */ /* 0x000fe400030f0eff */
[----:B------:R-:W-:Y:S02]  /*1e2b0*/  LEA R4, P6, R10, R20, 0x1 ;  /* 0x000000140a047211 */ /* 0x000fe400078c08ff */
[----:B------:R-:W-:-:S02]  /*1e2c0*/  ISETP.LT.AND P3, PT, R0, c[0x0][0x17c], !P0 ;  /* 0x00005f0000007a0c */ /* 0x000fc40004761270 */
[C---:B------:R-:W-:Y:S02]  /*1e2d0*/  IADD3 R6, R10.reuse, c[0x0][0x198], RZ ;  /* 0x000066000a067a10 */ /* 0x040fe40007ffe0ff */
[C---:B------:R-:W-:Y:S01]  /*1e2e0*/  IADD3 R0, R27.reuse, 0x76, RZ ;  /* 0x000000761b007810 */ /* 0x040fe20007ffe0ff */
[----:B------:R0:W-:Y:S01]  /*1e2f0*/  @P5 STG.E.U16 [R8.64], R13 ;  /* 0x0000000d08005986 */ /* 0x0001e2000c101504 */
[----:B------:R-:W-:Y:S02]  /*1e300*/  LEA.HI.X.SX32 R5, R10, R3, 0x1, P6 ;  /* 0x000000030a057211 */ /* 0x000fe400030f0eff */
[----:B------:R-:W-:Y:S02]  /*1e310*/  ISETP.LT.AND P2, PT, R0, c[0x0][0x17c], !P0 ;  /* 0x00005f0000007a0c */ /* 0x000fe40004741270 */
[----:B------:R-:W-:Y:S02]  /*1e320*/  IADD3 R10, R6, c[0x0][0x198], RZ ;  /* 0x00006600060a7a10 */ /* 0x000fe40007ffe0ff */
[----:B------:R-:W-:-:S02]  /*1e330*/  IADD3 R0, R27, 0x77, RZ ;  /* 0x000000771b007810 */ /* 0x000fc40007ffe0ff */
[-C--:B0-----:R-:W-:Y:S01]  /*1e340*/  LEA R8, P6, R6, R20.reuse, 0x1 ;  /* 0x0000001406087211 */ /* 0x081fe200078c08ff */
[----:B-----5:R0:W-:Y:S01]  /*1e350*/  @P4 STG.E.U16 [R4.64], R11 ;  /* 0x0000000b04004986 */ /* 0x0201e2000c101504 */
[----:B------:R-:W-:Y:S02]  /*1e360*/  ISETP.LT.AND P1, PT, R0, c[0x0][0x17c], !P0 ;  /* 0x00005f0000007a0c */ /* 0x000fe40004721270 */
[----:B------:R-:W-:Y:S02]  /*1e370*/  LEA.HI.X.SX32 R9, R6, R3, 0x1, P6 ;  /* 0x0000000306097211 */ /* 0x000fe400030f0eff */
[C---:B------:R-:W-:Y:S02]  /*1e380*/  LEA R12, P6, R10.reuse, R20, 0x1 ;  /* 0x000000140a0c7211 */ /* 0x040fe400078c08ff */
[----:B------:R-:W-:Y:S02]  /*1e390*/  IADD3 R6, R10, c[0x0][0x198], RZ ;  /* 0x000066000a067a10 */ /* 0x000fe40007ffe0ff */
[----:B------:R-:W-:-:S02]  /*1e3a0*/  IADD3 R0, R27, 0x78, RZ ;  /* 0x000000781b007810 */ /* 0x000fc40007ffe0ff */
[-C--:B------:R-:W-:Y:S02]  /*1e3b0*/  LEA.HI.X.SX32 R13, R10, R3.reuse, 0x1, P6 ;  /* 0x000000030a0d7211 */ /* 0x080fe400030f0eff */
[----:B0-----:R-:W-:Y:S02]  /*1e3c0*/  PRMT R5, R11, 0x7632, R5 ;  /* 0x000076320b057816 */ /* 0x001fe40000000005 */
[----:B------:R-:W-:Y:S02]  /*1e3d0*/  LEA R4, P6, R6, R20, 0x1 ;  /* 0x0000001406047211 */ /* 0x000fe400078c08ff */
[----:B------:R-:W-:Y:S02]  /*1e3e0*/  ISETP.LT.AND P5, PT, R0, c[0x0][0x17c], !P0 ;  /* 0x00005f0000007a0c */ /* 0x000fe400047a1270 */
[C---:B------:R-:W-:Y:S01]  /*1e3f0*/  IADD3 R10, R6.reuse, c[0x0][0x198], RZ ;  /* 0x00006600060a7a10 */ /* 0x040fe20007ffe0ff */
[----:B------:R0:W-:Y:S04]  /*1e400*/  @P3 STG.E.U16 [R8.64], R5 ;  /* 0x0000000508003986 */ /* 0x0001e8000c101504 */
[----:B------:R1:W-:Y:S01]  /*1e410*/  @P2 STG.E.U16 [R12.64], R7 ;  /* 0x000000070c002986 */ /* 0x0003e2000c101504 */
[----:B0-----:R-:W-:-:S02]  /*1e420*/  LEA.HI.X.SX32 R5, R6, R3, 0x1, P6 ;  /* 0x0000000306057211 */ /* 0x001fc400030f0eff */
[C---:B------:R-:W-:Y:S02]  /*1e430*/  LEA R14, P6, R10.reuse, R20, 0x1 ;  /* 0x000000140a0e7211 */ /* 0x040fe400078c08ff */
[----:B------:R-:W-:Y:S02]  /*1e440*/  PRMT R9, R7, 0x7632, R9 ;  /* 0x0000763207097816 */ /* 0x000fe40000000009 */
[----:B------:R-:W-:-:S03]  /*1e450*/  LEA.HI.X.SX32 R15, R10, R3, 0x1, P6 ;  /* 0x000000030a0f7211 */ /* 0x000fc600030f0eff */
[----:B------:R-:W-:Y:S01]  /*1e460*/  @P1 STG.E.U16 [R4.64], R9 ;  /* 0x0000000904001986 */ /* 0x000fe2000c101504 */
[----:B------:R-:W-:Y:S02]  /*1e470*/  IADD3 R0, R27, 0x79, RZ ;  /* 0x000000791b007810 */ /* 0x000fe40007ffe0ff */
[----:B------:R-:W-:Y:S02]  /*1e480*/  IADD3 R6, R10, c[0x0][0x198], RZ ;  /* 0x000066000a067a10 */ /* 0x000fe40007ffe0ff */
[----:B------:R-:W-:Y:S02]  /*1e490*/  ISETP.LT.AND P4, PT, R0, c[0x0][0x17c], !P0 ;  /* 0x00005f0000007a0c */ /* 0x000fe40004781270 */
[----:B-1----:R-:W-:-:S04]  /*1e4a0*/  LEA R12, P6, R6, R20, 0x1 ;  /* 0x00000014060c7211 */ /* 0x002fc800078c08ff */
[----:B------:R-:W-:Y:S01]  /*1e4b0*/  LEA.HI.X.SX32 R13, R6, R3, 0x1, P6 ;  /* 0x00000003060d7211 */ /* 0x000fe200030f0eff */
[----:B---3--:R0:W-:Y:S02]  /*1e4c0*/  @P5 STG.E.U16 [R14.64], R26 ;  /* 0x0000001a0e005986 */ /* 0x0081e4000c101504 */
[----:B0-----:R-:W-:Y:S02]  /*1e4d0*/  PRMT R15, R26, 0x7632, R15 ;  /* 0x000076321a0f7816 */ /* 0x001fe4000000000f */
[----:B------:R-:W3:Y:S04]  /*1e4e0*/  LDL.LU R26, [R1+0x10c] ;  /* 0x00010c00011a7983 */ /* 0x000ee80000300800 */
[----:B------:R-:W-:Y:S04]  /*1e4f0*/  @P4 STG.E.U16 [R12.64], R15 ;  /* 0x0000000f0c004986 */ /* 0x000fe8000c101504 */
[----:B------:R-:W-:Y:S04]  /*1e500*/  STL [R1+0x724], R12 ;  /* 0x0007240c01007387 */ /* 0x000fe80000100800 */
[----:B--2---:R-:W0:Y:S04]  /*1e510*/  LDS.128 R12, [R2] ;  /* 0x00000000020c7984 */ /* 0x004e280000000c00 */
[----:B0-----:R0:W-:Y:S04]  /*1e520*/  STL [R1+0x54], R13 ;  /* 0x0000540d01007387 */ /* 0x0011e80000100800 */
[----:B------:R1:W-:Y:S04]  /*1e530*/  STL.64 [R1+0x58], R14 ;  /* 0x0000580e01007387 */ /* 0x0003e80000100a00 */
[----:B------:R-:W-:Y:S01]  /*1e540*/  STL [R1+0x64], R17 ;  /* 0x0000641101007387 */ /* 0x000fe20000100800 */
[----:B0-----:R-:W-:-:S03]  /*1e550*/  IMAD.MOV.U32 R13, RZ, RZ, R16 ;  /* 0x000000ffff0d7224 */ /* 0x001fc600078e0010 */
[----:B------:R-:W-:Y:S04]  /*1e560*/  STL.64 [R1+0x68], R18 ;  /* 0x0000681201007387 */ /* 0x000fe80000100a00 */
[----:B------:R-:W0:Y:S01]  /*1e570*/  LDS.128 R16, [R29] ;  /* 0x000000001d107984 */ /* 0x000e220000000c00 */
[----:B------:R-:W-:Y:S02]  /*1e580*/  LOP3.LUT R23, R2, 0x60, RZ, 0x3c, !PT ;  /* 0x0000006002177812 */ /* 0x000fe400078e3cff */
[----:B------:R-:W-:Y:S01]  /*1e590*/  IADD3 R0, R27, 0x7a, RZ ;  /* 0x0000007a1b007810 */ /* 0x000fe20007ffe0ff */
[----:B-1----:R-:W-:Y:S01]  /*1e5a0*/  IMAD.MOV.U32 R14, RZ, RZ, R12 ;  /* 0x000000ffff0e7224 */ /* 0x002fe200078e000c */
[----:B------:R-:W-:Y:S02]  /*1e5b0*/  IADD3 R7, R6, c[0x0][0x198], RZ ;  /* 0x0000660006077a10 */ /* 0x000fe40007ffe0ff */
[----:B------:R-:W-:-:S02]  /*1e5c0*/  ISETP.LT.AND P3, PT, R0, c[0x0][0x17c], !P0 ;  /* 0x00005f0000007a0c */ /* 0x000fc40004761270 */
[----:B------:R-:W-:Y:S02]  /*1e5d0*/  IADD3 R0, R27, 0x7b, RZ ;  /* 0x0000007b1b007810 */ /* 0x000fe40007ffe0ff */
[C---:B------:R-:W-:Y:S02]  /*1e5e0*/  LEA R10, P6, R7.reuse, R20, 0x1 ;  /* 0x00000014070a7211 */ /* 0x040fe400078c08ff */
[C---:B------:R-:W-:Y:S02]  /*1e5f0*/  IADD3 R4, R7.reuse, c[0x0][0x198], RZ ;  /* 0x0000660007047a10 */ /* 0x040fe40007ffe0ff */
[----:B------:R-:W-:Y:S02]  /*1e600*/  ISETP.LT.AND P2, PT, R0, c[0x0][0x17c], !P0 ;  /* 0x00005f0000007a0c */ /* 0x000fe40004741270 */
[----:B------:R-:W-:Y:S02]  /*1e610*/  LEA.HI.X.SX32 R11, R7, R3, 0x1, P6 ;  /* 0x00000003070b7211 */ /* 0x000fe400030f0eff */
[----:B------:R-:W-:-:S02]  /*1e620*/  IADD3 R0, R27, 0x7c, RZ ;  /* 0x0000007c1b007810 */ /* 0x000fc40007ffe0ff */
[C---:B------:R-:W-:Y:S02]  /*1e630*/  LEA R6, P6, R4.reuse, R20, 0x1 ;  /* 0x0000001404067211 */ /* 0x040fe400078c08ff */
[----:B------:R-:W-:Y:S02]  /*1e640*/  IADD3 R5, R4, c[0x0][0x198], RZ ;  /* 0x0000660004057a10 */ /* 0x000fe40007ffe0ff */
[----:B------:R-:W-:Y:S02]  /*1e650*/  ISETP.LT.AND P1, PT, R0, c[0x0][0x17c], !P0 ;  /* 0x00005f0000007a0c */ /* 0x000fe40004721270 */
[----:B------:R-:W-:Y:S01]  /*1e660*/  LEA.HI.X.SX32 R7, R4, R3, 0x1, P6 ;  /* 0x0000000304077211 */ /* 0x000fe200030f0eff */
[----:B0-----:R-:W-:Y:S01]  /*1e670*/  STL [R1+0x34], R17 ;  /* 0x0000341101007387 */ /* 0x001fe20000100800 */
[----:B------:R-:W-:-:S03]  /*1e680*/  IMAD.MOV.U32 R12, RZ, RZ, R16 ;  /* 0x000000ffff0c7224 */ /* 0x000fc600078e0010 */
[----:B------:R-:W-:Y:S04]  /*1e690*/  STL.64 [R1+0x38], R18 ;  /* 0x0000381201007387 */ /* 0x000fe80000100a00 */
[----:B------:R-:W0:Y:S01]  /*1e6a0*/  LDS.128 R16, [R23] ;  /* 0x0000000017107984 */ /* 0x000e220000000c00 */
[----:B------:R-:W-:Y:S02]  /*1e6b0*/  LEA R8, P6, R5, R20, 0x1 ;  /* 0x0000001405087211 */ /* 0x000fe400078c08ff */
[----:B------:R-:W-:Y:S01]  /*1e6c0*/  IADD3 R0, R27, 0x7d, RZ ;  /* 0x0000007d1b007810 */ /* 0x000fe20007ffe0ff */
[----:B----4-:R1:W-:Y:S01]  /*1e6d0*/  @P3 STG.E.U16 [R10.64], R24 ;  /* 0x000000180a003986 */ /* 0x0103e2000c101504 */
[----:B------:R-:W-:Y:S02]  /*1e6e0*/  LEA.HI.X.SX32 R9, R5, R3, 0x1, P6 ;  /* 0x0000000305097211 */ /* 0x000fe400030f0eff */
[----:B------:R-:W-:-:S02]  /*1e6f0*/  ISETP.LT.AND P5, PT, R0, c[0x0][0x17c], !P0 ;  /* 0x00005f0000007a0c */ /* 0x000fc400047a1270 */
[----:B------:R-:W-:Y:S02]  /*1e700*/  IADD3 R5, R5, c[0x0][0x198], RZ ;  /* 0x0000660005057a10 */ /* 0x000fe40007ffe0ff */
[----:B------:R-:W-:Y:S02]  /*1e710*/  IADD3 R0, R27, 0x7e, RZ ;  /* 0x0000007e1b007810 */ /* 0x000fe40007ffe0ff */
[C---:B------:R-:W-:Y:S02]  /*1e720*/  LEA R4, P6, R5.reuse, R20, 0x1 ;  /* 0x0000001405047211 */ /* 0x040fe400078c08ff */
[----:B-1----:R-:W-:Y:S02]  /*1e730*/  PRMT R11, R24, 0x7632, R11 ;  /* 0x00007632180b7816 */ /* 0x002fe4000000000b */
[----:B------:R-:W-:Y:S02]  /*1e740*/  IADD3 R10, R5, c[0x0][0x198], RZ ;  /* 0x00006600050a7a10 */ /* 0x000fe40007ffe0ff */
[----:B------:R-:W-:Y:S01]  /*1e750*/  ISETP.LT.AND P4, PT, R0, c[0x0][0x17c], !P0 ;  /* 0x00005f0000007a0c */ /* 0x000fe20004781270 */
[----:B------:R1:W-:Y:S01]  /*1e760*/  @P2 STG.E.U16 [R6.64], R11 ;  /* 0x0000000b06002986 */ /* 0x0003e2000c101504 */
[----:B------:R-:W-:-:S02]  /*1e770*/  IADD3 R0, R27, 0x7f, RZ ;  /* 0x0000007f1b007810 */ /* 0x000fc40007ffe0ff */
[-C--:B------:R-:W-:Y:S01]  /*1e780*/  LEA.HI.X.SX32 R5, R5, R3.reuse, 0x1, P6 ;  /* 0x0000000305057211 */ /* 0x080fe200030f0eff */
[----:B------:R2:W-:Y:S01]  /*1e790*/  @P1 STG.E.U16 [R8.64], R25 ;  /* 0x0000001908001986 */ /* 0x0005e2000c101504 */
[----:B------:R-:W-:Y:S02]  /*1e7a0*/  ISETP.LT.AND P3, PT, R0, c[0x0][0x17c], !P0 ;  /* 0x00005f0000007a0c */ /* 0x000fe40004761270 */
[C---:B-1----:R-:W-:Y:S02]  /*1e7b0*/  LEA R6, P6, R10.reuse, R20, 0x1 ;  /* 0x000000140a067211 */ /* 0x042fe400078c08ff */
[C---:B------:R-:W-:Y:S02]  /*1e7c0*/  IADD3 R11, R10.reuse, c[0x0][0x198], RZ ;  /* 0x000066000a0b7a10 */ /* 0x040fe40007ffe0ff */
[----:B--2---:R-:W-:Y:S02]  /*1e7d0*/  PRMT R9, R25, 0x7632, R9 ;  /* 0x0000763219097816 */ /* 0x004fe40000000009 */
[----:B------:R-:W-:-:S03]  /*1e7e0*/  LEA.HI.X.SX32 R7, R10, R3, 0x1, P6 ;  /* 0x000000030a077211 */ /* 0x000fc600030f0eff */
[----:B------:R1:W-:Y:S01]  /*1e7f0*/  @P5 STG.E.U16 [R4.64], R9 ;  /* 0x0000000904005986 */ /* 0x0003e2000c101504 */
[----:B------:R-:W-:Y:S02]  /*1e800*/  IADD3 R8, R11, c[0x0][0x198], RZ ;  /* 0x000066000b087a10 */ /* 0x000fe40007ffe0ff */
[----:B------:R-:W-:Y:S02]  /*1e810*/  IADD3 R0, R27, 0x80, RZ ;  /* 0x000000801b007810 */ /* 0x000fe40007ffe0ff */
[----:B-1----:R-:W-:-:S04]  /*1e820*/  LEA R4, P6, R11, R20, 0x1 ;  /* 0x000000140b047211 */ /* 0x002fc800078c08ff */
[----:B------:R-:W-:Y:S01]  /*1e830*/  LEA.HI.X.SX32 R5, R11, R3, 0x1, P6 ;  /* 0x000000030b057211 */ /* 0x000fe200030f0eff */
[----:B0-----:R-:W-:Y:S01]  /*1e840*/  STL [R1+0x84], R17 ;  /* 0x0000841101007387 */ /* 0x001fe20000100800 */
[----:B------:R-:W-:-:S03]  /*1e850*/  ISETP.LT.AND P2, PT, R0, c[0x0][0x17c], !P0 ;  /* 0x00005f0000007a0c */ /* 0x000fc60004741270 */
[----:B------:R-:W-:Y:S01]  /*1e860*/  STL.64 [R1+0x88], R18 ;  /* 0x0000881201007387 */ /* 0x000fe20000100a00 */
[----:B------:R-:W-:-:S04]  /*1e870*/  IADD3 R0, R27, 0x81, RZ ;  /* 0x000000811b007810 */ /* 0x000fc80007ffe0ff */
[----:B------:R-:W-:Y:S02]  /*1e880*/  ISETP.LT.AND P1, PT, R0, c[0x0][0x17c], !P0 ;  /* 0x00005f0000007a0c */ /* 0x000fe40004721270 */
[----:B------:R-:W-:-:S04]  /*1e890*/  IADD3 R0, R27, 0x82, RZ ;  /* 0x000000821b007810 */ /* 0x000fc80007ffe0ff */
[----:B------:R-:W-:Y:S02]  /*1e8a0*/  ISETP.LT.AND P5, PT, R0, c[0x0][0x17c], !P0 ;  /* 0x00005f0000007a0c */ /* 0x000fe400047a1270 */
[----:B------:R-:W-:Y:S02]  /*1e8b0*/  IADD3 R0, R27, 0x83, RZ ;  /* 0x000000831b007810 */ /* 0x000fe40007ffe0ff */
[----:B------:R-:W-:Y:S02]  /*1e8c0*/  PRMT R9, R14, 0x7632, R9 ;  /* 0x000076320e097816 */ /* 0x000fe40000000009 */
[----:B---3--:R-:W-:Y:S01]  /*1e8d0*/  PRMT R11, R26, 0x7632, R11 ;  /* 0x000076321a0b7816 */ /* 0x008fe2000000000b */
[----:B------:R-:W-:Y:S04]  /*1e8e0*/  @P4 STG.E.U16 [R6.64], R26 ;  /* 0x0000001a06004986 */ /* 0x000fe8000c101504 */
[----:B------:R0:W-:Y:S02]  /*1e8f0*/  @P3 STG.E.U16 [R4.64], R11 ;  /* 0x0000000b04003986 */ /* 0x0001e4000c101504 */
[----:B0-----:R-:W-:-:S02]  /*1e900*/  IMAD.MOV.U32 R11, RZ, RZ, R16 ;  /* 0x000000ffff0b7224 */ /* 0x001fc400078e0010 */
[----:B------:R-:W0:Y:S01]  /*1e910*/  LDS.128 R16, [R2+0x2000] ;  /* 0x0020000002107984 */ /* 0x000e220000000c00 */
[----:B------:R-:W-:Y:S02]  /*1e920*/  ISETP.LT.AND P4, PT, R0, c[0x0][0x17c], !P0 ;  /* 0x00005f0000007a0c */ /* 0x000fe40004781270 */
[C---:B------:R-:W-:Y:S02]  /*1e930*/  LEA R6, P6, R8.reuse, R20, 0x1 ;  /* 0x0000001408067211 */ /* 0x040fe400078c08ff */
[----:B------:R-:W-:Y:S02]  /*1e940*/  IADD3 R0, R27, 0x84, RZ ;  /* 0x000000841b007810 */ /* 0x000fe40007ffe0ff */
[----:B------:R-:W-:Y:S02]  /*1e950*/  LEA.HI.X.SX32 R7, R8, R3, 0x1, P6 ;  /* 0x0000000308077211 */ /* 0x000fe400030f0eff */
[----:B------:R-:W-:Y:S02]  /*1e960*/  ISETP.LT.AND P3, PT, R0, c[0x0][0x17c], !P0 ;  /* 0x00005f0000007a0c */ /* 0x000fe40004761270 */
[----:B------:R-:W-:-:S02]  /*1e970*/  IADD3 R8, R8, c[0x0][0x198], RZ ;  /* 0x0000660008087a10 */ /* 0x000fc40007ffe0ff */
[----:B------:R-:W-:Y:S01]  /*1e980*/  IADD3 R0, R27, 0x85, RZ ;  /* 0x000000851b007810 */ /* 0x000fe20007ffe0ff */
[----:B------:R1:W-:Y:S03]  /*1e990*/  @P2 STG.E.U16 [R6.64], R14 ;  /* 0x0000000e06002986 */ /* 0x0003e6000c101504 */
[----:B------:R-:W-:Y:S02]  /*1e9a0*/  ISETP.LT.AND P2, PT, R0, c[0x0][0x17c], !P0 ;  /* 0x00005f0000007a0c */ /* 0x000fe40004741270 */
[C---:B------:R-:W-:Y:S02]  /*1e9b0*/  IADD3 R0, R8.reuse, c[0x0][0x198], RZ ;  /* 0x0000660008007a10 */ /* 0x040fe40007ffe0ff */
[----:B-1----:R-:W-:-:S04]  /*1e9c0*/  LEA R6, P6, R8, R20, 0x1 ;  /* 0x0000001408067211 */ /* 0x002fc800078c08ff */
[-C--:B------:R-:W-:Y:S02]  /*1e9d0*/  LEA.HI.X.SX32 R7, R8, R3.reuse, 0x1, P6 ;  /* 0x0000000308077211 */ /* 0x080fe400030f0eff */
[CC--:B------:R-:W-:Y:S02]  /*1e9e0*/  LEA R4, P6, R0.reuse, R20.reuse, 0x1 ;  /* 0x0000001400047211 */ /* 0x0c0fe400078c08ff */
[C---:B------:R-:W-:Y:S01]  /*1e9f0*/  IADD3 R8, R0.reuse, c[0x0][0x198], RZ ;  /* 0x0000660000087a10 */ /* 0x040fe20007ffe0ff */
[----:B------:R1:W-:Y:S01]  /*1ea00*/  @P1 STG.E.U16 [R6.64], R9 ;  /* 0x0000000906001986 */ /* 0x0003e2000c101504 */
[----:B------:R-:W-:Y:S02]  /*1ea10*/  LEA.HI.X.SX32 R5, R0, R3, 0x1, P6 ;  /* 0x0000000300057211 */ /* 0x000fe400030f0eff */
[C---:B------:R-:W-:Y:S01]  /*1ea20*/  IADD3 R0, R8.reuse, c[0x0][0x198], RZ ;  /* 0x0000660008007a10 */ /* 0x040fe20007ffe0ff */
[----:B0-----:R-:W-:Y:S01]  /*1ea30*/  STL [R1+0xb4], R17 ;  /* 0x0000b41101007387 */ /* 0x001fe20000100800 */
[----:B-1----:R-:W-:-:S03]  /*1ea40*/  LEA R6, P6, R8, R20, 0x1 ;  /* 0x0000001408067211 */ /* 0x002fc600078c08ff */
[----:B------:R0:W-:Y:S01]  /*1ea50*/  @P5 STG.E.U16 [R4.64], R13 ;  /* 0x0000000d04005986 */ /* 0x0001e2000c101504 */
[----:B------:R-:W-:-:S03]  /*1ea60*/  LEA.HI.X.SX32 R7, R8, R3, 0x1, P6 ;  /* 0x0000000308077211 */ /* 0x000fc600030f0eff */
[----:B------:R-:W-:Y:S01]  /*1ea70*/  STL.64 [R1+0xb8], R18 ;  /* 0x0000b81201007387 */ /* 0x000fe20000100a00 */
[----:B------:R-:W-:Y:S01]  /*1ea80*/  PRMT R8, R13, 0x7632, R8 ;  /* 0x000076320d087816 */ /* 0x000fe20000000008 */
[----:B0-----:R-:W-:Y:S02]  /*1ea90*/  IMAD.MOV.U32 R13, RZ, RZ, R16 ;  /* 0x000000ffff0d7224 */ /* 0x001fe400078e0010 */
[----:B------:R-:W0:Y:S01]  /*1eaa0*/  LDS.128 R16, [R28+0x2000] ;  /* 0x002000001c107984 */ /* 0x000e220000000c00 */
[C---:B------:R-:W-:Y:S02]  /*1eab0*/  LEA R4, P6, R0.reuse, R20, 0x1 ;  /* 0x0000001400047211 */ /* 0x040fe400078c08ff */
[----:B------:R-:W-:Y:S02]  /*1eac0*/  IADD3 R9, R27, 0x88, RZ ;  /* 0x000000881b097810 */ /* 0x000fe40007ffe0ff */
[----:B------:R-:W-:Y:S01]  /*1ead0*/  LEA.HI.X.SX32 R5, R0, R3, 0x1, P6 ;  /* 0x0000000300057211 */ /* 0x000fe200030f0eff */
[----:B------:R1:W-:Y:S01]  /*1eae0*/  @P4 STG.E.U16 [R6.64], R8 ;  /* 0x0000000806004986 */ /* 0x0003e2000c101504 */
[----:B------:R-:W-:-:S02]  /*1eaf0*/  ISETP.LT.AND P4, PT, R9, c[0x0][0x17c], !P0 ;  /* 0x00005f0009007a0c */ /* 0x000fc40004781270 */
[----:B------:R-:W-:Y:S01]  /*1eb00*/  PRMT R9, R12, 0x7632, R9 ;  /* 0x000076320c097816 */ /* 0x000fe20000000009 */
[----:B------:R2:W-:Y:S01]  /*1eb10*/  @P3 STG.E.U16 [R4.64], R12 ;  /* 0x0000000c04003986 */ /* 0x0005e2000c101504 */
[----:B------:R-:W-:Y:S02]  /*1eb20*/  IADD3 R10, R27, 0x86, RZ ;  /* 0x000000861b0a7810 */ /* 0x000fe40007ffe0ff */
[----:B-1----:R-:W-:Y:S01]  /*1eb30*/  IADD3 R7, R0, c[0x0][0x198], RZ ;  /* 0x0000660000077a10 */ /* 0x002fe20007ffe0ff */
[----:B0-----:R-:W-:Y:S01]  /*1eb40*/  STL [R1+0xa4], R17 ;  /* 0x0000a41101007387 */ /* 0x001fe20000100800 */
[----:B--2---:R-:W-:-:S03]  /*1eb50*/  IMAD.MOV.U32 R12, RZ, RZ, R16 ;  /* 0x000000ffff0c7224 */ /* 0x004fc600078e0010 */
[----:B------:R-:W-:Y:S04]  /*1eb60*/  STL.64 [R1+0xa8], R18 ;  /* 0x0000a81201007387 */ /* 0x000fe80000100a00 */
[----:B------:R-:W0:Y:S01]  /*1eb70*/  LDS.128 R16, [R29+0x2000] ;  /* 0x002000001d107984 */ /* 0x000e220000000c00 */
[----:B------:R-:W-:Y:S02]  /*1eb80*/  IADD3 R0, R27, 0x89, RZ ;  /* 0x000000891b007810 */ /* 0x000fe40007ffe0ff */
[----:B------:R-:W-:Y:S02]  /*1eb90*/  LEA R6, P6, R7, R20, 0x1 ;  /* 0x0000001407067211 */ /* 0x000fe400078c08ff */
[----:B------:R-:W-:Y:S02]  /*1eba0*/  ISETP.LT.AND P3, PT, R0, c[0x0][0x17c], !P0 ;  /* 0x00005f0000007a0c */ /* 0x000fe40004761270 */
[----:B------:R-:W-:-:S02]  /*1ebb0*/  ISETP.LT.AND P1, PT, R10, c[0x0][0x17c], !P0 ;  /* 0x00005f000a007a0c */ /* 0x000fc40004721270 */
[C---:B------:R-:W-:Y:S02]  /*1ebc0*/  IADD3 R0, R7.reuse, c[0x0][0x198], RZ ;  /* 0x0000660007007a10 */ /* 0x040fe40007ffe0ff */
[-C--:B------:R-:W-:Y:S02]  /*1ebd0*/  LEA.HI.X.SX32 R7, R7, R3.reuse, 0x1, P6 ;  /* 0x0000000307077211 */ /* 0x080fe400030f0eff */
[C---:B------:R-:W-:Y:S02]  /*1ebe0*/  LEA R4, P6, R0.reuse, R20, 0x1 ;  /* 0x0000001400047211 */ /* 0x040fe400078c08ff */
[C---:B------:R-:W-:Y:S01]  /*1ebf0*/  IADD3 R8, R0.reuse, c[0x0][0x198], RZ ;  /* 0x0000660000087a10 */ /* 0x040fe20007ffe0ff */
[----:B------:R1:W-:Y:S01]  /*1ec00*/  @P2 STG.E.U16 [R6.64], R9 ;  /* 0x0000000906002986 */ /* 0x0003e2000c101504 */
[----:B------:R-:W-:Y:S02]  /*1ec10*/  LEA.HI.X.SX32 R5, R0, R3, 0x1, P6 ;  /* 0x0000000300057211 */ /* 0x000fe400030f0eff */
[----:B------:R-:W-:-:S03]  /*1ec20*/  IADD3 R0, R8, c[0x0][0x198], RZ ;  /* 0x0000660008007a10 */ /* 0x000fc60007ffe0ff */
[----:B------:R2:W-:Y:S01]  /*1ec30*/  @P1 STG.E.U16 [R4.64], R11 ;  /* 0x0000000b04001986 */ /* 0x0005e2000c101504 */
[----:B-1----:R-:W-:Y:S02]  /*1ec40*/  IADD3 R7, R27, 0x8b, RZ ;  /* 0x0000008b1b077810 */ /* 0x002fe40007ffe0ff */
[C---:B------:R-:W-:Y:S02]  /*1ec50*/  LEA R6, P6, R8.reuse, R20, 0x1 ;  /* 0x0000001408067211 */ /* 0x040fe400078c08ff */
[----:B------:R-:W-:Y:S02]  /*1ec60*/  ISETP.LT.AND P1, PT, R7, c[0x0][0x17c], !P0 ;  /* 0x00005f0007007a0c */ /* 0x000fe40004721270 */
[----:B------:R-:W-:Y:S02]  /*1ec70*/  LEA.HI.X.SX32 R7, R8, R3, 0x1, P6 ;  /* 0x0000000308077211 */ /* 0x000fe400030f0eff */
[----:B------:R-:W-:Y:S01]  /*1ec80*/  PRMT R8, R11, 0x7632, R8 ;  /* 0x000076320b087816 */ /* 0x000fe20000000008 */
[----:B0-----:R-:W-:Y:S01]  /*1ec90*/  STL [R1+0x94], R17 ;  /* 0x0000941101007387 */ /* 0x001fe20000100800 */
[----:B--2---:R-:W-:-:S03]  /*1eca0*/  IMAD.MOV.U32 R11, RZ, RZ, R16 ;  /* 0x000000ffff0b7224 */ /* 0x004fc600078e0010 */
[----:B------:R-:W-:Y:S04]  /*1ecb0*/  STL.64 [R1+0x98], R18 ;  /* 0x0000981201007387 */ /* 0x000fe80000100a00 */
[----:B------:R-:W0:Y:S01]  /*1ecc0*/  LDS.128 R16, [R23+0x2000] ;  /* 0x0020000017107984 */ /* 0x000e220000000c00 */
[----:B------:R-:W-:-:S04]  /*1ecd0*/  IADD3 R10, R27, 0x87, RZ ;  /* 0x000000871b0a7810 */ /* 0x000fc80007ffe0ff */
[----:B------:R-:W-:Y:S02]  /*1ece0*/  ISETP.LT.AND P5, PT, R10, c[0x0][0x17c], !P0 ;  /* 0x00005f000a007a0c */ /* 0x000fe400047a1270 */
[C---:B------:R-:W-:Y:S02]  /*1ecf0*/  LEA R4, P6, R0.reuse, R20, 0x1 ;  /* 0x0000001400047211 */ /* 0x040fe400078c08ff */
[----:B------:R-:W-:Y:S02]  /*1ed00*/  IADD3 R9, R27, 0x8c, RZ ;  /* 0x0000008c1b097810 */ /* 0x000fe40007ffe0ff */
[----:B------:R-:W-:-:S07]  /*1ed10*/  LEA.HI.X.SX32 R5, R0, R3, 0x1, P6 ;  /* 0x0000000300057211 */ /* 0x000fce00030f0eff */
[----:B------:R-:W-:Y:S01]  /*1ed20*/  @P5 STG.E.U16 [R6.64], R8 ;  /* 0x0000000806005986 */ /* 0x000fe2000c101504 */
[----:B------:R-:W-:Y:S02]  /*1ed30*/  ISETP.LT.AND P5, PT, R9, c[0x0][0x17c], !P0 ;  /* 0x00005f0009007a0c */ /* 0x000fe400047a1270 */
[----:B------:R-:W-:Y:S01]  /*1ed40*/  PRMT R9, R13, 0x7632, R9 ;  /* 0x000076320d097816 */ /* 0x000fe20000000009 */
[----:B------:R1:W-:Y:S04]  /*1ed50*/  @P4 STG.E.U16 [R4.64], R13 ;  /* 0x0000000d04004986 */ /* 0x0003e8000c101504 */
[----:B0-----:R-:W-:Y:S01]  /*1ed60*/  STL [R1+0x14], R17 ;  /* 0x0000141101007387 */ /* 0x001fe20000100800 */
[----:B-1----:R-:W-:-:S03]  /*1ed70*/  IMAD.MOV.U32 R13, RZ, RZ, R16 ;  /* 0x000000ffff0d7224 */ /* 0x002fc600078e0010 */
[----:B------:R-:W-:Y:S04]  /*1ed80*/  STL.64 [R1+0x18], R18 ;  /* 0x0000181201007387 */ /* 0x000fe80000100a00 */
[----:B------:R-:W0:Y:S01]  /*1ed90*/  LDS.128 R16, [R2+0x4000] ;  /* 0x0040000002107984 */ /* 0x000e220000000c00 */
[----:B------:R-:W-:Y:S02]  /*1eda0*/  IADD3 R7, R0, c[0x0][0x198], RZ ;  /* 0x0000660000077a10 */ /* 0x000fe40007ffe0ff */
[C---:B------:R-:W-:Y:S02]  /*1edb0*/  IADD3 R0, R27.reuse, 0x8d, RZ ;  /* 0x0000008d1b007810 */ /* 0x040fe40007ffe0ff */
[----:B------:R-:W-:Y:S02]  /*1edc0*/  IADD3 R10, R27, 0x8a, RZ ;  /* 0x0000008a1b0a7810 */ /* 0x000fe40007ffe0ff */
[----:B------:R-:W-:-:S02]  /*1edd0*/  LEA R6, P6, R7, R20, 0x1 ;  /* 0x0000001407067211 */ /* 0x000fc400078c08ff */
[----:B------:R-:W-:Y:S02]  /*1ede0*/  ISETP.LT.AND P4, PT, R0, c[0x0][0x17c], !P0 ;  /* 0x00005f0000007a0c */ /* 0x000fe40004781270 */
[----:B------:R-:W-:Y:S02]  /*1edf0*/  ISETP.LT.AND P2, PT, R10, c[0x0][0x17c], !P0 ;  /* 0x00005f000a007a0c */ /* 0x000fe40004741270 */
[C---:B------:R-:W-:Y:S02]  /*1ee00*/  IADD3 R0, R7.reuse, c[0x0][0x198], RZ ;  /* 0x0000660007007a10 */ /* 0x040fe40007ffe0ff */
[-C--:B------:R-:W-:Y:S02]  /*1ee10*/  LEA.HI.X.SX32 R7, R7, R3.reuse, 0x1, P6 ;  /* 0x0000000307077211 */ /* 0x080fe400030f0eff */
[C---:B------:R-:W-:Y:S02]  /*1ee20*/  LEA R4, P6, R0.reuse, R20, 0x1 ;  /* 0x0000001400047211 */ /* 0x040fe400078c08ff */
[C---:B------:R-:W-:Y:S01]  /*1ee30*/  IADD3 R8, R0.reuse, c[0x0][0x198], RZ ;  /* 0x0000660000087a10 */ /* 0x040fe20007ffe0ff */
[----:B------:R1:W-:Y:S01]  /*1ee40*/  @P3 STG.E.U16 [R6.64], R9 ;  /* 0x0000000906003986 */ /* 0x0003e2000c101504 */
[----:B------:R-:W-:-:S02]  /*1ee50*/  LEA.HI.X.SX32 R5, R0, R3, 0x1, P6 ;  /* 0x0000000300057211 */ /* 0x000fc400030f0eff */
        /* <DEDUP_REMOVED lines=11> */
[----:B------:R-:W-:-:S03]  /*1ef10*/  LEA R4, P6, R0, R20, 0x1 ;  /* 0x0000001400047211 */ /* 0x000fc600078c08ff */
[----:B------:R1:W-:Y:S01]  /*1ef20*/  @P1 STG.E.U16 [R6.64], R8 ;  /* 0x0000000806001986 */ /* 0x0003e2000c101504 */
[C---:B------:R-:W-:Y:S02]  /*1ef30*/  LEA.HI.X.SX32 R5, R0.reuse, R3, 0x1, P6 ;  /* 0x0000000300057211 */ /* 0x040fe400030f0eff */
[C---:B------:R-:W-:Y:S02]  /*1ef40*/  IADD3 R10, R27.reuse, 0x8e, RZ ;  /* 0x0000008e1b0a7810 */ /* 0x040fe40007ffe0ff */
[C---:B------:R-:W-:Y:S01]  /*1ef50*/  IADD3 R9, R27.reuse, 0x90, RZ ;  /* 0x000000901b097810 */ /* 0x040fe20007ffe0ff */
[----:B------:R2:W-:Y:S01]  /*1ef60*/  @P5 STG.E.U16 [R4.64], R11 ;  /* 0x0000000b04005986 */ /* 0x0005e2000c101504 */
[----:B-1----:R-:W-:Y:S02]  /*1ef70*/  IADD3 R6, R0, c[0x0][0x198], RZ ;  /* 0x0000660000067a10 */ /* 0x002fe40007ffe0ff */
[----:B------:R-:W-:Y:S02]  /*1ef80*/  IADD3 R0, R27, 0x91, RZ ;  /* 0x000000911b007810 */ /* 0x000fe40007ffe0ff */
[----:B------:R-:W-:-:S02]  /*1ef90*/  ISETP.LT.AND P3, PT, R10, c[0x0][0x17c], !P0 ;  /* 0x00005f000a007a0c */ /* 0x000fc40004761270 */
[----:B--2---:R-:W-:Y:S02]  /*1efa0*/  LEA R4, P6, R6, R20, 0x1 ;  /* 0x0000001406047211 */ /* 0x004fe400078c08ff */
[----:B------:R-:W-:Y:S02]  /*1efb0*/  ISETP.LT.AND P5, PT, R0, c[0x0][0x17c], !P0 ;  /* 0x00005f0000007a0c */ /* 0x000fe400047a1270 */
[C---:B------:R-:W-:Y:S02]  /*1efc0*/  IADD3 R0, R6.reuse, c[0x0][0x198], RZ ;  /* 0x0000660006007a10 */ /* 0x040fe40007ffe0ff */
[----:B------:R-:W-:Y:S02]  /*1efd0*/  ISETP.LT.AND P1, PT, R9, c[0x0][0x17c], !P0 ;  /* 0x00005f0009007a0c */ /* 0x000fe40004721270 */
[----:B------:R-:W-:Y:S02]  /*1efe0*/  LEA.HI.X.SX32 R5, R6, R3, 0x1, P6 ;  /* 0x0000000306057211 */ /* 0x000fe400030f0eff */
[----:B------:R-:W-:-:S02]  /*1eff0*/  PRMT R9, R11, 0x7632, R9 ;  /* 0x000076320b097816 */ /* 0x000fc40000000009 */
[C---:B------:R-:W-:Y:S02]  /*1f000*/  LEA R6, P6, R0.reuse, R20, 0x1 ;  /* 0x0000001400067211 */ /* 0x040fe400078c08ff */
[C---:B------:R-:W-:Y:S01]  /*1f010*/  IADD3 R8, R0.reuse, c[0x0][0x198], RZ ;  /* 0x0000660000087a10 */ /* 0x040fe20007ffe0ff */
[----:B------:R1:W-:Y:S01]  /*1f020*/  @P4 STG.E.U16 [R4.64], R9 ;  /* 0x0000000904004986 */ /* 0x0003e2000c101504 */
[----:B------:R-:W-:Y:S02]  /*1f030*/  LEA.HI.X.SX32 R7, R0, R3, 0x1, P6 ;  /* 0x0000000300077211 */ /* 0x000fe400030f0eff */
[----:B------:R-:W-:-:S03]  /*1f040*/  IADD3 R0, R8, c[0x0][0x198], RZ ;  /* 0x0000660008007a10 */ /* 0x000fc60007ffe0ff */
[----:B------:R2:W-:Y:S01]  /*1f050*/  @P3 STG.E.U16 [R6.64], R13 ;  /* 0x0000000d06003986 */ /* 0x0005e2000c101504 */
[----:B-1----:R-:W-:Y:S02]  /*1f060*/  IADD3 R5, R27, 0x93, RZ ;  /* 0x000000931b057810 */ /* 0x002fe40007ffe0ff */
[CC--:B------:R-:W-:Y:S02]  /*1f070*/  LEA R4, P6, R8.reuse, R20.reuse, 0x1 ;  /* 0x0000001408047211 */ /* 0x0c0fe400078c08ff */
[----:B------:R-:W-:Y:S02]  /*1f080*/  ISETP.LT.AND P3, PT, R5, c[0x0][0x17c], !P0 ;  /* 0x00005f0005007a0c */ /* 0x000fe40004761270 */
[-C--:B------:R-:W-:Y:S02]  /*1f090*/  LEA.HI.X.SX32 R5, R8, R3.reuse, 0x1, P6 ;  /* 0x0000000308057211 */ /* 0x080fe400030f0eff */
[C---:B--2---:R-:W-:Y:S02]  /*1f0a0*/  LEA R6, P6, R0.reuse, R20, 0x1 ;  /* 0x0000001400067211 */ /* 0x044fe400078c08ff */
[----:B------:R-:W-:Y:S01]  /*1f0b0*/  PRMT R8, R13, 0x7632, R8 ;  /* 0x000076320d087816 */ /* 0x000fe20000000008 */
[----:B0-----:R-:W-:Y:S01]  /*1f0c0*/  STL [R1+0x44], R17 ;  /* 0x0000441101007387 */ /* 0x001fe20000100800 */
[----:B------:R-:W-:Y:S01]  /*1f0d0*/  LEA.HI.X.SX32 R7, R0, R3, 0x1, P6 ;  /* 0x0000000300077211 */ /* 0x000fe200030f0eff */
[----:B------:R-:W-:-:S02]  /*1f0e0*/  IMAD.MOV.U32 R11, RZ, RZ, R16 ;  /* 0x000000ffff0b7224 */ /* 0x000fc400078e0010 */
[----:B------:R-:W-:Y:S04]  /*1f0f0*/  STL.64 [R1+0x48], R18 ;  /* 0x0000481201007387 */ /* 0x000fe80000100a00 */
[----:B------:R-:W0:Y:S04]  /*1f100*/  LDS.128 R16, [R29+0x4000] ;  /* 0x004000001d107984 */ /* 0x000e280000000c00 */
[----:B------:R1:W-:Y:S04]  /*1f110*/  @P2 STG.E.U16 [R4.64], R8 ;  /* 0x0000000804002986 */ /* 0x0003e8000c101504 */
[----:B------:R-:W-:Y:S01]  /*1f120*/  @P1 STG.E.U16 [R6.64], R12 ;  /* 0x0000000c06001986 */ /* 0x000fe2000c101504 */
[----:B-1----:R-:W-:-:S03]  /*1f130*/  PRMT R8, R12, 0x7632, R8 ;  /* 0x000076320c087816 */ /* 0x002fc60000000008 */
[----:B------:R-:W1:Y:S04]  /*1f140*/  LDS.128 R12, [R23+0x4000] ;  /* 0x00400000170c7984 */ /* 0x000e680000000c00 */
[----:B0-----:R0:W-:Y:S04]  /*1f150*/  STL [R1+0x24], R17 ;  /* 0x0000241101007387 */ /* 0x0011e80000100800 */
[----:B------:R-:W-:Y:S01]  /*1f160*/  STL.64 [R1+0x28], R18 ;  /* 0x0000281201007387 */ /* 0x000fe20000100a00 */
[----:B0-----:R-:W-:-:S03]  /*1f170*/  IMAD.MOV.U32 R17, RZ, RZ, R16 ;  /* 0x000000ffff117224 */ /* 0x001fc600078e0010 */
[----:B------:R-:W2:Y:S04]  /*1f180*/  LDL.LU R16, [R1+0x728] ;  /* 0x0007280001107983 */ /* 0x000ea80000300800 */
[----:B-1----:R-:W-:Y:S01]  /*1f190*/  STL [R1+0x4], R13 ;  /* 0x0000040d01007387 */ /* 0x002fe20000100800 */
[----:B------:R-:W-:-:S03]  /*1f1a0*/  IMAD.MOV.U32 R22, RZ, RZ, R12 ;  /* 0x000000ffff167224 */ /* 0x000fc600078e000c */
[----:B------:R-:W-:Y:S04]  /*1f1b0*/  STL [R1+0x8], R14 ;  /* 0x0000080e01007387 */ /* 0x000fe80000100800 */
[----:B------:R-:W3:Y:S01]  /*1f1c0*/  LDL.LU R12, [R1+0x724] ;  /* 0x00072400010c7983 */ /* 0x000ee20000300800 */
[----:B------:R-:W-:Y:S02]  /*1f1d0*/  IADD3 R4, R0, c[0x0][0x198], RZ ;  /* 0x0000660000047a10 */ /* 0x000fe40007ffe0ff */
[C---:B------:R-:W-:Y:S02]  /*1f1e0*/  IADD3 R0, R27.reuse, 0x95, RZ ;  /* 0x000000951b007810 */ /* 0x040fe40007ffe0ff */
[----:B------:R-:W-:Y:S02]  /*1f1f0*/  IADD3 R10, R27, 0x92, RZ ;  /* 0x000000921b0a7810 */ /* 0x000fe40007ffe0ff */
[----:B------:R-:W-:-:S02]  /*1f200*/  LEA R6, P6, R4, R20, 0x1 ;  /* 0x0000001404067211 */ /* 0x000fc400078c08ff */
[----:B------:R-:W-:Y:S02]  /*1f210*/  ISETP.LT.AND P1, PT, R0, c[0x0][0x17c], !P0 ;  /* 0x00005f0000007a0c */ /* 0x000fe40004721270 */
[----:B------:R-:W-:Y:S02]  /*1f220*/  ISETP.LT.AND P4, PT, R10, c[0x0][0x17c], !P0 ;  /* 0x00005f000a007a0c */ /* 0x000fe40004781270 */
[C---:B------:R-:W-:Y:S02]  /*1f230*/  IADD3 R0, R4.reuse, c[0x0][0x198], RZ ;  /* 0x0000660004007a10 */ /* 0x040fe40007ffe0ff */
[----:B------:R-:W-:Y:S02]  /*1f240*/  IADD3 R9, R27, 0x94, RZ ;  /* 0x000000941b097810 */ /* 0x000fe40007ffe0ff */
[----:B------:R-:W-:Y:S02]  /*1f250*/  LEA.HI.X.SX32 R7, R4, R3, 0x1, P6 ;  /* 0x0000000304077211 */ /* 0x000fe400030f0eff */
[----:B------:R-:W-:-:S02]  /*1f260*/  LEA R4, P6, R0, R20, 0x1 ;  /* 0x0000001400047211 */ /* 0x000fc400078c08ff */
[----:B------:R-:W-:Y:S01]  /*1f270*/  ISETP.LT.AND P2, PT, R9, c[0x0][0x17c], !P0 ;  /* 0x00005f0009007a0c */ /* 0x000fe20004741270 */
[----:B------:R0:W-:Y:S01]  /*1f280*/  @P5 STG.E.U16 [R6.64], R8 ;  /* 0x0000000806005986 */ /* 0x0001e2000c101504 */
[C---:B------:R-:W-:Y:S02]  /*1f290*/  IADD3 R9, R0.reuse, c[0x0][0x198], RZ ;  /* 0x0000660000097a10 */ /* 0x040fe40007ffe0ff */
[----:B------:R-:W-:Y:S02]  /*1f2a0*/  LEA.HI.X.SX32 R5, R0, R3, 0x1, P6 ;  /* 0x0000000300057211 */ /* 0x000fe400030f0eff */
[----:B------:R-:W-:Y:S02]  /*1f2b0*/  IADD3 R10, R27, 0x96, RZ ;  /* 0x000000961b0a7810 */ /* 0x000fe40007ffe0ff */
[----:B------:R-:W-:Y:S01]  /*1f2c0*/  IADD3 R0, R9, c[0x0][0x198], RZ ;  /* 0x0000660009007a10 */ /* 0x000fe20007ffe0ff */
[----:B------:R-:W-:Y:S01]  /*1f2d0*/  @P4 STG.E.U16 [R4.64], R11 ;  /* 0x0000000b04004986 */ /* 0x000fe2000c101504 */
[----:B0-----:R-:W-:-:S02]  /*1f2e0*/  IADD3 R6, R27, 0x97, RZ ;  /* 0x000000971b067810 */ /* 0x001fc40007ffe0ff */
[CC--:B------:R-:W-:Y:S02]  /*1f2f0*/  LEA R8, P6, R9.reuse, R20.reuse, 0x1 ;  /* 0x0000001409087211 */ /* 0x0c0fe400078c08ff */
[----:B------:R-:W-:Y:S02]  /*1f300*/  ISETP.LT.AND P4, PT, R6, c[0x0][0x17c], !P0 ;  /* 0x00005f0006007a0c */ /* 0x000fe40004781270 */
[----:B------:R0:W1:Y:S01]  /*1f310*/  LDS.128 R4, [R2+0x6000] ;  /* 0x0060000002047984 */ /* 0x0000620000000c00 */
[----:B------:R-:W-:Y:S02]  /*1f320*/  ISETP.LT.AND P5, PT, R10, c[0x0][0x17c], !P0 ;  /* 0x00005f000a007a0c */ /* 0x000fe400047a1270 */
[----:B------:R-:W-:Y:S02]  /*1f330*/  LEA.HI.X.SX32 R9, R9, R3, 0x1, P6 ;  /* 0x0000000309097211 */ /* 0x000fe400030f0eff */
[C---:B------:R-:W-:Y:S02]  /*1f340*/  LEA R10, P6, R0.reuse, R20, 0x1 ;  /* 0x00000014000a7211 */ /* 0x040fe400078c08ff */
[----:B0-----:R-:W-:Y:S01]  /*1f350*/  IADD3 R2, R0, c[0x0][0x198], RZ ;  /* 0x0000660000027a10 */ /* 0x001fe20007ffe0ff */
[----:B------:R-:W-:Y:S01]  /*1f360*/  IMAD.MOV.U32 R26, RZ, RZ, R15 ;  /* 0x000000ffff1a7224 */ /* 0x000fe200078e000f */
[----:B------:R-:W-:-:S02]  /*1f370*/  IADD3 R13, R27, 0x98, RZ ;  /* 0x000000981b0d7810 */ /* 0x000fc40007ffe0ff */
[----:B------:R-:W-:Y:S02]  /*1f380*/  PRMT R21, R22, 0x7632, R21 ;  /* 0x0000763216157816 */ /* 0x000fe40000000015 */
[----:B---3--:R-:W-:Y:S02]  /*1f390*/  PRMT R12, R11, 0x7632, R12 ;  /* 0x000076320b0c7816 */ /* 0x008fe4000000000c */
[----:B------:R-:W-:Y:S02]  /*1f3a0*/  LEA.HI.X.SX32 R11, R0, R3, 0x1, P6 ;  /* 0x00000003000b7211 */ /* 0x000fe400030f0eff */
[----:B------:R-:W-:Y:S01]  /*1f3b0*/  IADD3 R0, R27, 0x99, RZ ;  /* 0x000000991b007810 */ /* 0x000fe20007ffe0ff */
[----:B------:R0:W-:Y:S01]  /*1f3c0*/  @P3 STG.E.U16 [R8.64], R12 ;  /* 0x0000000c08003986 */ /* 0x0001e2000c101504 */
[----:B------:R-:W-:-:S03]  /*1f3d0*/  LEA R14, P6, R2, R20, 0x1 ;  /* 0x00000014020e7211 */ /* 0x000fc600078c08ff */
[----:B------:R3:W-:Y:S01]  /*1f3e0*/  @P2 STG.E.U16 [R10.64], R17 ;  /* 0x000000110a002986 */ /* 0x0007e2000c101504 */
[----:B------:R-:W-:Y:S02]  /*1f3f0*/  ISETP.LT.AND P2, PT, R0, c[0x0][0x17c], !P0 ;  /* 0x00005f0000007a0c */ /* 0x000fe40004741270 */
[C---:B------:R-:W-:Y:S01]  /*1f400*/  IADD3 R0, R2.reuse, c[0x0][0x198], RZ ;  /* 0x0000660002007a10 */ /* 0x040fe20007ffe0ff */
[----:B------:R-:W4:Y:S01]  /*1f410*/  LDS.128 R8, [R28+0x6000] ;  /* 0x006000001c087984 */ /* 0x000f220000000c00 */
[----:B------:R-:W-:Y:S02]  /*1f420*/  LEA.HI.X.SX32 R15, R2, R3, 0x1, P6 ;  /* 0x00000003020f7211 */ /* 0x000fe400030f0eff */
[C---:B------:R-:W-:Y:S02]  /*1f430*/  IADD3 R2, R0.reuse, c[0x0][0x198], RZ ;  /* 0x0000660000027a10 */ /* 0x040fe40007ffe0ff */
[----:B0-----:R-:W-:Y:S02]  /*1f440*/  LEA R12, P6, R0, R20, 0x1 ;  /* 0x00000014000c7211 */ /* 0x001fe400078c08ff */
[----:B------:R-:W-:-:S02]  /*1f450*/  ISETP.LT.AND P3, PT, R13, c[0x0][0x17c], !P0 ;  /* 0x00005f000d007a0c */ /* 0x000fc40004761270 */
[----:B--2---:R-:W-:Y:S02]  /*1f460*/  PRMT R16, R17, 0x7632, R16 ;  /* 0x0000763211107816 */ /* 0x004fe40000000010 */
[-C--:B------:R-:W-:Y:S02]  /*1f470*/  LEA.HI.X.SX32 R13, R0, R3.reuse, 0x1, P6 ;  /* 0x00000003000d7211 */ /* 0x080fe400030f0eff */
[C---:B------:R-:W-:Y:S02]  /*1f480*/  LEA R18, P6, R2.reuse, R20, 0x1 ;  /* 0x0000001402127211 */ /* 0x040fe400078c08ff */
[C---:B------:R-:W-:Y:S01]  /*1f490*/  IADD3 R0, R2.reuse, c[0x0][0x198], RZ ;  /* 0x0000660002007a10 */ /* 0x040fe20007ffe0ff */
[----:B------:R0:W-:Y:S01]  /*1f4a0*/  @P1 STG.E.U16 [R14.64], R16 ;  /* 0x000000100e001986 */ /* 0x0001e2000c101504 */
[----:B---3--:R-:W-:Y:S02]  /*1f4b0*/  IADD3 R17, R27, 0x9a, RZ ;  /* 0x0000009a1b117810 */ /* 0x008fe40007ffe0ff */
[----:B------:R-:W-:-:S02]  /*1f4c0*/  LEA.HI.X.SX32 R19, R2, R3, 0x1, P6 ;  /* 0x0000000302137211 */ /* 0x000fc400030f0eff */
[----:B------:R-:W-:Y:S02]  /*1f4d0*/  ISETP.LT.AND P1, PT, R17, c[0x0][0x17c], !P0 ;  /* 0x00005f0011007a0c */ /* 0x000fe40004721270 */
[----:B0-----:R-:W-:-:S04]  /*1f4e0*/  LEA R16, P6, R0, R20, 0x1 ;  /* 0x0000001400107211 */ /* 0x001fc800078c08ff */
[CC--:B------:R-:W-:Y:S02]  /*1f4f0*/  LEA.HI.X.SX32 R17, R0.reuse, R3.reuse, 0x1, P6 ;  /* 0x0000000300117211 */ /* 0x0c0fe400030f0eff */
[----:B------:R-:W-:Y:S01]  /*1f500*/  IADD3 R0, R0, c[0x0][0x198], RZ ;  /* 0x0000660000007a10 */ /* 0x000fe20007ffe0ff */
[----:B------:R-:W-:Y:S01]  /*1f510*/  @P5 STG.E.U16 [R12.64], R22 ;  /* 0x000000160c005986 */ /* 0x000fe2000c101504 */
[----:B------:R-:W-:Y:S02]  /*1f520*/  IADD3 R14, R27, 0x9b, RZ ;  /* 0x0000009b1b0e7810 */ /* 0x000fe40007ffe0ff */
[----:B------:R-:W-:Y:S01]  /*1f530*/  LEA R24, P6, R0, R20, 0x1 ;  /* 0x0000001400187211 */ /* 0x000fe200078c08ff */
[----:B------:R0:W-:Y:S01]  /*1f540*/  @P4 STG.E.U16 [R18.64], R21 ;  /* 0x0000001512004986 */ /* 0x0001e2000c101504 */
[----:B------:R-:W-:Y:S02]  /*1f550*/  ISETP.LT.AND P5, PT, R14, c[0x0][0x17c], !P0 ;  /* 0x00005f000e007a0c */ /* 0x000fe400047a1270 */
[----:B------:R-:W-:Y:S01]  /*1f560*/  LEA.HI.X.SX32 R25, R0, R3, 0x1, P6 ;  /* 0x0000000300197211 */ /* 0x000fe200030f0eff */
[----:B------:R2:W3:Y:S04]  /*1f570*/  LDS.128 R12, [R29+0x6000] ;  /* 0x006000001d0c7984 */ /* 0x0004e80000000c00 */
[----:B-1----:R-:W-:Y:S01]  /*1f580*/  @P3 STG.E.U16 [R16.64], R4 ;  /* 0x0000000410003986 */ /* 0x002fe2000c101504 */
[----:B0-----:R-:W-:-:S03]  /*1f590*/  PRMT R21, R4, 0x7632, R21 ;  /* 0x0000763204157816 */ /* 0x001fc60000000015 */
[----:B--2---:R-:W2:Y:S04]  /*1f5a0*/  LDL.LU R29, [R1+0x64] ;  /* 0x00006400011d7983 */ /* 0x004ea80000300800 */
[----:B------:R-:W5:Y:S04]  /*1f5b0*/  LDL.LU R28, [R1+0x34] ;  /* 0x00003400011c7983 */ /* 0x000f680000300800 */
[----:B------:R0:W-:Y:S04]  /*1f5c0*/  @P2 STG.E.U16 [R24.64], R21 ;  /* 0x0000001518002986 */ /* 0x0001e8000c101504 */
[----:B0-----:R-:W2:Y:S01]  /*1f5d0*/  LDL.LU R21, [R1+0x54] ;  /* 0x0000540001157983 */ /* 0x001ea20000300800 */
[----:B------:R-:W-:-:S02]  /*1f5e0*/  IADD3 R18, R27, 0x9d, RZ ;  /* 0x0000009d1b127810 */ /* 0x000fc40007ffe0ff */
[C---:B------:R-:W-:Y:S02]  /*1f5f0*/  IADD3 R2, R27.reuse, 0x9c, RZ ;  /* 0x0000009c1b027810 */ /* 0x040fe40007ffe0ff */
[----:B------:R-:W-:Y:S02]  /*1f600*/  ISETP.LT.AND P3, PT, R18, c[0x0][0x17c], !P0 ;  /* 0x00005f0012007a0c */ /* 0x000fe40004761270 */
[----:B------:R0:W1:Y:S01]  /*1f610*/  LDS.128 R16, [R23+0x6000] ;  /* 0x0060000017107984 */ /* 0x0000620000000c00 */
[----:B------:R-:W-:Y:S02]  /*1f620*/  ISETP.LT.AND P4, PT, R2, c[0x0][0x17c], !P0 ;  /* 0x00005f0002007a0c */ /* 0x000fe40004781270 */
[----:B------:R-:W-:Y:S02]  /*1f630*/  IADD3 R2, R0, c[0x0][0x198], RZ ;  /* 0x0000660000027a10 */ /* 0x000fe40007ffe0ff */
[----:B------:R-:W-:Y:S02]  /*1f640*/  IADD3 R4, R27, 0x9e, RZ ;  /* 0x0000009e1b047810 */ /* 0x000fe40007ffe0ff */
[----:B------:R-:W-:-:S02]  /*1f650*/  LEA R22, P6, R2, R20, 0x1 ;  /* 0x0000001402167211 */ /* 0x000fc400078c08ff */
[C---:B------:R-:W-:Y:S02]  /*1f660*/  IADD3 R0, R2.reuse, c[0x0][0x198], RZ ;  /* 0x0000660002007a10 */ /* 0x040fe40007ffe0ff */
[-C--:B0-----:R-:W-:Y:S02]  /*1f670*/  LEA.HI.X.SX32 R23, R2, R3.reuse, 0x1, P6 ;  /* 0x0000000302177211 */ /* 0x081fe400030f0eff */
[----:B------:R-:W-:Y:S02]  /*1f680*/  LEA R24, P6, R0, R20, 0x1 ;  /* 0x0000001400187211 */ /* 0x000fe400078c08ff */
[----:B------:R-:W-:Y:S02]  /*1f690*/  ISETP.LT.AND P2, PT, R4, c[0x0][0x17c], !P0 ;  /* 0x00005f0004007a0c */ /* 0x000fe40004741270 */
[C---:B------:R-:W-:Y:S02]  /*1f6a0*/  IADD3 R2, R0.reuse, c[0x0][0x198], RZ ;  /* 0x0000660000027a10 */ /* 0x040fe40007ffe0ff */
[----:B------:R-:W-:Y:S01]  /*1f6b0*/  IADD3 R4, R27, 0x9f, RZ ;  /* 0x0000009f1b047810 */ /* 0x000fe20007ffe0ff */
[----:B----4-:R0:W-:Y:S01]  /*1f6c0*/  @P1 STG.E.U16 [R22.64], R8 ;  /* 0x0000000816001986 */ /* 0x0101e2000c101504 */
[----:B------:R-:W-:-:S02]  /*1f6d0*/  LEA.HI.X.SX32 R25, R0, R3, 0x1, P6 ;  /* 0x0000000300197211 */ /* 0x000fc400030f0eff */
[----:B------:R-:W-:Y:S02]  /*1f6e0*/  ISETP.LT.AND P1, PT, R4, c[0x0][0x17c], !P0 ;  /* 0x00005f0004007a0c */ /* 0x000fe40004721270 */
[----:B------:R-:W-:Y:S02]  /*1f6f0*/  IADD3 R0, R27, 0xa0, RZ ;  /* 0x000000a01b007810 */ /* 0x000fe40007ffe0ff */
[----:B------:R-:W-:Y:S02]  /*1f700*/  IADD3 R4, R2, c[0x0][0x198], RZ ;  /* 0x0000660002047a10 */ /* 0x000fe40007ffe0ff */
[----:B0-----:R-:W-:Y:S02]  /*1f710*/  PRMT R8, R8, 0x7632, R8 ;  /* 0x0000763208087816 */ /* 0x001fe40000000008 */
[----:B------:R-:W-:-:S03]  /*1f720*/  LEA R22, P6, R2, R20, 0x1 ;  /* 0x0000001402167211 */ /* 0x000fc600078c08ff */
[----:B------:R0:W-:Y:S01]  /*1f730*/  @P5 STG.E.U16 [R24.64], R8 ;  /* 0x0000000818005986 */ /* 0x0001e2000c101504 */
[----:B------:R-:W-:Y:S02]  /*1f740*/  LEA.HI.X.SX32 R23, R2, R3, 0x1, P6 ;  /* 0x0000000302177211 */ /* 0x000fe400030f0eff */
[----:B------:R-:W-:Y:S02]  /*1f750*/  ISETP.LT.AND P5, PT, R0, c[0x0][0x17c], !P0 ;  /* 0x00005f0000007a0c */ /* 0x000fe400047a1270 */
[----:B------:R-:W-:Y:S02]  /*1f760*/  IADD3 R2, R27, 0xa1, RZ ;  /* 0x000000a11b027810 */ /* 0x000fe40007ffe0ff */
[C---:B------:R-:W-:Y:S01]  /*1f770*/  IADD3 R0, R4.reuse, c[0x0][0x198], RZ ;  /* 0x0000660004007a10 */ /* 0x040fe20007ffe0ff */
[----:B---3--:R3:W-:Y:S01]  /*1f780*/  @P4 STG.E.U16 [R22.64], R12 ;  /* 0x0000000c16004986 */ /* 0x0087e2000c101504 */
[----:B0-----:R-:W-:Y:S02]  /*1f790*/  LEA R24, P6, R4, R20, 0x1 ;  /* 0x0000001404187211 */ /* 0x001fe400078c08ff */
[----:B------:R-:W-:-:S02]  /*1f7a0*/  ISETP.LT.AND P4, PT, R2, c[0x0][0x17c], !P0 ;  /* 0x00005f0002007a0c */ /* 0x000fc40004781270 */
[----:B------:R-:W-:Y:S02]  /*1f7b0*/  LEA.HI.X.SX32 R25, R4, R3, 0x1, P6 ;  /* 0x0000000304197211 */ /* 0x000fe400030f0eff */
[----:B------:R-:W-:Y:S02]  /*1f7c0*/  IADD3 R2, R0, c[0x0][0x198], RZ ;  /* 0x0000660000027a10 */ /* 0x000fe40007ffe0ff */
[----:B---3--:R-:W-:Y:S02]  /*1f7d0*/  PRMT R12, R12, 0x7632, R12 ;  /* 0x000076320c0c7816 */ /* 0x008fe4000000000c */
[----:B------:R-:W-:-:S03]  /*1f7e0*/  LEA R22, P6, R0, R20, 0x1 ;  /* 0x0000001400167211 */ /* 0x000fc600078c08ff */
[----:B------:R0:W-:Y:S01]  /*1f7f0*/  @P3 STG.E.U16 [R24.64], R12 ;  /* 0x0000000c18003986 */ /* 0x0001e2000c101504 */
[----:B------:R-:W-:Y:S02]  /*1f800*/  LEA.HI.X.SX32 R23, R0, R3, 0x1, P6 ;  /* 0x0000000300177211 */ /* 0x000fe400030f0eff */
[----:B------:R-:W-:-:S03]  /*1f810*/  IADD3 R0, R2, c[0x0][0x198], RZ ;  /* 0x0000660002007a10 */ /* 0x000fc60007ffe0ff */
[----:B-1----:R1:W-:Y:S01]  /*1f820*/  @P2 STG.E.U16 [R22.64], R16 ;  /* 0x0000001016002986 */ /* 0x0023e2000c101504 */
[----:B0-----:R-:W-:-:S04]  /*1f830*/  LEA R24, P6, R2, R20, 0x1 ;  /* 0x0000001402187211 */ /* 0x001fc800078c08ff */
[-C--:B------:R-:W-:Y:S02]  /*1f840*/  LEA.HI.X.SX32 R25, R2, R3.reuse, 0x1, P6 ;  /* 0x0000000302197211 */ /* 0x080fe400030f0eff */
[----:B-1----:R-:W-:Y:S02]  /*1f850*/  LEA R22, P6, R0, R20, 0x1 ;  /* 0x0000001400167211 */ /* 0x002fe400078c08ff */
[----:B------:R-:W-:Y:S02]  /*1f860*/  PRMT R16, R16, 0x7632, R16 ;  /* 0x0000763210107816 */ /* 0x000fe40000000010 */
[C---:B------:R-:W-:Y:S02]  /*1f870*/  LEA.HI.X.SX32 R23, R0.reuse, R3, 0x1, P6 ;  /* 0x0000000300177211 */ /* 0x040fe400030f0eff */
[----:B------:R-:W-:Y:S01]  /*1f880*/  IADD3 R2, R0, c[0x0][0x198], RZ ;  /* 0x0000660000027a10 */ /* 0x000fe20007ffe0ff */
[----:B------:R0:W-:Y:S01]  /*1f890*/  @P1 STG.E.U16 [R24.64], R16 ;  /* 0x0000001018001986 */ /* 0x0001e2000c101504 */
[----:B------:R-:W-:-:S02]  /*1f8a0*/  IADD3 R4, R27, 0xa2, RZ ;  /* 0x000000a21b047810 */ /* 0x000fc40007ffe0ff */
[----:B------:R-:W-:Y:S02]  /*1f8b0*/  IADD3 R0, R2, c[0x0][0x198], RZ ;  /* 0x0000660002007a10 */ /* 0x000fe40007ffe0ff */
[----:B------:R-:W-:Y:S02]  /*1f8c0*/  ISETP.LT.AND P3, PT, R4, c[0x0][0x17c], !P0 ;  /* 0x00005f0004007a0c */ /* 0x000fe40004761270 */
[----:B0-----:R-:W-:-:S04]  /*1f8d0*/  LEA R24, P6, R2, R20, 0x1 ;  /* 0x0000001402187211 */ /* 0x001fc800078c08ff */
[----:B------:R-:W-:Y:S02]  /*1f8e0*/  LEA.HI.X.SX32 R25, R2, R3, 0x1, P6 ;  /* 0x0000000302197211 */ /* 0x000fe400030f0eff */
[----:B------:R-:W-:Y:S02]  /*1f8f0*/  IADD3 R2, R0, c[0x0][0x198], RZ ;  /* 0x0000660000027a10 */ /* 0x000fe40007ffe0ff */
[----:B------:R-:W-:-:S04]  /*1f900*/  IADD3 R4, R27, 0xa3, RZ ;  /* 0x000000a31b047810 */ /* 0x000fc80007ffe0ff */
[----:B------:R-:W-:Y:S02]  /*1f910*/  ISETP.LT.AND P2, PT, R4, c[0x0][0x17c], !P0 ;  /* 0x00005f0004007a0c */ /* 0x000fe40004741270 */
[----:B------:R-:W-:-:S04]  /*1f920*/  IADD3 R4, R27, 0xa4, RZ ;  /* 0x000000a41b047810 */ /* 0x000fc80007ffe0ff */
[----:B------:R-:W-:Y:S01]  /*1f930*/  ISETP.LT.AND P1, PT, R4, c[0x0][0x17c], !P0 ;  /* 0x00005f0004007a0c */ /* 0x000fe20004721270 */
[----:B--2---:R0:W-:Y:S01]  /*1f940*/  @P5 STG.E.U16 [R22.64], R21 ;  /* 0x0000001516005986 */ /* 0x0041e2000c101504 */
[----:B------:R-:W-:-:S03]  /*1f950*/  PRMT R8, R21, 0x7632, R8 ;  /* 0x0000763215087816 */ /* 0x000fc60000000008 */
[----:B0-----:R-:W2:Y:S01]  /*1f960*/  LDL.LU R21, [R1+0x84] ;  /* 0x0000840001157983 */ /* 0x001ea20000300800 */
[----:B------:R-:W-:-:S03]  /*1f970*/  LEA R22, P6, R0, R20, 0x1 ;  /* 0x0000001400167211 */ /* 0x000fc600078c08ff */
[----:B------:R0:W-:Y:S01]  /*1f980*/  @P4 STG.E.U16 [R24.64], R8 ;  /* 0x0000000818004986 */ /* 0x0001e2000c101504 */
[----:B------:R-:W-:Y:S02]  /*1f990*/  LEA.HI.X.SX32 R23, R0, R3, 0x1, P6 ;  /* 0x0000000300177211 */ /* 0x000fe400030f0eff */
[----:B------:R-:W-:-:S03]  /*1f9a0*/  IADD3 R0, R2, c[0x0][0x198], RZ ;  /* 0x0000660002007a10 */ /* 0x000fc60007ffe0ff */
[----:B------:R1:W-:Y:S01]  /*1f9b0*/  @P3 STG.E.U16 [R22.64], R29 ;  /* 0x0000001d16003986 */ /* 0x0003e2000c101504 */
[----:B0-----:R-:W-:-:S04]  /*1f9c0*/  LEA R24, P6, R2, R20, 0x1 ;  /* 0x0000001402187211 */ /* 0x001fc800078c08ff */
[----:B------:R-:W-:Y:S02]  /*1f9d0*/  LEA.HI.X.SX32 R25, R2, R3, 0x1, P6 ;  /* 0x0000000302197211 */ /* 0x000fe400030f0eff */
[----:B------:R-:W-:Y:S02]  /*1f9e0*/  PRMT R2, R29, 0x7632, R2 ;  /* 0x000076321d027816 */ /* 0x000fe40000000002 */
[----:B-1----:R-:W3:Y:S01]  /*1f9f0*/  LDL.LU R29, [R1+0xb4] ;  /* 0x0000b400011d7983 */ /* 0x002ee20000300800 */
[----:B------:R-:W-:-:S04]  /*1fa00*/  LEA R22, P6, R0, R20, 0x1 ;  /* 0x0000001400167211 */ /* 0x000fc800078c08ff */
[----:B------:R-:W-:Y:S01]  /*1fa10*/  LEA.HI.X.SX32 R23, R0, R3, 0x1, P6 ;  /* 0x0000000300177211 */ /* 0x000fe200030f0eff */
[----:B------:R-:W-:Y:S01]  /*1fa20*/  @P2 STG.E.U16 [R24.64], R2 ;  /* 0x0000000218002986 */ /* 0x000fe2000c101504 */
[----:B-----5:R-:W-:-:S03]  /*1fa30*/  PRMT R8, R28, 0x7632, R8 ;  /* 0x000076321c087816 */ /* 0x020fc60000000008 */
[----:B------:R0:W-:Y:S04]  /*1fa40*/  @P1 STG.E.U16 [R22.64], R28 ;  /* 0x0000001c16001986 */ /* 0x0001e8000c101504 */
[----:B0-----:R-:W4:Y:S01]  /*1fa50*/  LDL.LU R28, [R1+0xa4] ;  /* 0x0000a400011c7983 */ /* 0x001f220000300800 */
[C---:B------:R-:W-:Y:S02]  /*1fa60*/  IADD3 R4, R27.reuse, 0xa5, RZ ;  /* 0x000000a51b047810 */ /* 0x040fe40007ffe0ff */
[----:B------:R-:W-:Y:S02]  /*1fa70*/  IADD3 R2, R0, c[0x0][0x198], RZ ;  /* 0x0000660000027a10 */ /* 0x000fe40007ffe0ff */
[----:B------:R-:W-:Y:S02]  /*1fa80*/  ISETP.LT.AND P5, PT, R4, c[0x0][0x17c], !P0 ;  /* 0x00005f0004007a0c */ /* 0x000fe400047a1270 */
[----:B------:R-:W-:-:S02]  /*1fa90*/  IADD3 R4, R27, 0xa6, RZ ;  /* 0x000000a61b047810 */ /* 0x000fc40007ffe0ff */
[CC--:B------:R-:W-:Y:S02]  /*1faa0*/  LEA R24, P6, R2.reuse, R20.reuse, 0x1 ;  /* 0x0000001402187211 */ /* 0x0c0fe400078c08ff */
[----:B------:R-:W-:Y:S02]  /*1fab0*/  IADD3 R0, R2, c[0x0][0x198], RZ ;  /* 0x0000660002007a10 */ /* 0x000fe40007ffe0ff */
[----:B------:R-:W-:Y:S02]  /*1fac0*/  ISETP.LT.AND P4, PT, R4, c[0x0][0x17c], !P0 ;  /* 0x00005f0004007a0c */ /* 0x000fe40004781270 */
[----:B------:R-:W-:Y:S02]  /*1fad0*/  LEA.HI.X.SX32 R25, R2, R3, 0x1, P6 ;  /* 0x0000000302197211 */ /* 0x000fe400030f0eff */
[C---:B------:R-:W-:Y:S02]  /*1fae0*/  LEA R22, P6, R0.reuse, R20, 0x1 ;  /* 0x0000001400167211 */ /* 0x040fe400078c08ff */
[----:B------:R-:W-:Y:S01]  /*1faf0*/  IADD3 R2, R0, c[0x0][0x198], RZ ;  /* 0x0000660000027a10 */ /* 0x000fe20007ffe0ff */
[----:B------:R0:W-:Y:S01]  /*1fb00*/  @P5 STG.E.U16 [R24.64], R8 ;  /* 0x0000000818005986 */ /* 0x0001e2000c101504 */
[----:B------:R-:W-:-:S02]  /*1fb10*/  IADD3 R4, R27, 0xa7, RZ ;  /* 0x000000a71b047810 */ /* 0x000fc40007ffe0ff */
[-C--:B------:R-:W-:Y:S02]  /*1fb20*/  LEA.HI.X.SX32 R23, R0, R3.reuse, 0x1, P6 ;  /* 0x0000000300177211 */ /* 0x080fe400030f0eff */
[----:B------:R-:W-:Y:S02]  /*1fb30*/  ISETP.LT.AND P3, PT, R4, c[0x0][0x17c], !P0 ;  /* 0x00005f0004007a0c */ /* 0x000fe40004761270 */
[----:B------:R-:W-:Y:S02]  /*1fb40*/  IADD3 R4, R27, 0xa8, RZ ;  /* 0x000000a81b047810 */ /* 0x000fe40007ffe0ff */
[C---:B0-----:R-:W-:Y:S02]  /*1fb50*/  LEA R24, P6, R2.reuse, R20, 0x1 ;  /* 0x0000001402187211 */ /* 0x041fe400078c08ff */
[C---:B------:R-:W-:Y:S02]  /*1fb60*/  IADD3 R0, R2.reuse, c[0x0][0x198], RZ ;  /* 0x0000660002007a10 */ /* 0x040fe40007ffe0ff */
[----:B------:R-:W-:-:S02]  /*1fb70*/  LEA.HI.X.SX32 R25, R2, R3, 0x1, P6 ;  /* 0x0000000302197211 */ /* 0x000fc400030f0eff */
[----:B------:R-:W-:Y:S02]  /*1fb80*/  ISETP.LT.AND P2, PT, R4, c[0x0][0x17c], !P0 ;  /* 0x00005f0004007a0c */ /* 0x000fe40004741270 */
        /* <DEDUP_REMOVED lines=9> */
[----:B------:R-:W-:-:S05]  /*1fc20*/  LEA.HI.X.SX32 R23, R0, R3, 0x1, P6 ;  /* 0x0000000300177211 */ /* 0x000fca00030f0eff */
[----:B---3--:R1:W-:Y:S01]  /*1fc30*/  @P2 STG.E.U16 [R22.64], R29 ;  /* 0x0000001d16002986 */ /* 0x0083e2000c101504 */
[----:B0-----:R-:W-:Y:S02]  /*1fc40*/  IADD3 R2, R0, c[0x0][0x198], RZ ;  /* 0x0000660000027a10 */ /* 0x001fe40007ffe0ff */
[----:B------:R-:W-:Y:S02]  /*1fc50*/  PRMT R8, R29, 0x7632, R8 ;  /* 0x000076321d087816 */ /* 0x000fe40000000008 */
[CC--:B------:R-:W-:Y:S02]  /*1fc60*/  LEA R24, P6, R2.reuse, R20.reuse, 0x1 ;  /* 0x0000001402187211 */ /* 0x0c0fe400078c08ff */
[C---:B------:R-:W-:Y:S01]  /*1fc70*/  IADD3 R0, R2.reuse, c[0x0][0x198], RZ ;  /* 0x0000660002007a10 */ /* 0x040fe20007ffe0ff */
[----:B-1----:R-:W3:Y:S01]  /*1fc80*/  LDL.LU R29, [R1+0x14] ;  /* 0x00001400011d7983 */ /* 0x002ee20000300800 */
[----:B------:R-:W-:Y:S02]  /*1fc90*/  LEA.HI.X.SX32 R25, R2, R3, 0x1, P6 ;  /* 0x0000000302197211 */ /* 0x000fe400030f0eff */
[----:B------:R-:W-:-:S02]  /*1fca0*/  LEA R22, P6, R0, R20, 0x1 ;  /* 0x0000001400167211 */ /* 0x000fc400078c08ff */
[C---:B------:R-:W-:Y:S01]  /*1fcb0*/  IADD3 R2, R0.reuse, c[0x0][0x198], RZ ;  /* 0x0000660000027a10 */ /* 0x040fe20007ffe0ff */
[----:B------:R0:W-:Y:S01]  /*1fcc0*/  @P1 STG.E.U16 [R24.64], R8 ;  /* 0x0000000818001986 */ /* 0x0001e2000c101504 */
[----:B------:R-:W-:Y:S02]  /*1fcd0*/  LEA.HI.X.SX32 R23, R0, R3, 0x1, P6 ;  /* 0x0000000300177211 */ /* 0x000fe400030f0eff */
[----:B------:R-:W-:-:S03]  /*1fce0*/  IADD3 R0, R2, c[0x0][0x198], RZ ;  /* 0x0000660002007a10 */ /* 0x000fc60007ffe0ff */
[----:B----4-:R1:W-:Y:S01]  /*1fcf0*/  @P5 STG.E.U16 [R22.64], R28 ;  /* 0x0000001c16005986 */ /* 0x0103e2000c101504 */
[----:B0-----:R-:W-:-:S04]  /*1fd00*/  LEA R24, P6, R2, R20, 0x1 ;  /* 0x0000001402187211 */ /* 0x001fc800078c08ff */
[----:B------:R-:W-:Y:S02]  /*1fd10*/  LEA.HI.X.SX32 R25, R2, R3, 0x1, P6 ;  /* 0x0000000302197211 */ /* 0x000fe400030f0eff */
[----:B------:R-:W-:Y:S02]  /*1fd20*/  PRMT R2, R28, 0x7632, R2 ;  /* 0x000076321c027816 */ /* 0x000fe40000000002 */
[----:B-1----:R-:W4:Y:S01]  /*1fd30*/  LDL.LU R28, [R1+0x74] ;  /* 0x00007400011c7983 */ /* 0x002f220000300800 */
[----:B------:R-:W-:-:S04]  /*1fd40*/  IADD3 R4, R27, 0xab, RZ ;  /* 0x000000ab1b047810 */ /* 0x000fc80007ffe0ff */
[----:B------:R-:W-:Y:S02]  /*1fd50*/  ISETP.LT.AND P4, PT, R4, c[0x0][0x17c], !P0 ;  /* 0x00005f0004007a0c */ /* 0x000fe40004781270 */
[----:B------:R-:W-:-:S04]  /*1fd60*/  IADD3 R4, R27, 0xac, RZ ;  /* 0x000000ac1b047810 */ /* 0x000fc80007ffe0ff */
[----:B------:R-:W-:Y:S02]  /*1fd70*/  ISETP.LT.AND P3, PT, R4, c[0x0][0x17c], !P0 ;  /* 0x00005f0004007a0c */ /* 0x000fe40004761270 */
[C---:B------:R-:W-:Y:S02]  /*1fd80*/  LEA R22, P6, R0.reuse, R20, 0x1 ;  /* 0x0000001400167211 */ /* 0x040fe400078c08ff */
[C---:B------:R-:W-:Y:S02]  /*1fd90*/  IADD3 R4, R27.reuse, 0xad, RZ ;  /* 0x000000ad1b047810 */ /* 0x040fe40007ffe0ff */
[----:B------:R-:W-:Y:S01]  /*1fda0*/  LEA.HI.X.SX32 R23, R0, R3, 0x1, P6 ;  /* 0x0000000300177211 */ /* 0x000fe200030f0eff */
[----:B------:R0:W-:Y:S01]  /*1fdb0*/  @P4 STG.E.U16 [R24.64], R2 ;  /* 0x0000000218004986 */ /* 0x0001e2000c101504 */
[----:B------:R-:W-:Y:S02]  /*1fdc0*/  ISETP.LT.AND P2, PT, R4, c[0x0][0x17c], !P0 ;  /* 0x00005f0004007a0c */ /* 0x000fe40004741270 */
[----:B------:R-:W-:-:S02]  /*1fdd0*/  IADD3 R4, R27, 0xae, RZ ;  /* 0x000000ae1b047810 */ /* 0x000fc40007ffe0ff */
[----:B0-----:R-:W-:Y:S02]  /*1fde0*/  IADD3 R2, R0, c[0x0][0x198], RZ ;  /* 0x0000660000027a10 */ /* 0x001fe40007ffe0ff */
[----:B------:R-:W-:Y:S02]  /*1fdf0*/  ISETP.LT.AND P1, PT, R4, c[0x0][0x17c], !P0 ;  /* 0x00005f0004007a0c */ /* 0x000fe40004721270 */
[C---:B------:R-:W-:Y:S02]  /*1fe00*/  LEA R24, P6, R2.reuse, R20, 0x1 ;  /* 0x0000001402187211 */ /* 0x040fe400078c08ff */
[C---:B------:R-:W-:Y:S02]  /*1fe10*/  IADD3 R0, R2.reuse, c[0x0][0x198], RZ ;  /* 0x0000660002007a10 */ /* 0x040fe40007ffe0ff */
[----:B------:R-:W-:Y:S02]  /*1fe20*/  LEA.HI.X.SX32 R25, R2, R3, 0x1, P6 ;  /* 0x0000000302197211 */ /* 0x000fe400030f0eff */
[----:B------:R-:W-:-:S02]  /*1fe30*/  IADD3 R2, R0, c[0x0][0x198], RZ ;  /* 0x0000660000027a10 */ /* 0x000fc40007ffe0ff */
        /* <DEDUP_REMOVED lines=9> */
[-C--:B------:R-:W-:Y:S02]  /*1fed0*/  LEA.HI.X.SX32 R23, R0, R3.reuse, 0x1, P6 ;  /* 0x0000000300177211 */ /* 0x080fe400030f0eff */
[C---:B------:R-:W-:Y:S02]  /*1fee0*/  IADD3 R0, R2.reuse, c[0x0][0x198], RZ ;  /* 0x0000660002007a10 */ /* 0x040fe40007ffe0ff */
[C---:B0-----:R-:W-:Y:S01]  /*1fef0*/  LEA R24, P6, R2.reuse, R20, 0x1 ;  /* 0x0000001402187211 */ /* 0x041fe200078c08ff */
[----:B---3--:R0:W-:Y:S03]  /*1ff00*/  @P1 STG.E.U16 [R22.64], R29 ;  /* 0x0000001d16001986 */ /* 0x0081e6000c101504 */
[----:B------:R-:W-:Y:S02]  /*1ff10*/  LEA.HI.X.SX32 R25, R2, R3, 0x1, P6 ;  /* 0x0000000302197211 */ /* 0x000fe400030f0eff */
[----:B------:R-:W-:-:S02]  /*1ff20*/  PRMT R2, R29, 0x7632, R2 ;  /* 0x000076321d027816 */ /* 0x000fc40000000002 */
[----:B0-----:R-:W3:Y:S01]  /*1ff30*/  LDL.LU R29, [R1+0x24] ;  /* 0x00002400011d7983 */ /* 0x001ee20000300800 */
[----:B------:R-:W-:-:S04]  /*1ff40*/  LEA R22, P6, R0, R20, 0x1 ;  /* 0x0000001400167211 */ /* 0x000fc800078c08ff */
[----:B------:R-:W-:Y:S01]  /*1ff50*/  LEA.HI.X.SX32 R23, R0, R3, 0x1, P6 ;  /* 0x0000000300177211 */ /* 0x000fe200030f0eff */
[----:B------:R-:W-:Y:S01]  /*1ff60*/  @P5 STG.E.U16 [R24.64], R2 ;  /* 0x0000000218005986 */ /* 0x000fe2000c101504 */
[----:B----4-:R-:W-:-:S03]  /*1ff70*/  PRMT R8, R28, 0x7632, R8 ;  /* 0x000076321c087816 */ /* 0x010fc60000000008 */
        /* <DEDUP_REMOVED lines=30> */
[C---:B------:R-:W-:Y:S02]  /*20160*/  LEA.HI.X.SX32 R23, R0.reuse, R3, 0x1, P6 ;  /* 0x0000000300177211 */ /* 0x040fe400030f0eff */
[----:B0-----:R-:W-:-:S03]  /*20170*/  IADD3 R2, R0, c[0x0][0x198], RZ ;  /* 0x0000660000027a10 */ /* 0x001fc60007ffe0ff */
[----:B---3--:R0:W-:Y:S01]  /*20180*/  @P5 STG.E.U16 [R22.64], R29 ;  /* 0x0000001d16005986 */ /* 0x0081e2000c101504 */
[----:B------:R-:W-:Y:S02]  /*20190*/  PRMT R8, R29, 0x7632, R8 ;  /* 0x000076321d087816 */ /* 0x000fe40000000008 */
[CC--:B------:R-:W-:Y:S02]  /*201a0*/  LEA R24, P6, R2.reuse, R20.reuse, 0x1 ;  /* 0x0000001402187211 */ /* 0x0c0fe400078c08ff */
[C---:B------:R-:W-:Y:S02]  /*201b0*/  IADD3 R0, R2.reuse, c[0x0][0x198], RZ ;  /* 0x0000660002007a10 */ /* 0x040fe40007ffe0ff */
[-C--:B------:R-:W-:Y:S01]  /*201c0*/  LEA.HI.X.SX32 R25, R2, R3.reuse, 0x1, P6 ;  /* 0x0000000302197211 */ /* 0x080fe200030f0eff */
[----:B0-----:R-:W3:Y:S01]  /*201d0*/  LDL.LU R29, [R1+0x68] ;  /* 0x00006800011d7983 */ /* 0x001ee20000300800 */
[C---:B------:R-:W-:Y:S02]  /*201e0*/  LEA R22, P6, R0.reuse, R20, 0x1 ;  /* 0x0000001400167211 */ /* 0x040fe400078c08ff */
[C---:B------:R-:W-:Y:S01]  /*201f0*/  IADD3 R2, R0.reuse, c[0x0][0x198], RZ ;  /* 0x0000660000027a10 */ /* 0x040fe20007ffe0ff */
[----:B------:R0:W-:Y:S01]  /*20200*/  @P4 STG.E.U16 [R24.64], R8 ;  /* 0x0000000818004986 */ /* 0x0001e2000c101504 */
[----:B------:R-:W-:-:S02]  /*20210*/  LEA.HI.X.SX32 R23, R0, R3, 0x1, P6 ;  /* 0x0000000300177211 */ /* 0x000fc400030f0eff */
        /* <DEDUP_REMOVED lines=10> */
[----:B------:R-:W-:-:S04]  /*202c0*/  IADD3 R4, R27, 0xb9, RZ ;  /* 0x000000b91b047810 */ /* 0x000fc80007ffe0ff */
[----:B------:R-:W-:Y:S02]  /*202d0*/  ISETP.LT.AND P5, PT, R4, c[0x0][0x17c], !P0 ;  /* 0x00005f0004007a0c */ /* 0x000fe400047a1270 */
[----:B------:R-:W-:-:S04]  /*202e0*/  IADD3 R4, R27, 0xba, RZ ;  /* 0x000000ba1b047810 */ /* 0x000fc80007ffe0ff */
[----:B------:R-:W-:Y:S02]  /*202f0*/  ISETP.LT.AND P4, PT, R4, c[0x0][0x17c], !P0 ;  /* 0x00005f0004007a0c */ /* 0x000fe40004781270 */
[C---:B------:R-:W-:Y:S01]  /*20300*/  IADD3 R4, R27.reuse, 0xbb, RZ ;  /* 0x000000bb1b047810 */ /* 0x040fe20007ffe0ff */
[----:B------:R0:W-:Y:S01]  /*20310*/  @P2 STG.E.U16 [R24.64], R2 ;  /* 0x0000000218002986 */ /* 0x0001e2000c101504 */
[----:B------:R-:W-:Y:S02]  /*20320*/  LEA R22, P6, R0, R20, 0x1 ;  /* 0x0000001400167211 */ /* 0x000fe400078c08ff */
[----:B------:R-:W-:Y:S02]  /*20330*/  ISETP.LT.AND P3, PT, R4, c[0x0][0x17c], !P0 ;  /* 0x00005f0004007a0c */ /* 0x000fe40004761270 */
[----:B------:R-:W-:Y:S02]  /*20340*/  IADD3 R4, R27, 0xbc, RZ ;  /* 0x000000bc1b047810 */ /* 0x000fe40007ffe0ff */
[----:B------:R-:W-:-:S02]  /*20350*/  LEA.HI.X.SX32 R23, R0, R3, 0x1, P6 ;  /* 0x0000000300177211 */ /* 0x000fc400030f0eff */
[----:B------:R-:W-:Y:S02]  /*20360*/  ISETP.LT.AND P2, PT, R4, c[0x0][0x17c], !P0 ;  /* 0x00005f0004007a0c */ /* 0x000fe40004741270 */
[----:B0-----:R-:W-:Y:S02]  /*20370*/  IADD3 R2, R0, c[0x0][0x198], RZ ;  /* 0x0000660000027a10 */ /* 0x001fe40007ffe0ff */
[----:B------:R-:W-:Y:S02]  /*20380*/  IADD3 R4, R27, 0xbd, RZ ;  /* 0x000000bd1b047810 */ /* 0x000fe40007ffe0ff */
[C---:B------:R-:W-:Y:S02]  /*20390*/  LEA R24, P6, R2.reuse, R20, 0x1 ;  /* 0x0000001402187211 */ /* 0x040fe400078c08ff */
[----:B------:R-:W-:Y:S01]  /*203a0*/  IADD3 R0, R2, c[0x0][0x198], RZ ;  /* 0x0000660002007a10 */ /* 0x000fe20007ffe0ff */
[----:B------:R0:W-:Y:S01]  /*203b0*/  @P1 STG.E.U16 [R22.64], R5 ;  /* 0x0000000516001986 */ /* 0x0001e2000c101504 */
[----:B------:R-:W-:-:S02]  /*203c0*/  ISETP.LT.AND P1, PT, R4, c[0x0][0x17c], !P0 ;  /* 0x00005f0004007a0c */ /* 0x000fc40004721270 */
[-C--:B------:R-:W-:Y:S02]  /*203d0*/  LEA.HI.X.SX32 R25, R2, R3.reuse, 0x1, P6 ;  /* 0x0000000302197211 */ /* 0x080fe400030f0eff */
[CC--:B------:R-:W-:Y:S02]  /*203e0*/  LEA R4, P6, R0.reuse, R20.reuse, 0x1 ;  /* 0x0000001400047211 */ /* 0x0c0fe400078c08ff */
[----:B------:R-:W-:Y:S02]  /*203f0*/  PRMT R8, R5, 0x7632, R8 ;  /* 0x0000763205087816 */ /* 0x000fe40000000008 */
[C---:B------:R-:W-:Y:S02]  /*20400*/  IADD3 R2, R0.reuse, c[0x0][0x198], RZ ;  /* 0x0000660000027a10 */ /* 0x040fe40007ffe0ff */
[----:B0-----:R-:W-:Y:S01]  /*20410*/  LEA.HI.X.SX32 R5, R0, R3, 0x1, P6 ;  /* 0x0000000300057211 */ /* 0x001fe200030f0eff */
[----:B------:R-:W-:Y:S01]  /*20420*/  @P5 STG.E.U16 [R24.64], R8 ;  /* 0x0000000818005986 */ /* 0x000fe2000c101504 */
[----:B------:R-:W-:-:S03]  /*20430*/  LEA R22, P6, R2, R20, 0x1 ;  /* 0x0000001402167211 */ /* 0x000fc600078c08ff */
[----:B------:R0:W-:Y:S01]  /*20440*/  @P4 STG.E.U16 [R4.64], R9 ;  /* 0x0000000904004986 */ /* 0x0001e2000c101504 */
[C---:B------:R-:W-:Y:S02]  /*20450*/  IADD3 R0, R2.reuse, c[0x0][0x198], RZ ;  /* 0x0000660002007a10 */ /* 0x040fe40007ffe0ff */
[----:B------:R-:W-:Y:S02]  /*20460*/  LEA.HI.X.SX32 R23, R2, R3, 0x1, P6 ;  /* 0x0000000302177211 */ /* 0x000fe400030f0eff */
[----:B0-----:R-:W-:Y:S02]  /*20470*/  IADD3 R4, R27, 0xbf, RZ ;  /* 0x000000bf1b047810 */ /* 0x001fe40007ffe0ff */
[----:B------:R-:W-:Y:S02]  /*20480*/  PRMT R9, R9, 0x7632, R9 ;  /* 0x0000763209097816 */ /* 0x000fe40000000009 */
[----:B------:R-:W-:Y:S02]  /*20490*/  ISETP.LT.AND P4, PT, R4, c[0x0][0x17c], !P0 ;  /* 0x00005f0004007a0c */ /* 0x000fe40004781270 */
[----:B------:R-:W-:-:S02]  /*204a0*/  LEA R4, P6, R0, R20, 0x1 ;  /* 0x0000001400047211 */ /* 0x000fc400078c08ff */
[C---:B------:R-:W-:Y:S02]  /*204b0*/  IADD3 R8, R27.reuse, 0xc0, RZ ;  /* 0x000000c01b087810 */ /* 0x040fe40007ffe0ff */
[C---:B------:R-:W-:Y:S01]  /*204c0*/  IADD3 R2, R0.reuse, c[0x0][0x198], RZ ;  /* 0x0000660000027a10 */ /* 0x040fe20007ffe0ff */
[----:B------:R0:W-:Y:S01]  /*204d0*/  @P3 STG.E.U16 [R22.64], R9 ;  /* 0x0000000916003986 */ /* 0x0001e2000c101504 */
[----:B------:R-:W-:Y:S02]  /*204e0*/  IADD3 R12, R27, 0xbe, RZ ;  /* 0x000000be1b0c7810 */ /* 0x000fe40007ffe0ff */
[----:B------:R-:W-:Y:S02]  /*204f0*/  LEA.HI.X.SX32 R5, R0, R3, 0x1, P6 ;  /* 0x0000000300057211 */ /* 0x000fe400030f0eff */
[----:B------:R-:W-:Y:S02]  /*20500*/  ISETP.LT.AND P3, PT, R8, c[0x0][0x17c], !P0 ;  /* 0x00005f0008007a0c */ /* 0x000fe40004761270 */
[----:B------:R-:W-:Y:S01]  /*20510*/  LEA R8, P6, R2, R20, 0x1 ;  /* 0x0000001402087211 */ /* 0x000fe200078c08ff */
[----:B------:R1:W-:Y:S01]  /*20520*/  @P2 STG.E.U16 [R4.64], R13 ;  /* 0x0000000d04002986 */ /* 0x0003e2000c101504 */
[----:B------:R-:W-:-:S02]  /*20530*/  ISETP.LT.AND P5, PT, R12, c[0x0][0x17c], !P0 ;  /* 0x00005f000c007a0c */ /* 0x000fc400047a1270 */
[----:B0-----:R-:W-:Y:S02]  /*20540*/  IADD3 R9, R27, 0xc1, RZ ;  /* 0x000000c11b097810 */ /* 0x001fe40007ffe0ff */
[C---:B------:R-:W-:Y:S02]  /*20550*/  IADD3 R0, R2.reuse, c[0x0][0x198], RZ ;  /* 0x0000660002007a10 */ /* 0x040fe40007ffe0ff */
[----:B------:R-:W-:Y:S02]  /*20560*/  ISETP.LT.AND P2, PT, R9, c[0x0][0x17c], !P0 ;  /* 0x00005f0009007a0c */ /* 0x000fe40004741270 */
[----:B------:R-:W-:Y:S02]  /*20570*/  LEA.HI.X.SX32 R9, R2, R3, 0x1, P6 ;  /* 0x0000000302097211 */ /* 0x000fe400030f0eff */
[----:B-1----:R-:W-:Y:S02]  /*20580*/  LEA R4, P6, R0, R20, 0x1 ;  /* 0x0000001400047211 */ /* 0x002fe400078c08ff */
[----:B------:R-:W-:-:S02]  /*20590*/  PRMT R13, R13, 0x7632, R13 ;  /* 0x000076320d0d7816 */ /* 0x000fc4000000000d */
[C---:B------:R-:W-:Y:S02]  /*205a0*/  LEA.HI.X.SX32 R5, R0.reuse, R3, 0x1, P6 ;  /* 0x0000000300057211 */ /* 0x040fe400030f0eff */
[----:B------:R-:W-:Y:S01]  /*205b0*/  IADD3 R2, R0, c[0x0][0x198], RZ ;  /* 0x0000660000027a10 */ /* 0x000fe20007ffe0ff */
[----:B------:R0:W-:Y:S04]  /*205c0*/  @P1 STG.E.U16 [R8.64], R13 ;  /* 0x0000000d08001986 */ /* 0x0001e8000c101504 */
[----:B------:R1:W-:Y:S01]  /*205d0*/  @P5 STG.E.U16 [R4.64], R17 ;  /* 0x0000001104005986 */ /* 0x0003e2000c101504 */
[----:B------:R-:W-:Y:S02]  /*205e0*/  IADD3 R0, R2, c[0x0][0x198], RZ ;  /* 0x0000660002007a10 */ /* 0x000fe40007ffe0ff */
[----:B------:R-:W-:-:S02]  /*205f0*/  IADD3 R12, R27, 0xc2, RZ ;  /* 0x000000c21b0c7810 */ /* 0x000fc40007ffe0ff */
[CC--:B0-----:R-:W-:Y:S02]  /*20600*/  LEA R8, P6, R2.reuse, R20.reuse, 0x1 ;  /* 0x0000001402087211 */ /* 0x0c1fe400078c08ff */
[----:B-1----:R-:W-:Y:S02]  /*20610*/  IADD3 R4, R27, 0xc3, RZ ;  /* 0x000000c31b047810 */ /* 0x002fe40007ffe0ff */
[----:B------:R-:W-:Y:S02]  /*20620*/  LEA.HI.X.SX32 R9, R2, R3, 0x1, P6 ;  /* 0x0000000302097211 */ /* 0x000fe400030f0eff */
[----:B------:R-:W-:Y:S02]  /*20630*/  ISETP.LT.AND P5, PT, R4, c[0x0][0x17c], !P0 ;  /* 0x00005f0004007a0c */ /* 0x000fe400047a1270 */
[----:B------:R-:W-:Y:S02]  /*20640*/  LEA R4, P6, R0, R20, 0x1 ;  /* 0x0000001400047211 */ /* 0x000fe400078c08ff */
[----:B------:R-:W-:-:S02]  /*20650*/  PRMT R17, R17, 0x7632, R17 ;  /* 0x0000763211117816 */ /* 0x000fc40000000011 */
[----:B------:R-:W-:Y:S02]  /*20660*/  ISETP.LT.AND P1, PT, R12, c[0x0][0x17c], !P0 ;  /* 0x00005f000c007a0c */ /* 0x000fe40004721270 */
[----:B------:R-:W-:Y:S02]  /*20670*/  IADD3 R12, R27, 0xc4, RZ ;  /* 0x000000c41b0c7810 */ /* 0x000fe40007ffe0ff */
[C---:B------:R-:W-:Y:S02]  /*20680*/  LEA.HI.X.SX32 R5, R0.reuse, R3, 0x1, P6 ;  /* 0x0000000300057211 */ /* 0x040fe400030f0eff */
[----:B------:R-:W-:Y:S01]  /*20690*/  IADD3 R2, R0, c[0x0][0x198], RZ ;  /* 0x0000660000027a10 */ /* 0x000fe20007ffe0ff */
[----:B------:R0:W-:Y:S01]  /*206a0*/  @P4 STG.E.U16 [R8.64], R17 ;  /* 0x0000001108004986 */ /* 0x0001e2000c101504 */
[----:B------:R-:W-:Y:S02]  /*206b0*/  ISETP.LT.AND P4, PT, R12, c[0x0][0x17c], !P0 ;  /* 0x00005f000c007a0c */ /* 0x000fe40004781270 */
[----:B------:R-:W-:-:S02]  /*206c0*/  IADD3 R0, R2, c[0x0][0x198], RZ ;  /* 0x0000660002007a10 */ /* 0x000fc40007ffe0ff */
[----:B0-----:R-:W-:Y:S02]  /*206d0*/  IADD3 R9, R27, 0xc5, RZ ;  /* 0x000000c51b097810 */ /* 0x001fe40007ffe0ff */
[CC--:B------:R-:W-:Y:S01]  /*206e0*/  LEA R8, P6, R2.reuse, R20.reuse, 0x1 ;  /* 0x0000001402087211 */ /* 0x0c0fe200078c08ff */
[----:B--2---:R0:W-:Y:S01]  /*206f0*/  @P3 STG.E.U16 [R4.64], R21 ;  /* 0x0000001504003986 */ /* 0x0041e2000c101504 */
[----:B------:R-:W-:Y:S02]  /*20700*/  PRMT R12, R21, 0x7632, R12 ;  /* 0x00007632150c7816 */ /* 0x000fe4000000000c */
[----:B------:R-:W-:Y:S02]  /*20710*/  ISETP.LT.AND P3, PT, R9, c[0x0][0x17c], !P0 ;  /* 0x00005f0009007a0c */ /* 0x000fe40004761270 */
[----:B------:R-:W-:Y:S02]  /*20720*/  LEA.HI.X.SX32 R9, R2, R3, 0x1, P6 ;  /* 0x0000000302097211 */ /* 0x000fe400030f0eff */
[C---:B------:R-:W-:Y:S01]  /*20730*/  IADD3 R2, R0.reuse, c[0x0][0x198], RZ ;  /* 0x0000660000027a10 */ /* 0x040fe20007ffe0ff */
        /* <DEDUP_REMOVED lines=9> */
[C---:B0-----:R-:W-:Y:S01]  /*207d0*/  IADD3 R4, R27.reuse, 0xc7, RZ ;  /* 0x000000c71b047810 */ /* 0x041fe20007ffe0ff */
[----:B------:R-:W3:Y:S03]  /*207e0*/  LDL.LU R29, [R1+0xb8] ;  /* 0x0000b800011d7983 */ /* 0x000ee60000300800 */
[----:B------:R-:W-:Y:S02]  /*207f0*/  ISETP.LT.AND P1, PT, R4, c[0x0][0x17c], !P0 ;  /* 0x00005f0004007a0c */ /* 0x000fe40004721270 */
[C---:B------:R-:W-:Y:S02]  /*20800*/  LEA R4, P6, R0.reuse, R20, 0x1 ;  /* 0x0000001400047211 */ /* 0x040fe400078c08ff */
[----:B------:R-:W-:Y:S02]  /*20810*/  IADD3 R12, R27, 0xc8, RZ ;  /* 0x000000c81b0c7810 */ /* 0x000fe40007ffe0ff */
[----:B------:R-:W-:Y:S01]  /*20820*/  LEA.HI.X.SX32 R5, R0, R3, 0x1, P6 ;  /* 0x0000000300057211 */ /* 0x000fe200030f0eff */
[----:B------:R-:W-:Y:S01]  /*20830*/  @P5 STG.E.U16 [R8.64], R2 ;  /* 0x0000000208005986 */ /* 0x000fe2000c101504 */
[----:B------:R-:W-:-:S02]  /*20840*/  ISETP.LT.AND P5, PT, R12, c[0x0][0x17c], !P0 ;  /* 0x00005f000c007a0c */ /* 0x000fc400047a1270 */
[----:B----4-:R-:W-:Y:S01]  /*20850*/  PRMT R12, R28, 0x7632, R12 ;  /* 0x000076321c0c7816 */ /* 0x010fe2000000000c */
[----:B------:R0:W-:Y:S04]  /*20860*/  @P4 STG.E.U16 [R4.64], R28 ;  /* 0x0000001c04004986 */ /* 0x0001e8000c101504 */
[----:B0-----:R-:W4:Y:S01]  /*20870*/  LDL.LU R28, [R1+0xa8] ;  /* 0x0000a800011c7983 */ /* 0x001f220000300800 */
[----:B------:R-:W-:Y:S02]  /*20880*/  IADD3 R2, R0, c[0x0][0x198], RZ ;  /* 0x0000660000027a10 */ /* 0x000fe40007ffe0ff */
[C---:B------:R-:W-:Y:S02]  /*20890*/  IADD3 R13, R27.reuse, 0xc6, RZ ;  /* 0x000000c61b0d7810 */ /* 0x040fe40007ffe0ff */
[----:B------:R-:W-:-:S02]  /*208a0*/  IADD3 R9, R27, 0xc9, RZ ;  /* 0x000000c91b097810 */ /* 0x000fc40007ffe0ff */
[CC--:B------:R-:W-:Y:S02]  /*208b0*/  LEA R8, P6, R2.reuse, R20.reuse, 0x1 ;  /* 0x0000001402087211 */ /* 0x0c0fe400078c08ff */
[----:B------:R-:W-:Y:S02]  /*208c0*/  ISETP.LT.AND P2, PT, R13, c[0x0][0x17c], !P0 ;  /* 0x00005f000d007a0c */ /* 0x000fe40004741270 */
[C---:B------:R-:W-:Y:S02]  /*208d0*/  IADD3 R0, R2.reuse, c[0x0][0x198], RZ ;  /* 0x0000660002007a10 */ /* 0x040fe40007ffe0ff */
[----:B------:R-:W-:Y:S02]  /*208e0*/  ISETP.LT.AND P4, PT, R9, c[0x0][0x17c], !P0 ;  /* 0x00005f0009007a0c */ /* 0x000fe40004781270 */
[----:B------:R-:W-:Y:S02]  /*208f0*/  LEA.HI.X.SX32 R9, R2, R3, 0x1, P6 ;  /* 0x0000000302097211 */ /* 0x000fe400030f0eff */
[----:B------:R-:W-:-:S02]  /*20900*/  LEA R4, P6, R0, R20, 0x1 ;  /* 0x0000001400047211 */ /* 0x000fc400078c08ff */
[C---:B------:R-:W-:Y:S01]  /*20910*/  IADD3 R2, R0.reuse, c[0x0][0x198], RZ ;  /* 0x0000660000027a10 */ /* 0x040fe20007ffe0ff */
[----:B------:R0:W-:Y:S01]  /*20920*/  @P3 STG.E.U16 [R8.64], R12 ;  /* 0x0000000c08003986 */ /* 0x0001e2000c101504 */
[----:B------:R-:W-:Y:S02]  /*20930*/  LEA.HI.X.SX32 R5, R0, R3, 0x1, P6 ;  /* 0x0000000300057211 */ /* 0x000fe400030f0eff */
[C---:B------:R-:W-:Y:S02]  /*20940*/  IADD3 R0, R2.reuse, c[0x0][0x198], RZ ;  /* 0x0000660002007a10 */ /* 0x040fe40007ffe0ff */
[----:B0-----:R-:W-:-:S04]  /*20950*/  LEA R8, P6, R2, R20, 0x1 ;  /* 0x0000001402087211 */ /* 0x001fc800078c08ff */
[----:B------:R-:W-:Y:S02]  /*20960*/  LEA.HI.X.SX32 R9, R2, R3, 0x1, P6 ;  /* 0x0000000302097211 */ /* 0x000fe400030f0eff */
[C---:B------:R-:W-:Y:S02]  /*20970*/  IADD3 R12, R27.reuse, 0xcc, RZ ;  /* 0x000000cc1b0c7810 */ /* 0x040fe40007ffe0ff */
[----:B------:R-:W-:-:S04]  /*20980*/  IADD3 R13, R27, 0xca, RZ ;  /* 0x000000ca1b0d7810 */ /* 0x000fc80007ffe0ff */
[----:B------:R-:W-:Y:S01]  /*20990*/  ISETP.LT.AND P3, PT, R13, c[0x0][0x17c], !P0 ;  /* 0x00005f000d007a0c */ /* 0x000fe20004761270 */
[----:B--2---:R0:W-:Y:S01]  /*209a0*/  @P2 STG.E.U16 [R4.64], R21 ;  /* 0x0000001504002986 */ /* 0x0041e2000c101504 */
[----:B------:R-:W-:Y:S02]  /*209b0*/  PRMT R2, R21, 0x7632, R2 ;  /* 0x0000763215027816 */ /* 0x000fe40000000002 */
[----:B0-----:R-:W-:Y:S01]  /*209c0*/  IADD3 R4, R27, 0xcb, RZ ;  /* 0x000000cb1b047810 */ /* 0x001fe20007ffe0ff */
[----:B------:R-:W2:Y:S03]  /*209d0*/  LDL.LU R21, [R1+0x98] ;  /* 0x0000980001157983 */ /* 0x000ea60000300800 */
[----:B------:R-:W-:Y:S02]  /*209e0*/  ISETP.LT.AND P2, PT, R4, c[0x0][0x17c], !P0 ;  /* 0x00005f0004007a0c */ /* 0x000fe40004741270 */
[C---:B------:R-:W-:Y:S01]  /*209f0*/  LEA R4, P6, R0.reuse, R20, 0x1 ;  /* 0x0000001400047211 */ /* 0x040fe200078c08ff */
[----:B------:R0:W-:Y:S03]  /*20a00*/  @P1 STG.E.U16 [R8.64], R2 ;  /* 0x0000000208001986 */ /* 0x0001e6000c101504 */
[----:B------:R-:W-:-:S02]  /*20a10*/  LEA.HI.X.SX32 R5, R0, R3, 0x1, P6 ;  /* 0x0000000300057211 */ /* 0x000fc400030f0eff */
[----:B------:R-:W-:Y:S02]  /*20a20*/  ISETP.LT.AND P1, PT, R12, c[0x0][0x17c], !P0 ;  /* 0x00005f000c007a0c */ /* 0x000fe40004721270 */
[----:B0-----:R-:W-:Y:S01]  /*20a30*/  IADD3 R2, R0, c[0x0][0x198], RZ ;  /* 0x0000660000027a10 */ /* 0x001fe20007ffe0ff */
[----:B---3--:R0:W-:Y:S01]  /*20a40*/  @P5 STG.E.U16 [R4.64], R29 ;  /* 0x0000001d04005986 */ /* 0x0081e2000c101504 */
[----:B------:R-:W-:Y:S02]  /*20a50*/  IADD3 R9, R27, 0xcd, RZ ;  /* 0x000000cd1b097810 */ /* 0x000fe40007ffe0ff */
[C---:B------:R-:W-:Y:S02]  /*20a60*/  LEA R8, P6, R2.reuse, R20, 0x1 ;  /* 0x0000001402087211 */ /* 0x040fe400078c08ff */
[----:B------:R-:W-:Y:S02]  /*20a70*/  PRMT R12, R29, 0x7632, R12 ;  /* 0x000076321d0c7816 */ /* 0x000fe4000000000c */
[----:B------:R-:W-:-:S02]  /*20a80*/  IADD3 R0, R2, c[0x0][0x198], RZ ;  /* 0x0000660002007a10 */ /* 0x000fc40007ffe0ff */
[----:B------:R-:W-:Y:S01]  /*20a90*/  ISETP.LT.AND P5, PT, R9, c[0x0][0x17c], !P0 ;  /* 0x00005f0009007a0c */ /* 0x000fe200047a1270 */
[----:B0-----:R-:W3:Y:S01]  /*20aa0*/  LDL.LU R29, [R1+0x18] ;  /* 0x00001800011d7983 */ /* 0x001ee20000300800 */
[-C--:B------:R-:W-:Y:S02]  /*20ab0*/  LEA.HI.X.SX32 R9, R2, R3.reuse, 0x1, P6 ;  /* 0x0000000302097211 */ /* 0x080fe400030f0eff */
[C---:B------:R-:W-:Y:S02]  /*20ac0*/  LEA R4, P6, R0.reuse, R20, 0x1 ;  /* 0x0000001400047211 */ /* 0x040fe400078c08ff */
        /* <DEDUP_REMOVED lines=11> */
[C---:B------:R-:W-:Y:S01]  /*20b80*/  LEA R4, P6, R0.reuse, R20, 0x1 ;  /* 0x0000001400047211 */ /* 0x040fe200078c08ff */
[----:B------:R0:W-:Y:S01]  /*20b90*/  @P2 STG.E.U16 [R8.64], R2 ;  /* 0x0000000208002986 */ /* 0x0001e2000c101504 */
[C---:B------:R-:W-:Y:S02]  /*20ba0*/  IADD3 R12, R27.reuse, 0xd0, RZ ;  /* 0x000000d01b0c7810 */ /* 0x040fe40007ffe0ff */
[----:B------:R-:W-:Y:S02]  /*20bb0*/  LEA.HI.X.SX32 R5, R0, R3, 0x1, P6 ;  /* 0x0000000300057211 */ /* 0x000fe400030f0eff */
[----:B------:R-:W-:Y:S02]  /*20bc0*/  IADD3 R13, R27, 0xce, RZ ;  /* 0x000000ce1b0d7810 */ /* 0x000fe40007ffe0ff */
[----:B------:R-:W-:-:S02]  /*20bd0*/  ISETP.LT.AND P2, PT, R12, c[0x0][0x17c], !P0 ;  /* 0x00005f000c007a0c */ /* 0x000fc40004741270 */
[----:B0-----:R-:W-:Y:S02]  /*20be0*/  IADD3 R2, R0, c[0x0][0x198], RZ ;  /* 0x0000660000027a10 */ /* 0x001fe40007ffe0ff */
[----:B------:R-:W-:Y:S02]  /*20bf0*/  IADD3 R9, R27, 0xd1, RZ ;  /* 0x000000d11b097810 */ /* 0x000fe40007ffe0ff */
[C---:B------:R-:W-:Y:S02]  /*20c00*/  LEA R8, P6, R2.reuse, R20, 0x1 ;  /* 0x0000001402087211 */ /* 0x040fe400078c08ff */
[----:B------:R-:W-:Y:S02]  /*20c10*/  ISETP.LT.AND P4, PT, R13, c[0x0][0x17c], !P0 ;  /* 0x00005f000d007a0c */ /* 0x000fe40004781270 */
[----:B------:R-:W-:Y:S01]  /*20c20*/  IADD3 R0, R2, c[0x0][0x198], RZ ;  /* 0x0000660002007a10 */ /* 0x000fe20007ffe0ff */
[----:B--2---:R0:W-:Y:S01]  /*20c30*/  @P1 STG.E.U16 [R4.64], R21 ;  /* 0x0000001504001986 */ /* 0x0041e2000c101504 */
[----:B------:R-:W-:-:S02]  /*20c40*/  PRMT R12, R21, 0x7632, R12 ;  /* 0x00007632150c7816 */ /* 0x000fc4000000000c */
        /* <DEDUP_REMOVED lines=32> */
[C---:B------:R-:W-:Y:S02]  /*20e50*/  IADD3 R2, R0.reuse, c[0x0][0x198], RZ ;  /* 0x0000660000027a10 */ /* 0x040fe40007ffe0ff */
[----:B------:R-:W-:Y:S01]  /*20e60*/  LEA.HI.X.SX32 R5, R0, R3, 0x1, P6 ;  /* 0x0000000300057211 */ /* 0x000fe200030f0eff */
[----:B------:R0:W-:Y:S01]  /*20e70*/  @P1 STG.E.U16 [R8.64], R12 ;  /* 0x0000000c08001986 */ /* 0x0001e2000c101504 */
[C---:B------:R-:W-:Y:S02]  /*20e80*/  IADD3 R0, R2.reuse, c[0x0][0x198], RZ ;  /* 0x0000660002007a10 */ /* 0x040fe40007ffe0ff */
[----:B0-----:R-:W-:-:S04]  /*20e90*/  LEA R8, P6, R2, R20, 0x1 ;  /* 0x0000001402087211 */ /* 0x001fc800078c08ff */
[----:B------:R-:W-:Y:S02]  /*20ea0*/  LEA.HI.X.SX32 R9, R2, R3, 0x1, P6 ;  /* 0x0000000302097211 */ /* 0x000fe400030f0eff */
[C---:B------:R-:W-:Y:S02]  /*20eb0*/  IADD3 R13, R27.reuse, 0xd6, RZ ;  /* 0x000000d61b0d7810 */ /* 0x040fe40007ffe0ff */
[----:B------:R-:W-:Y:S02]  /*20ec0*/  IADD3 R12, R27, 0xd8, RZ ;  /* 0x000000d81b0c7810 */ /* 0x000fe40007ffe0ff */
[----:B------:R-:W-:Y:S01]  /*20ed0*/  ISETP.LT.AND P1, PT, R13, c[0x0][0x17c], !P0 ;  /* 0x00005f000d007a0c */ /* 0x000fe20004721270 */
[----:B--2---:R0:W-:Y:S01]  /*20ee0*/  @P5 STG.E.U16 [R4.64], R21 ;  /* 0x0000001504005986 */ /* 0x0041e2000c101504 */
[----:B------:R-:W-:Y:S02]  /*20ef0*/  PRMT R2, R21, 0x7632, R2 ;  /* 0x0000763215027816 */ /* 0x000fe40000000002 */
[----:B0-----:R-:W-:-:S03]  /*20f00*/  IADD3 R4, R27, 0xd7, RZ ;  /* 0x000000d71b047810 */ /* 0x001fc60007ffe0ff */
[----:B------:R0:W-:Y:S01]  /*20f10*/  @P4 STG.E.U16 [R8.64], R2 ;  /* 0x0000000208004986 */ /* 0x0001e2000c101504 */
[----:B------:R-:W-:Y:S02]  /*20f20*/  ISETP.LT.AND P5, PT, R4, c[0x0][0x17c], !P0 ;  /* 0x00005f0004007a0c */ /* 0x000fe400047a1270 */
[----:B------:R-:W-:-:S04]  /*20f30*/  LEA R4, P6, R0, R20, 0x1 ;  /* 0x0000001400047211 */ /* 0x000fc800078c08ff */
[C---:B------:R-:W-:Y:S02]  /*20f40*/  LEA.HI.X.SX32 R5, R0.reuse, R3, 0x1, P6 ;  /* 0x0000000300057211 */ /* 0x040fe400030f0eff */
[----:B0-----:R-:W-:Y:S02]  /*20f50*/  IADD3 R2, R0, c[0x0][0x198], RZ ;  /* 0x0000660000027a10 */ /* 0x001fe40007ffe0ff */
[----:B------:R-:W-:Y:S02]  /*20f60*/  IADD3 R9, R27, 0xd9, RZ ;  /* 0x000000d91b097810 */ /* 0x000fe40007ffe0ff */
[C---:B------:R-:W-:Y:S02]  /*20f70*/  LEA R8, P6, R2.reuse, R20, 0x1 ;  /* 0x0000001402087211 */ /* 0x040fe400078c08ff */
[----:B------:R-:W-:Y:S01]  /*20f80*/  IADD3 R0, R2, c[0x0][0x198], RZ ;  /* 0x0000660002007a10 */ /* 0x000fe20007ffe0ff */
[----:B---3--:R0:W-:Y:S01]  /*20f90*/  @P3 STG.E.U16 [R4.64], R29 ;  /* 0x0000001d04003986 */ /* 0x0081e2000c101504 */
[----:B------:R-:W-:-:S02]  /*20fa0*/  ISETP.LT.AND P4, PT, R12, c[0x0][0x17c], !P0 ;  /* 0x00005f000c007a0c */ /* 0x000fc40004781270 */
[----:B------:R-:W-:Y:S02]  /*20fb0*/  ISETP.LT.AND P3, PT, R9, c[0x0][0x17c], !P0 ;  /* 0x00005f0009007a0c */ /* 0x000fe40004761270 */
[-C--:B------:R-:W-:Y:S02]  /*20fc0*/  LEA.HI.X.SX32 R9, R2, R3.reuse, 0x1, P6 ;  /* 0x0000000302097211 */ /* 0x080fe400030f0eff */
[----:B------:R-:W-:Y:S02]  /*20fd0*/  PRMT R12, R29, 0x7632, R12 ;  /* 0x000076321d0c7816 */ /* 0x000fe4000000000c */
[C---:B------:R-:W-:Y:S02]  /*20fe0*/  IADD3 R2, R0.reuse, c[0x0][0x198], RZ ;  /* 0x0000660000027a10 */ /* 0x040fe40007ffe0ff */
[C---:B0-----:R-:W-:Y:S01]  /*20ff0*/  LEA R4, P6, R0.reuse, R20, 0x1 ;  /* 0x0000001400047211 */ /* 0x041fe200078c08ff */
[----:B------:R-:W2:Y:S03]  /*21000*/  LDL.LU R29, [R1+0x5c] ;  /* 0x00005c00011d7983 */ /* 0x000ea60000300800 */
[----:B------:R-:W-:Y:S01]  /*21010*/  LEA.HI.X.SX32 R5, R0, R3, 0x1, P6 ;  /* 0x0000000300057211 */ /* 0x000fe200030f0eff */
[----:B------:R0:W-:Y:S01]  /*21020*/  @P2 STG.E.U16 [R8.64], R12 ;  /* 0x0000000c08002986 */ /* 0x0001e2000c101504 */
[----:B------:R-:W-:-:S02]  /*21030*/  IADD3 R0, R2, c[0x0][0x198], RZ ;  /* 0x0000660002007a10 */ /* 0x000fc40007ffe0ff */
[C---:B0-----:R-:W-:Y:S01]  /*21040*/  LEA R8, P6, R2.reuse, R20, 0x1 ;  /* 0x0000001402087211 */ /* 0x041fe200078c08ff */
[----:B----4-:R0:W-:Y:S03]  /*21050*/  @P1 STG.E.U16 [R4.64], R28 ;  /* 0x0000001c04001986 */ /* 0x0101e6000c101504 */
[----:B------:R-:W-:Y:S02]  /*21060*/  LEA.HI.X.SX32 R9, R2, R3, 0x1, P6 ;  /* 0x0000000302097211 */ /* 0x000fe400030f0eff */
[----:B------:R-:W-:Y:S02]  /*21070*/  PRMT R2, R28, 0x7632, R2 ;  /* 0x000076321c027816 */ /* 0x000fe40000000002 */
[----:B0-----:R-:W3:Y:S01]  /*21080*/  LDL.LU R28, [R1+0x6c] ;  /* 0x00006c00011c7983 */ /* 0x001ee20000300800 */
[----:B------:R-:W-:-:S03]  /*21090*/  IADD3 R4, R27, 0xdb, RZ ;  /* 0x000000db1b047810 */ /* 0x000fc60007ffe0ff */
[----:B------:R0:W-:Y:S01]  /*210a0*/  @P5 STG.E.U16 [R8.64], R2 ;  /* 0x0000000208005986 */ /* 0x0001e2000c101504 */
[----:B------:R-:W-:Y:S02]  /*210b0*/  ISETP.LT.AND P1, PT, R4, c[0x0][0x17c], !P0 ;  /* 0x00005f0004007a0c */ /* 0x000fe40004721270 */
[C---:B------:R-:W-:Y:S01]  /*210c0*/  LEA R4, P6, R0.reuse, R20, 0x1 ;  /* 0x0000001400047211 */ /* 0x040fe200078c08ff */
[----:B------:R-:W4:Y:S01]  /*210d0*/  LDL.LU R21, [R1+0x3c] ;  /* 0x00003c0001157983 */ /* 0x000f220000300800 */
[C---:B------:R-:W-:Y:S02]  /*210e0*/  IADD3 R13, R27.reuse, 0xda, RZ ;  /* 0x000000da1b0d7810 */ /* 0x040fe40007ffe0ff */
[C---:B------:R-:W-:Y:S02]  /*210f0*/  LEA.HI.X.SX32 R5, R0.reuse, R3, 0x1, P6 ;  /* 0x0000000300057211 */ /* 0x040fe400030f0eff */
[----:B0-----:R-:W-:Y:S02]  /*21100*/  IADD3 R2, R0, c[0x0][0x198], RZ ;  /* 0x0000660000027a10 */ /* 0x001fe40007ffe0ff */
[----:B------:R-:W-:-:S02]  /*21110*/  IADD3 R9, R27, 0xdd, RZ ;  /* 0x000000dd1b097810 */ /* 0x000fc40007ffe0ff */
[C---:B------:R-:W-:Y:S01]  /*21120*/  LEA R8, P6, R2.reuse, R20, 0x1 ;  /* 0x0000001402087211 */ /* 0x040fe200078c08ff */
[----:B------:R0:W-:Y:S01]  /*21130*/  @P4 STG.E.U16 [R4.64], R6 ;  /* 0x0000000604004986 */ /* 0x0001e2000c101504 */
[----:B------:R-:W-:Y:S02]  /*21140*/  ISETP.LT.AND P2, PT, R13, c[0x0][0x17c], !P0 ;  /* 0x00005f000d007a0c */ /* 0x000fe40004741270 */
[C---:B------:R-:W-:Y:S02]  /*21150*/  IADD3 R0, R2.reuse, c[0x0][0x198], RZ ;  /* 0x0000660002007a10 */ /* 0x040fe40007ffe0ff */
[----:B------:R-:W-:Y:S02]  /*21160*/  ISETP.LT.AND P4, PT, R9, c[0x0][0x17c], !P0 ;  /* 0x00005f0009007a0c */ /* 0x000fe40004781270 */
[----:B------:R-:W-:Y:S02]  /*21170*/  LEA.HI.X.SX32 R9, R2, R3, 0x1, P6 ;  /* 0x0000000302097211 */ /* 0x000fe400030f0eff */
[----:B------:R-:W-:-:S02]  /*21180*/  IADD3 R2, R0, c[0x0][0x198], RZ ;  /* 0x0000660000027a10 */ /* 0x000fc40007ffe0ff */
[-C--:B0-----:R-:W-:Y:S02]  /*21190*/  LEA R4, P6, R0, R20.reuse, 0x1 ;  /* 0x0000001400047211 */ /* 0x081fe400078c08ff */
[----:B------:R-:W-:Y:S02]  /*211a0*/  PRMT R6, R6, 0x7632, R6 ;  /* 0x0000763206067816 */ /* 0x000fe40000000006 */
[----:B------:R-:W-:Y:S02]  /*211b0*/  IADD3 R12, R27, 0xdc, RZ ;  /* 0x000000dc1b0c7810 */ /* 0x000fe40007ffe0ff */
[----:B------:R-:W-:Y:S01]  /*211c0*/  LEA.HI.X.SX32 R5, R0, R3, 0x1, P6 ;  /* 0x0000000300057211 */ /* 0x000fe200030f0eff */
[----:B------:R0:W-:Y:S01]  /*211d0*/  @P3 STG.E.U16 [R8.64], R6 ;  /* 0x0000000608003986 */ /* 0x0001e2000c101504 */
[----:B------:R-:W-:Y:S02]  /*211e0*/  ISETP.LT.AND P5, PT, R12, c[0x0][0x17c], !P0 ;  /* 0x00005f000c007a0c */ /* 0x000fe400047a1270 */
[C---:B------:R-:W-:Y:S01]  /*211f0*/  IADD3 R0, R2.reuse, c[0x0][0x198], RZ ;  /* 0x0000660002007a10 */ /* 0x040fe20007ffe0ff */
[----:B------:R1:W-:Y:S01]  /*21200*/  @P2 STG.E.U16 [R4.64], R10 ;  /* 0x0000000a04002986 */ /* 0x0003e2000c101504 */
[----:B0-----:R-:W-:-:S04]  /*21210*/  LEA R8, P6, R2, R20, 0x1 ;  /* 0x0000001402087211 */ /* 0x001fc800078c08ff */
[----:B------:R-:W-:Y:S02]  /*21220*/  LEA.HI.X.SX32 R9, R2, R3, 0x1, P6 ;  /* 0x0000000302097211 */ /* 0x000fe400030f0eff */
[----:B-1----:R-:W-:Y:S02]  /*21230*/  PRMT R5, R10, 0x7632, R5 ;  /* 0x000076320a057816 */ /* 0x002fe40000000005 */
[C---:B------:R-:W-:Y:S02]  /*21240*/  LEA R4, P6, R0.reuse, R20, 0x1 ;  /* 0x0000001400047211 */ /* 0x040fe400078c08ff */
[----:B------:R-:W-:Y:S01]  /*21250*/  IADD3 R2, R0, c[0x0][0x198], RZ ;  /* 0x0000660000027a10 */ /* 0x000fe20007ffe0ff */
[----:B------:R0:W-:Y:S01]  /*21260*/  @P1 STG.E.U16 [R8.64], R5 ;  /* 0x0000000508001986 */ /* 0x0001e2000c101504 */
[----:B------:R-:W-:-:S04]  /*21270*/  IADD3 R12, R27, 0xde, RZ ;  /* 0x000000de1b0c7810 */ /* 0x000fc80007ffe0ff */
[----:B------:R-:W-:Y:S02]  /*21280*/  ISETP.LT.AND P3, PT, R12, c[0x0][0x17c], !P0 ;  /* 0x00005f000c007a0c */ /* 0x000fe40004761270 */
[----:B------:R-:W-:Y:S02]  /*21290*/  IADD3 R12, R27, 0xdf, RZ ;  /* 0x000000df1b0c7810 */ /* 0x000fe40007ffe0ff */
[-C--:B0-----:R-:W-:Y:S02]  /*212a0*/  LEA.HI.X.SX32 R5, R0, R3.reuse, 0x1, P6 ;  /* 0x0000000300057211 */ /* 0x081fe400030f0eff */
[C---:B------:R-:W-:Y:S02]  /*212b0*/  LEA R8, P6, R2.reuse, R20, 0x1 ;  /* 0x0000001402087211 */ /* 0x040fe400078c08ff */
[C---:B------:R-:W-:Y:S01]  /*212c0*/  IADD3 R0, R2.reuse, c[0x0][0x198], RZ ;  /* 0x0000660002007a10 */ /* 0x040fe20007ffe0ff */
[----:B------:R0:W-:Y:S01]  /*212d0*/  @P5 STG.E.U16 [R4.64], R14 ;  /* 0x0000000e04005986 */ /* 0x0001e2000c101504 */
[----:B------:R-:W-:-:S02]  /*212e0*/  LEA.HI.X.SX32 R9, R2, R3, 0x1, P6 ;  /* 0x0000000302097211 */ /* 0x000fc400030f0eff */
[----:B------:R-:W-:Y:S02]  /*212f0*/  PRMT R10, R14, 0x7632, R10 ;  /* 0x000076320e0a7816 */ /* 0x000fe4000000000a */
[----:B------:R-:W-:Y:S02]  /*21300*/  ISETP.LT.AND P2, PT, R12, c[0x0][0x17c], !P0 ;  /* 0x00005f000c007a0c */ /* 0x000fe40004741270 */
[C---:B------:R-:W-:Y:S02]  /*21310*/  IADD3 R2, R0.reuse, c[0x0][0x198], RZ ;  /* 0x0000660000027a10 */ /* 0x040fe40007ffe0ff */
[C---:B0-----:R-:W-:Y:S01]  /*21320*/  LEA R4, P6, R0.reuse, R20, 0x1 ;  /* 0x0000001400047211 */ /* 0x041fe200078c08ff */
[----:B------:R0:W-:Y:S01]  /*21330*/  @P4 STG.E.U16 [R8.64], R10 ;  /* 0x0000000a08004986 */ /* 0x0001e2000c101504 */
[----:B------:R-:W-:Y:S02]  /*21340*/  IADD3 R12, R27, 0xe0, RZ ;  /* 0x000000e01b0c7810 */ /* 0x000fe40007ffe0ff */
[----:B------:R-:W-:-:S02]  /*21350*/  LEA.HI.X.SX32 R5, R0, R3, 0x1, P6 ;  /* 0x0000000300057211 */ /* 0x000fc400030f0eff */
[----:B------:R-:W-:Y:S02]  /*21360*/  ISETP.LT.AND P1, PT, R12, c[0x0][0x17c], !P0 ;  /* 0x00005f000c007a0c */ /* 0x000fe40004721270 */
[C---:B------:R-:W-:Y:S01]  /*21370*/  IADD3 R0, R2.reuse, c[0x0][0x198], RZ ;  /* 0x0000660002007a10 */ /* 0x040fe20007ffe0ff */
[----:B------:R1:W-:Y:S01]  /*21380*/  @P3 STG.E.U16 [R4.64], R18 ;  /* 0x0000001204003986 */ /* 0x0003e2000c101504 */
[C---:B0-----:R-:W-:Y:S02]  /*21390*/  LEA R8, P6, R2.reuse, R20, 0x1 ;  /* 0x0000001402087211 */ /* 0x041fe400078c08ff */
[----:B------:R-:W-:Y:S02]  /*213a0*/  IADD3 R6, R27, 0xe1, RZ ;  /* 0x000000e11b067810 */ /* 0x000fe40007ffe0ff */
[----:B------:R-:W-:Y:S02]  /*213b0*/  LEA.HI.X.SX32 R9, R2, R3, 0x1, P6 ;  /* 0x0000000302097211 */ /* 0x000fe400030f0eff */
[----:B-1----:R-:W-:-:S02]  /*213c0*/  PRMT R5, R18, 0x7632, R5 ;  /* 0x0000763212057816 */ /* 0x002fc40000000005 */
[----:B------:R-:W-:Y:S02]  /*213d0*/  LEA R4, P6, R0, R20, 0x1 ;  /* 0x0000001400047211 */ /* 0x000fe400078c08ff */
[----:B------:R-:W-:Y:S01]  /*213e0*/  ISETP.LT.AND P5, PT, R6, c[0x0][0x17c], !P0 ;  /* 0x00005f0006007a0c */ /* 0x000fe200047a1270 */
[----:B------:R0:W-:Y:S01]  /*213f0*/  @P2 STG.E.U16 [R8.64], R5 ;  /* 0x0000000508002986 */ /* 0x0001e2000c101504 */
[C---:B------:R-:W-:Y:S02]  /*21400*/  IADD3 R2, R27.reuse, 0xe4, RZ ;  /* 0x000000e41b027810 */ /* 0x040fe40007ffe0ff */
[----:B------:R-:W-:Y:S02]  /*21410*/  IADD3 R10, R0, c[0x0][0x198], RZ ;  /* 0x00006600000a7a10 */ /* 0x000fe40007ffe0ff */
[----:B------:R-:W-:Y:S02]  /*21420*/  IADD3 R6, R27, 0xe2, RZ ;  /* 0x000000e21b067810 */ /* 0x000fe40007ffe0ff */
[----:B------:R-:W-:-:S02]  /*21430*/  ISETP.LT.AND P2, PT, R2, c[0x0][0x17c], !P0 ;  /* 0x00005f0002007a0c */ /* 0x000fc40004741270 */
[----:B------:R-:W-:Y:S02]  /*21440*/  ISETP.LT.AND P4, PT, R6, c[0x0][0x17c], !P0 ;  /* 0x00005f0006007a0c */ /* 0x000fe40004781270 */
[-C--:B0-----:R-:W-:Y:S02]  /*21450*/  LEA.HI.X.SX32 R5, R0, R3.reuse, 0x1, P6 ;  /* 0x0000000300057211 */ /* 0x081fe400030f0eff */
[CC--:B------:R-:W-:Y:S02]  /*21460*/  LEA R8, P6, R10.reuse, R20.reuse, 0x1 ;  /* 0x000000140a087211 */ /* 0x0c0fe400078c08ff */
[C---:B------:R-:W-:Y:S02]  /*21470*/  IADD3 R2, R10.reuse, c[0x0][0x198], RZ ;  /* 0x000066000a027a10 */ /* 0x040fe40007ffe0ff */
[----:B------:R-:W-:Y:S02]  /*21480*/  LEA.HI.X.SX32 R9, R10, R3, 0x1, P6 ;  /* 0x000000030a097211 */ /* 0x000fe400030f0eff */
[----:B--2---:R-:W-:Y:S01]  /*21490*/  PRMT R0, R29, 0x7632, R0 ;  /* 0x000076321d007816 */ /* 0x004fe20000000000 */
[----:B------:R0:W-:Y:S04]  /*214a0*/  @P1 STG.E.U16 [R4.64], R29 ;  /* 0x0000001d04001986 */ /* 0x0001e8000c101504 */
[----:B0-----:R-:W2:Y:S01]  /*214b0*/  LDL.LU R29, [R1+0x8c] ;  /* 0x00008c00011d7983 */ /* 0x001ea20000300800 */
[----:B------:R-:W-:-:S04]  /*214c0*/  LEA R4, P6, R2, R20, 0x1 ;  /* 0x0000001402047211 */ /* 0x000fc800078c08ff */
[----:B------:R-:W-:Y:S01]  /*214d0*/  LEA.HI.X.SX32 R5, R2, R3, 0x1, P6 ;  /* 0x0000000302057211 */ /* 0x000fe200030f0eff */
[----:B------:R-:W-:Y:S01]  /*214e0*/  @P5 STG.E.U16 [R8.64], R0 ;  /* 0x0000000008005986 */ /* 0x000fe2000c101504 */
[----:B---3--:R-:W-:-:S03]  /*214f0*/  PRMT R12, R28, 0x7632, R12 ;  /* 0x000076321c0c7816 */ /* 0x008fc6000000000c */
[----:B------:R0:W-:Y:S04]  /*21500*/  @P4 STG.E.U16 [R4.64], R28 ;  /* 0x0000001c04004986 */ /* 0x0001e8000c101504 */
[----:B0-----:R-:W3:Y:S01]  /*21510*/  LDL.LU R28, [R1+0xbc] ;  /* 0x0000bc00011c7983 */ /* 0x001ee20000300800 */
[----:B------:R-:W-:-:S04]  /*21520*/  IADD3 R6, R27, 0xe3, RZ ;  /* 0x000000e31b067810 */ /* 0x000fc80007ffe0ff */
[----:B------:R-:W-:Y:S02]  /*21530*/  ISETP.LT.AND P3, PT, R6, c[0x0][0x17c], !P0 ;  /* 0x00005f0006007a0c */ /* 0x000fe40004761270 */
[C---:B------:R-:W-:Y:S02]  /*21540*/  IADD3 R6, R27.reuse, 0xe5, RZ ;  /* 0x000000e51b067810 */ /* 0x040fe40007ffe0ff */
[----:B------:R-:W-:Y:S02]  /*21550*/  IADD3 R10, R2, c[0x0][0x198], RZ ;  /* 0x00006600020a7a10 */ /* 0x000fe40007ffe0ff */
[----:B------:R-:W-:Y:S02]  /*21560*/  ISETP.LT.AND P1, PT, R6, c[0x0][0x17c], !P0 ;  /* 0x00005f0006007a0c */ /* 0x000fe40004721270 */
[----:B------:R-:W-:Y:S02]  /*21570*/  IADD3 R6, R27, 0xe6, RZ ;  /* 0x000000e61b067810 */ /* 0x000fe40007ffe0ff */
[----:B------:R-:W-:-:S02]  /*21580*/  LEA R8, P6, R10, R20, 0x1 ;  /* 0x000000140a087211 */ /* 0x000fc400078c08ff */
[----:B------:R-:W-:Y:S02]  /*21590*/  ISETP.LT.AND P5, PT, R6, c[0x0][0x17c], !P0 ;  /* 0x00005f0006007a0c */ /* 0x000fe400047a1270 */
[----:B------:R-:W-:Y:S02]  /*215a0*/  IADD3 R6, R27, 0xe7, RZ ;  /* 0x000000e71b067810 */ /* 0x000fe40007ffe0ff */
[C---:B------:R-:W-:Y:S02]  /*215b0*/  IADD3 R2, R10.reuse, c[0x0][0x198], RZ ;  /* 0x000066000a027a10 */ /* 0x040fe40007ffe0ff */
[----:B------:R-:W-:Y:S02]  /*215c0*/  LEA.HI.X.SX32 R9, R10, R3, 0x1, P6 ;  /* 0x000000030a097211 */ /* 0x000fe400030f0eff */
[----:B------:R-:W-:Y:S02]  /*215d0*/  ISETP.LT.AND P4, PT, R6, c[0x0][0x17c], !P0 ;  /* 0x00005f0006007a0c */ /* 0x000fe40004781270 */
[----:B------:R-:W-:-:S02]  /*215e0*/  LEA R4, P6, R2, R20, 0x1 ;  /* 0x0000001402047211 */ /* 0x000fc400078c08ff */
[C---:B------:R-:W-:Y:S01]  /*215f0*/  IADD3 R6, R2.reuse, c[0x0][0x198], RZ ;  /* 0x0000660002067a10 */ /* 0x040fe20007ffe0ff */
[----:B------:R0:W-:Y:S01]  /*21600*/  @P3 STG.E.U16 [R8.64], R12 ;  /* 0x0000000c08003986 */ /* 0x0001e2000c101504 */
[----:B------:R-:W-:Y:S02]  /*21610*/  LEA.HI.X.SX32 R5, R2, R3, 0x1, P6 ;  /* 0x0000000302057211 */ /* 0x000fe400030f0eff */
[C---:B------:R-:W-:Y:S02]  /*21620*/  IADD3 R2, R6.reuse, c[0x0][0x198], RZ ;  /* 0x0000660006027a10 */ /* 0x040fe40007ffe0ff */
[----:B----4-:R-:W-:Y:S01]  /*21630*/  PRMT R10, R21, 0x7632, R10 ;  /* 0x00007632150a7816 */ /* 0x010fe2000000000a */
[----:B------:R1:W-:Y:S01]  /*21640*/  @P2 STG.E.U16 [R4.64], R21 ;  /* 0x0000001504002986 */ /* 0x0003e2000c101504 */
[----:B0-----:R-:W-:-:S04]  /*21650*/  LEA R8, P6, R6, R20, 0x1 ;  /* 0x0000001406087211 */ /* 0x001fc800078c08ff */
[-C--:B------:R-:W-:Y:S01]  /*21660*/  LEA.HI.X.SX32 R9, R6, R3.reuse, 0x1, P6 ;  /* 0x0000000306097211 */ /* 0x080fe200030f0eff */
[----:B-1----:R-:W4:Y:S01]  /*21670*/  LDL.LU R21, [R1+0xac] ;  /* 0x0000ac0001157983 */ /* 0x002f220000300800 */
[C---:B------:R-:W-:Y:S02]  /*21680*/  LEA R4, P6, R2.reuse, R20, 0x1 ;  /* 0x0000001402047211 */ /* 0x040fe400078c08ff */
[C---:B------:R-:W-:Y:S02]  /*21690*/  IADD3 R6, R2.reuse, c[0x0][0x198], RZ ;  /* 0x0000660002067a10 */ /* 0x040fe40007ffe0ff */
[----:B------:R-:W-:Y:S01]  /*216a0*/  IADD3 R0, R27, 0xe8, RZ ;  /* 0x000000e81b007810 */ /* 0x000fe20007ffe0ff */
[----:B------:R0:W-:Y:S01]  /*216b0*/  @P1 STG.E.U16 [R8.64], R10 ;  /* 0x0000000a08001986 */ /* 0x0001e2000c101504 */
[----:B------:R-:W-:Y:S02]  /*216c0*/  LEA.HI.X.SX32 R5, R2, R3, 0x1, P6 ;  /* 0x0000000302057211 */ /* 0x000fe400030f0eff */
[----:B------:R-:W-:-:S02]  /*216d0*/  ISETP.LT.AND P3, PT, R0, c[0x0][0x17c], !P0 ;  /* 0x00005f0000007a0c */ /* 0x000fc40004761270 */
[C---:B------:R-:W-:Y:S02]  /*216e0*/  IADD3 R2, R6.reuse, c[0x0][0x198], RZ ;  /* 0x0000660006027a10 */ /* 0x040fe40007ffe0ff */
[----:B0-----:R-:W-:-:S04]  /*216f0*/  LEA R8, P6, R6, R20, 0x1 ;  /* 0x0000001406087211 */ /* 0x001fc800078c08ff */
        /* <DEDUP_REMOVED lines=10> */
[C---:B------:R-:W-:Y:S02]  /*217a0*/  IADD3 R0, R27.reuse, 0xe9, RZ ;  /* 0x000000e91b007810 */ /* 0x040fe40007ffe0ff */
[----:B------:R-:W-:Y:S02]  /*217b0*/  IADD3 R6, R2, c[0x0][0x198], RZ ;  /* 0x0000660002067a10 */ /* 0x000fe40007ffe0ff */
[----:B------:R-:W-:Y:S02]  /*217c0*/  ISETP.LT.AND P2, PT, R0, c[0x0][0x17c], !P0 ;  /* 0x00005f0000007a0c */ /* 0x000fe40004741270 */
[----:B------:R-:W-:-:S02]  /*217d0*/  IADD3 R0, R27, 0xea, RZ ;  /* 0x000000ea1b007810 */ /* 0x000fc40007ffe0ff */
[-C--:B------:R-:W-:Y:S02]  /*217e0*/  LEA R8, P6, R6, R20.reuse, 0x1 ;  /* 0x0000001406087211 */ /* 0x080fe400078c08ff */
[----:B------:R-:W-:Y:S02]  /*217f0*/  ISETP.LT.AND P1, PT, R0, c[0x0][0x17c], !P0 ;  /* 0x00005f0000007a0c */ /* 0x000fe40004721270 */
[C---:B------:R-:W-:Y:S02]  /*21800*/  IADD3 R2, R6.reuse, c[0x0][0x198], RZ ;  /* 0x0000660006027a10 */ /* 0x040fe40007ffe0ff */
[----:B------:R-:W-:Y:S02]  /*21810*/  IADD3 R0, R27, 0xeb, RZ ;  /* 0x000000eb1b007810 */ /* 0x000fe40007ffe0ff */
[----:B------:R-:W-:Y:S02]  /*21820*/  LEA.HI.X.SX32 R9, R6, R3, 0x1, P6 ;  /* 0x0000000306097211 */ /* 0x000fe400030f0eff */
[----:B------:R-:W-:-:S02]  /*21830*/  LEA R4, P6, R2, R20, 0x1 ;  /* 0x0000001402047211 */ /* 0x000fc400078c08ff */
[----:B------:R-:W-:Y:S02]  /*21840*/  ISETP.LT.AND P5, PT, R0, c[0x0][0x17c], !P0 ;  /* 0x00005f0000007a0c */ /* 0x000fe400047a1270 */
[C---:B------:R-:W-:Y:S02]  /*21850*/  IADD3 R6, R2.reuse, c[0x0][0x198], RZ ;  /* 0x0000660002067a10 */ /* 0x040fe40007ffe0ff */
[----:B------:R-:W-:Y:S01]  /*21860*/  IADD3 R0, R27, 0xec, RZ ;  /* 0x000000ec1b007810 */ /* 0x000fe20007ffe0ff */
[----:B------:R0:W-:Y:S01]  /*21870*/  @P2 STG.E.U16 [R8.64], R10 ;  /* 0x0000000a08002986 */ /* 0x0001e2000c101504 */
[----:B------:R-:W-:Y:S02]  /*21880*/  LEA.HI.X.SX32 R5, R2, R3, 0x1, P6 ;  /* 0x0000000302057211 */ /* 0x000fe400030f0eff */
[----:B------:R-:W-:Y:S02]  /*21890*/  ISETP.LT.AND P4, PT, R0, c[0x0][0x17c], !P0 ;  /* 0x00005f0000007a0c */ /* 0x000fe40004781270 */
[----:B------:R-:W-:-:S02]  /*218a0*/  IADD3 R2, R6, c[0x0][0x198], RZ ;  /* 0x0000660006027a10 */ /* 0x000fc40007ffe0ff */
[----:B------:R-:W-:Y:S02]  /*218b0*/  IADD3 R0, R27, 0xed, RZ ;  /* 0x000000ed1b007810 */ /* 0x000fe40007ffe0ff */
[C---:B0-----:R-:W-:Y:S01]  /*218c0*/  LEA R8, P6, R6.reuse, R20, 0x1 ;  /* 0x0000001406087211 */ /* 0x041fe200078c08ff */
[----:B----4-:R0:W-:Y:S01]  /*218d0*/  @P1 STG.E.U16 [R4.64], R21 ;  /* 0x0000001504001986 */ /* 0x0101e2000c101504 */
[----:B------:R-:W-:Y:S02]  /*218e0*/  PRMT R12, R21, 0x7632, R12 ;  /* 0x00007632150c7816 */ /* 0x000fe4000000000c */
[----:B------:R-:W-:Y:S02]  /*218f0*/  LEA.HI.X.SX32 R9, R6, R3, 0x1, P6 ;  /* 0x0000000306097211 */ /* 0x000fe400030f0eff */
[----:B------:R-:W-:Y:S02]  /*21900*/  ISETP.LT.AND P3, PT, R0, c[0x0][0x17c], !P0 ;  /* 0x00005f0000007a0c */ /* 0x000fe40004761270 */
[----:B------:R-:W-:-:S02]  /*21910*/  IADD3 R6, R2, c[0x0][0x198], RZ ;  /* 0x0000660002067a10 */ /* 0x000fc40007ffe0ff */
[----:B------:R-:W-:Y:S02]  /*21920*/  IADD3 R0, R27, 0xee, RZ ;  /* 0x000000ee1b007810 */ /* 0x000fe40007ffe0ff */
[C---:B0-----:R-:W-:Y:S01]  /*21930*/  LEA R4, P6, R2.reuse, R20, 0x1 ;  /* 0x0000001402047211 */ /* 0x041fe200078c08ff */
[----:B------:R-:W4:Y:S03]  /*21940*/  LDL.LU R21, [R1+0x7c] ;  /* 0x00007c0001157983 */ /* 0x000f260000300800 */
[----:B------:R-:W-:Y:S01]  /*21950*/  LEA.HI.X.SX32 R5, R2, R3, 0x1, P6 ;  /* 0x0000000302057211 */ /* 0x000fe200030f0eff */
[----:B------:R0:W-:Y:S01]  /*21960*/  @P5 STG.E.U16 [R8.64], R12 ;  /* 0x0000000c08005986 */ /* 0x0001e2000c101504 */
[----:B------:R-:W-:Y:S02]  /*21970*/  ISETP.LT.AND P2, PT, R0, c[0x0][0x17c], !P0 ;  /* 0x00005f0000007a0c */ /* 0x000fe40004741270 */
[----:B------:R-:W-:-:S02]  /*21980*/  IADD3 R2, R6, c[0x0][0x198], RZ ;  /* 0x0000660006027a10 */ /* 0x000fc40007ffe0ff */
[----:B0-----:R-:W-:-:S04]  /*21990*/  LEA R8, P6, R6, R20, 0x1 ;  /* 0x0000001406087211 */ /* 0x001fc800078c08ff */
[----:B------:R-:W-:Y:S02]  /*219a0*/  LEA.HI.X.SX32 R9, R6, R3, 0x1, P6 ;  /* 0x0000000306097211 */ /* 0x000fe400030f0eff */
[----:B------:R-:W-:-:S04]  /*219b0*/  LEA R12, P6, R2, R20, 0x1 ;  /* 0x00000014020c7211 */ /* 0x000fc800078c08ff */
[----:B------:R-:W-:Y:S02]  /*219c0*/  LEA.HI.X.SX32 R13, R2, R3, 0x1, P6 ;  /* 0x00000003020d7211 */ /* 0x000fe400030f0eff */
[----:B--2---:R-:W-:Y:S01]  /*219d0*/  PRMT R10, R29, 0x7632, R10 ;  /* 0x000076321d0a7816 */ /* 0x004fe2000000000a */
[----:B------:R0:W-:Y:S04]  /*219e0*/  @P4 STG.E.U16 [R4.64], R29 ;  /* 0x0000001d04004986 */ /* 0x0001e8000c101504 */
[----:B0-----:R-:W2:Y:S04]  /*219f0*/  LDL.LU R29, [R1+0x4c] ;  /* 0x00004c00011d7983 */ /* 0x001ea80000300800 */
        /* <DEDUP_REMOVED lines=18> */
[----:B------:R-:W-:Y:S02]  /*21b20*/  IADD3 R0, R27, 0xf3, RZ ;  /* 0x000000f31b007810 */ /* 0x000fe40007ffe0ff */
[----:B------:R-:W-:Y:S02]  /*21b30*/  LEA.HI.X.SX32 R23, R2, R3, 0x1, P6 ;  /* 0x0000000302177211 */ /* 0x000fe400030f0eff */
[----:B------:R-:W-:Y:S02]  /*21b40*/  LEA R8, P6, R4, R20, 0x1 ;  /* 0x0000001404087211 */ /* 0x000fe400078c08ff */
[----:B------:R-:W-:Y:S02]  /*21b50*/  ISETP.LT.AND P2, PT, R0, c[0x0][0x17c], !P0 ;  /* 0x00005f0000007a0c */ /* 0x000fe40004741270 */
[----:B------:R-:W-:-:S02]  /*21b60*/  IADD3 R2, R4, c[0x0][0x198], RZ ;  /* 0x0000660004027a10 */ /* 0x000fc40007ffe0ff */
[C---:B------:R-:W-:Y:S01]  /*21b70*/  IADD3 R0, R27.reuse, 0xf4, RZ ;  /* 0x000000f41b007810 */ /* 0x040fe20007ffe0ff */
[----:B------:R0:W-:Y:S01]  /*21b80*/  @P1 STG.E.U16 [R16.64], R5 ;  /* 0x0000000510001986 */ /* 0x0001e2000c101504 */
[----:B------:R-:W-:Y:S02]  /*21b90*/  LEA.HI.X.SX32 R9, R4, R3, 0x1, P6 ;  /* 0x0000000304097211 */ /* 0x000fe400030f0eff */
[----:B------:R-:W-:Y:S02]  /*21ba0*/  LEA R12, P6, R2, R20, 0x1 ;  /* 0x00000014020c7211 */ /* 0x000fe400078c08ff */
[----:B------:R-:W-:Y:S02]  /*21bb0*/  ISETP.LT.AND P1, PT, R0, c[0x0][0x17c], !P0 ;  /* 0x00005f0000007a0c */ /* 0x000fe40004721270 */
[----:B------:R-:W-:Y:S02]  /*21bc0*/  IADD3 R0, R27, 0xf5, RZ ;  /* 0x000000f51b007810 */ /* 0x000fe40007ffe0ff */
[----:B----4-:R-:W-:-:S02]  /*21bd0*/  PRMT R6, R21, 0x7632, R6 ;  /* 0x0000763215067816 */ /* 0x010fc40000000006 */
[C---:B0-----:R-:W-:Y:S01]  /*21be0*/  IADD3 R5, R2.reuse, c[0x0][0x198], RZ ;  /* 0x0000660002057a10 */ /* 0x041fe20007ffe0ff */
[----:B------:R-:W-:Y:S01]  /*21bf0*/  @P5 STG.E.U16 [R22.64], R21 ;  /* 0x0000001516005986 */ /* 0x000fe2000c101504 */
[----:B------:R-:W-:Y:S02]  /*21c00*/  LEA.HI.X.SX32 R13, R2, R3, 0x1, P6 ;  /* 0x00000003020d7211 */ /* 0x000fe400030f0eff */
[----:B------:R-:W-:Y:S02]  /*21c10*/  LEA R4, P6, R5, R20, 0x1 ;  /* 0x0000001405047211 */ /* 0x000fe400078c08ff */
[----:B------:R-:W-:Y:S01]  /*21c20*/  ISETP.LT.AND P5, PT, R0, c[0x0][0x17c], !P0 ;  /* 0x00005f0000007a0c */ /* 0x000fe200047a1270 */
[----:B------:R0:W-:Y:S01]  /*21c30*/  @P4 STG.E.U16 [R8.64], R6 ;  /* 0x0000000608004986 */ /* 0x0001e2000c101504 */
[----:B------:R-:W-:Y:S02]  /*21c40*/  IADD3 R0, R27, 0xf6, RZ ;  /* 0x000000f61b007810 */ /* 0x000fe40007ffe0ff */
[----:B------:R-:W-:-:S02]  /*21c50*/  IADD3 R2, R5, c[0x0][0x198], RZ ;  /* 0x0000660005027a10 */ /* 0x000fc40007ffe0ff */
[----:B------:R-:W-:Y:S02]  /*21c60*/  LEA.HI.X.SX32 R5, R5, R3, 0x1, P6 ;  /* 0x0000000305057211 */ /* 0x000fe400030f0eff */
[----:B------:R-:W-:Y:S02]  /*21c70*/  ISETP.LT.AND P4, PT, R0, c[0x0][0x17c], !P0 ;  /* 0x00005f0000007a0c */ /* 0x000fe40004781270 */
[----:B------:R-:W-:Y:S02]  /*21c80*/  IADD3 R0, R27, 0xf7, RZ ;  /* 0x000000f71b007810 */ /* 0x000fe40007ffe0ff */
[C---:B0-----:R-:W-:Y:S02]  /*21c90*/  LEA R8, P6, R2.reuse, R20, 0x1 ;  /* 0x0000001402087211 */ /* 0x041fe400078c08ff */
[----:B------:R-:W-:Y:S02]  /*21ca0*/  IADD3 R6, R2, c[0x0][0x198], RZ ;  /* 0x0000660002067a10 */ /* 0x000fe40007ffe0ff */
[----:B--2---:R-:W-:Y:S01]  /*21cb0*/  PRMT R9, R29, 0x7632, R9 ;  /* 0x000076321d097816 */ /* 0x004fe20000000009 */
[----:B------:R-:W-:Y:S01]  /*21cc0*/  @P3 STG.E.U16 [R12.64], R29 ;  /* 0x0000001d0c003986 */ /* 0x000fe2000c101504 */
[----:B------:R-:W-:-:S03]  /*21cd0*/  ISETP.LT.AND P3, PT, R0, c[0x0][0x17c], !P0 ;  /* 0x00005f0000007a0c */ /* 0x000fc60004761270 */
[----:B------:R0:W-:Y:S01]  /*21ce0*/  @P2 STG.E.U16 [R4.64], R9 ;  /* 0x0000000904002986 */ /* 0x0001e2000c101504 */
[----:B------:R-:W-:-:S04]  /*21cf0*/  IADD3 R0, R27, 0xf8, RZ ;  /* 0x000000f81b007810 */ /* 0x000fc80007ffe0ff */
[----:B------:R-:W-:Y:S02]  /*21d00*/  ISETP.LT.AND P2, PT, R0, c[0x0][0x17c], !P0 ;  /* 0x00005f0000007a0c */ /* 0x000fe40004741270 */
[-C--:B0-----:R-:W-:Y:S02]  /*21d10*/  LEA.HI.X.SX32 R9, R2, R3.reuse, 0x1, P6 ;  /* 0x0000000302097211 */ /* 0x081fe400030f0eff */
[C---:B------:R-:W-:Y:S02]  /*21d20*/  LEA R16, P6, R6.reuse, R20, 0x1 ;  /* 0x0000001406107211 */ /* 0x040fe400078c08ff */
[C---:B------:R-:W-:Y:S02]  /*21d30*/  IADD3 R2, R6.reuse, c[0x0][0x198], RZ ;  /* 0x0000660006027a10 */ /* 0x040fe40007ffe0ff */
[----:B------:R-:W-:Y:S02]  /*21d40*/  LEA.HI.X.SX32 R17, R6, R3, 0x1, P6 ;  /* 0x0000000306117211 */ /* 0x000fe400030f0eff */
[----:B------:R-:W-:-:S02]  /*21d50*/  IADD3 R0, R27, 0xf9, RZ ;  /* 0x000000f91b007810 */ /* 0x000fc40007ffe0ff */
[----:B------:R-:W-:Y:S02]  /*21d60*/  LEA R4, P6, R2, R20, 0x1 ;  /* 0x0000001402047211 */ /* 0x000fe400078c08ff */
[----:B---3--:R-:W-:Y:S01]  /*21d70*/  PRMT R5, R28, 0x7632, R5 ;  /* 0x000076321c057816 */ /* 0x008fe20000000005 */
[----:B------:R-:W-:Y:S01]  /*21d80*/  @P1 STG.E.U16 [R8.64], R28 ;  /* 0x0000001c08001986 */ /* 0x000fe2000c101504 */
[----:B------:R-:W-:Y:S02]  /*21d90*/  IADD3 R6, R2, c[0x0][0x198], RZ ;  /* 0x0000660002067a10 */ /* 0x000fe40007ffe0ff */
[----:B------:R-:W-:Y:S01]  /*21da0*/  ISETP.LT.AND P1, PT, R0, c[0x0][0x17c], !P0 ;  /* 0x00005f0000007a0c */ /* 0x000fe20004721270 */
[----:B------:R0:W-:Y:S01]  /*21db0*/  @P5 STG.E.U16 [R16.64], R5 ;  /* 0x0000000510005986 */ /* 0x0001e2000c101504 */
[----:B------:R-:W-:-:S04]  /*21dc0*/  IADD3 R0, R27, 0xfa, RZ ;  /* 0x000000fa1b007810 */ /* 0x000fc80007ffe0ff */
[----:B------:R-:W-:Y:S02]  /*21dd0*/  ISETP.LT.AND P5, PT, R0, c[0x0][0x17c], !P0 ;  /* 0x00005f0000007a0c */ /* 0x000fe400047a1270 */
[-C--:B0-----:R-:W-:Y:S02]  /*21de0*/  LEA.HI.X.SX32 R5, R2, R3.reuse, 0x1, P6 ;  /* 0x0000000302057211 */ /* 0x081fe400030f0eff */
[C---:B------:R-:W-:Y:S02]  /*21df0*/  LEA R12, P6, R6.reuse, R20, 0x1 ;  /* 0x00000014060c7211 */ /* 0x040fe400078c08ff */
[----:B------:R-:W-:Y:S02]  /*21e00*/  IADD3 R2, R6, c[0x0][0x198], RZ ;  /* 0x0000660006027a10 */ /* 0x000fe40007ffe0ff */
[----:B------:R-:W-:Y:S02]  /*21e10*/  PRMT R9, R26, 0x7632, R9 ;  /* 0x000076321a097816 */ /* 0x000fe40000000009 */
[----:B------:R-:W-:-:S02]  /*21e20*/  LEA.HI.X.SX32 R13, R6, R3, 0x1, P6 ;  /* 0x00000003060d7211 */ /* 0x000fc400030f0eff */
[C---:B------:R-:W-:Y:S02]  /*21e30*/  IADD3 R0, R27.reuse, 0xfb, RZ ;  /* 0x000000fb1b007810 */ /* 0x040fe40007ffe0ff */
[C---:B------:R-:W-:Y:S01]  /*21e40*/  LEA R8, P6, R2.reuse, R20, 0x1 ;  /* 0x0000001402087211 */ /* 0x040fe200078c08ff */
[----:B------:R-:W-:Y:S01]  /*21e50*/  @P4 STG.E.U16 [R4.64], R26 ;  /* 0x0000001a04004986 */ /* 0x000fe2000c101504 */
[----:B------:R-:W-:Y:S02]  /*21e60*/  IADD3 R6, R2, c[0x0][0x198], RZ ;  /* 0x0000660002067a10 */ /* 0x000fe40007ffe0ff */
[----:B------:R-:W-:Y:S01]  /*21e70*/  ISETP.LT.AND P4, PT, R0, c[0x0][0x17c], !P0 ;  /* 0x00005f0000007a0c */ /* 0x000fe20004781270 */
[----:B------:R0:W-:Y:S01]  /*21e80*/  @P3 STG.E.U16 [R12.64], R9 ;  /* 0x000000090c003986 */ /* 0x0001e2000c101504 */
[----:B------:R-:W-:-:S04]  /*21e90*/  IADD3 R0, R27, 0xfc, RZ ;  /* 0x000000fc1b007810 */ /* 0x000fc80007ffe0ff */
[----:B------:R-:W-:Y:S02]  /*21ea0*/  ISETP.LT.AND P3, PT, R0, c[0x0][0x17c], !P0 ;  /* 0x00005f0000007a0c */ /* 0x000fe40004761270 */
[----:B------:R-:W-:Y:S02]  /*21eb0*/  IADD3 R0, R27, 0xfd, RZ ;  /* 0x000000fd1b007810 */ /* 0x000fe40007ffe0ff */
[-C--:B0-----:R-:W-:Y:S02]  /*21ec0*/  LEA.HI.X.SX32 R9, R2, R3.reuse, 0x1, P6 ;  /* 0x0000000302097211 */ /* 0x081fe400030f0eff */
[C---:B------:R-:W-:Y:S02]  /*21ed0*/  LEA R22, P6, R6.reuse, R20, 0x1 ;  /* 0x0000001406167211 */ /* 0x040fe400078c08ff */
[C---:B------:R-:W-:Y:S02]  /*21ee0*/  IADD3 R2, R6.reuse, c[0x0][0x198], RZ ;  /* 0x0000660006027a10 */ /* 0x040fe40007ffe0ff */
[----:B------:R-:W-:-:S02]  /*21ef0*/  LEA.HI.X.SX32 R23, R6, R3, 0x1, P6 ;  /* 0x0000000306177211 */ /* 0x000fc400030f0eff */
[----:B------:R-:W-:Y:S01]  /*21f00*/  IADD3 R6, R2, c[0x0][0x198], RZ ;  /* 0x0000660002067a10 */ /* 0x000fe20007ffe0ff */
[----:B------:R0:W-:Y:S01]  /*21f10*/  @P2 STG.E.U16 [R8.64], R7 ;  /* 0x0000000708002986 */ /* 0x0001e2000c101504 */
[----:B------:R-:W-:Y:S02]  /*21f20*/  ISETP.LT.AND P2, PT, R0, c[0x0][0x17c], !P0 ;  /* 0x00005f0000007a0c */ /* 0x000fe40004741270 */
[----:B------:R-:W-:Y:S02]  /*21f30*/  IADD3 R0, R6, c[0x0][0x198], RZ ;  /* 0x0000660006007a10 */ /* 0x000fe40007ffe0ff */
[----:B------:R-:W-:Y:S02]  /*21f40*/  PRMT R5, R7, 0x7632, R5 ;  /* 0x0000763207057816 */ /* 0x000fe40000000005 */
[-C--:B------:R-:W-:Y:S02]  /*21f50*/  LEA R4, P6, R2, R20.reuse, 0x1 ;  /* 0x0000001402047211 */ /* 0x080fe400078c08ff */
[----:B------:R-:W-:Y:S01]  /*21f60*/  IADD3 R10, R0, c[0x0][0x198], RZ ;  /* 0x00006600000a7a10 */ /* 0x000fe20007ffe0ff */
[----:B------:R1:W-:Y:S01]  /*21f70*/  @P1 STG.E.U16 [R22.64], R5 ;  /* 0x0000000516001986 */ /* 0x0003e2000c101504 */
[----:B------:R-:W-:-:S02]  /*21f80*/  LEA R12, P1, R6, R20, 0x1 ;  /* 0x00000014060c7211 */ /* 0x000fc400078208ff */
[----:B------:R-:W-:Y:S02]  /*21f90*/  IADD3 R14, R10, c[0x0][0x198], RZ ;  /* 0x000066000a0e7a10 */ /* 0x000fe40007ffe0ff */
[-C--:B------:R-:W-:Y:S02]  /*21fa0*/  LEA.HI.X.SX32 R13, R6, R3.reuse, 0x1, P1 ;  /* 0x00000003060d7211 */ /* 0x080fe400008f0eff */
[-C--:B0-----:R-:W-:Y:S02]  /*21fb0*/  LEA R8, P1, R14, R20.reuse, 0x1 ;  /* 0x000000140e087211 */ /* 0x081fe400078208ff */
[----:B-1----:R-:W-:Y:S02]  /*21fc0*/  LEA.HI.X.SX32 R5, R2, R3, 0x1, P6 ;  /* 0x0000000302057211 */ /* 0x002fe400030f0eff */
[----:B------:R-:W-:Y:S02]  /*21fd0*/  LEA R16, P6, R0, R20, 0x1 ;  /* 0x0000001400107211 */ /* 0x000fe400078c08ff */
[----:B------:R-:W-:-:S02]  /*21fe0*/  IADD3 R2, R27, 0xfe, RZ ;  /* 0x000000fe1b027810 */ /* 0x000fc40007ffe0ff */
[-C--:B------:R-:W-:Y:S02]  /*21ff0*/  LEA.HI.X.SX32 R17, R0, R3.reuse, 0x1, P6 ;  /* 0x0000000300117211 */ /* 0x080fe400030f0eff */
[----:B------:R-:W-:Y:S02]  /*22000*/  LEA R6, P6, R10, R20, 0x1 ;  /* 0x000000140a067211 */ /* 0x000fe400078c08ff */
[----:B------:R-:W-:Y:S02]  /*22010*/  IADD3 R0, R27, 0xff, RZ ;  /* 0x000000ff1b007810 */ /* 0x000fe40007ffe0ff */
[C---:B------:R-:W-:Y:S02]  /*22020*/  IADD3 R18, R14.reuse, c[0x0][0x198], RZ ;  /* 0x000066000e127a10 */ /* 0x040fe40007ffe0ff */
[----:B------:R-:W-:Y:S02]  /*22030*/  LEA.HI.X.SX32 R9, R14, R3, 0x1, P1 ;  /* 0x000000030e097211 */ /* 0x000fe400008f0eff */
[----:B------:R-:W-:-:S02]  /*22040*/  ISETP.LT.AND P1, PT, R2, c[0x0][0x17c], !P0 ;  /* 0x00005f0002007a0c */ /* 0x000fc40004721270 */
[-C--:B------:R-:W-:Y:S02]  /*22050*/  LEA.HI.X.SX32 R7, R10, R3.reuse, 0x1, P6 ;  /* 0x000000030a077211 */ /* 0x080fe400030f0eff */
[----:B------:R-:W-:Y:S02]  /*22060*/  ISETP.LT.AND P0, PT, R0, c[0x0][0x17c], !P0 ;  /* 0x00005f0000007a0c */ /* 0x000fe40004701270 */
[C---:B------:R-:W-:Y:S02]  /*22070*/  LEA R20, P6, R18.reuse, R20, 0x1 ;  /* 0x0000001412147211 */ /* 0x040fe400078c08ff */
[----:B------:R-:W-:Y:S02]  /*22080*/  PRMT R0, R11, 0x7632, R0 ;  /* 0x000076320b007816 */ /* 0x000fe40000000000 */
[----:B------:R-:W-:Y:S02]  /*22090*/  LEA.HI.X.SX32 R21, R18, R3, 0x1, P6 ;  /* 0x0000000312157211 */ /* 0x000fe400030f0eff */
[----:B------:R-:W-:Y:S01]  /*220a0*/  PRMT R3, R15, 0x7632, R3 ;  /* 0x000076320f037816 */ /* 0x000fe20000000003 */
[----:B------:R0:W-:Y:S04]  /*220b0*/  @P5 STG.E.U16 [R4.64], R11 ;  /* 0x0000000b04005986 */ /* 0x0001e8000c101504 */
[----:B------:R0:W-:Y:S04]  /*220c0*/  @P4 STG.E.U16 [R12.64], R0 ;  /* 0x000000000c004986 */ /* 0x0001e8000c101504 */
[----:B------:R0:W-:Y:S04]  /*220d0*/  @P3 STG.E.U16 [R16.64], R15 ;  /* 0x0000000f10003986 */ /* 0x0001e8000c101504 */
[----:B------:R0:W-:Y:S04]  /*220e0*/  @P2 STG.E.U16 [R6.64], R3 ;  /* 0x0000000306002986 */ /* 0x0001e8000c101504 */
[----:B------:R0:W-:Y:S01]  /*220f0*/  @P1 STG.E.U16 [R8.64], R19 ;  /* 0x0000001308001986 */ /* 0x0001e2000c101504 */
[----:B------:R-:W-:Y:S05]  /*22100*/  @!P0 EXIT ;  /* 0x000000000000894d */ /* 0x000fea0003800000 */
[----:B------:R-:W-:-:S05]  /*22110*/  PRMT R10, R19, 0x7632, R10 ;  /* 0x00007632130a7816 */ /* 0x000fca000000000a */
[----:B------:R-:W-:Y:S01]  /*22120*/  STG.E.U16 [R20.64], R10 ;  /* 0x0000000a14007986 */ /* 0x000fe2000c101504 */
[----:B------:R-:W-:Y:S05]  /*22130*/  EXIT ;  /* 0x000000000000794d */ /* 0x000fea0003800000 */
.L_x_4:
[----:B------:R-:W-:-:S00]  /*22140*/  BRA `(.L_x_4) ;  /* 0xfffffff000007947 */ /* 0x000fc0000383ffff */
[----:B------:R-:W-:-:S00]  /*22150*/  NOP ;  /* 0x0000000000007918 */ /* 0x000fc00000000000 */
        /* <DEDUP_REMOVED lines=10> */
.L_x_5:


//--------------------- .nv.shared.matmul_kernel  --------------------------
	.section	.nv.shared.matmul_kernel,"aw",@nobits
	.sectionflags	@""
	.align	16
